def matmul_kernel(
    a_ptr,
    b_ptr,
    c_ptr,
    M,
    N,
    K,
    stride_am,
    stride_ak,
    stride_bk,
    stride_bn,
    stride_cm,
    stride_cn,
    BLOCK_M: tl.constexpr,
    BLOCK_N: tl.constexpr,
    BLOCK_K: tl.constexpr,
    GROUP_M: tl.constexpr,
):
    pid = tl.program_id(axis=0)
    num_pid_m = tl.cdiv(M, BLOCK_M)
    num_pid_n = tl.cdiv(N, BLOCK_N)
    num_pid_in_group = GROUP_M * num_pid_n
    group_id = pid // num_pid_in_group
    first_pid_m = group_id * GROUP_M
    group_size_m = min(num_pid_m - first_pid_m, GROUP_M)
    pid_m = first_pid_m + ((pid % num_pid_in_group) % group_size_m)
    pid_n = (pid % num_pid_in_group) // group_size_m

    offs_am = (pid_m * BLOCK_M + tl.arange(0, BLOCK_M)) % M
    offs_bn = (pid_n * BLOCK_N + tl.arange(0, BLOCK_N)) % N
    offs_k = tl.arange(0, BLOCK_K)
    a_ptrs = a_ptr + offs_am[:, None] * stride_am + offs_k[None, :] * stride_ak
    b_ptrs = b_ptr + offs_k[:, None] * stride_bk + offs_bn[None, :] * stride_bn

    acc = tl.zeros((BLOCK_M, BLOCK_N), dtype=tl.float32)
    for kk in range(0, tl.cdiv(K, BLOCK_K)):
        a = tl.load(a_ptrs, mask=offs_k[None, :] < K - kk * BLOCK_K, other=0.0)
        b = tl.load(b_ptrs, mask=offs_k[:, None] < K - kk * BLOCK_K, other=0.0)
        acc = tl.dot(a, b, acc)
        a_ptrs += BLOCK_K * stride_ak
        b_ptrs += BLOCK_K * stride_bk

    c = acc.to(c_ptr.dtype.element_ty)
    offs_cm = pid_m * BLOCK_M + tl.arange(0, BLOCK_M)
    offs_cn = pid_n * BLOCK_N + tl.arange(0, BLOCK_N)
    c_ptrs = c_ptr + offs_cm[:, None] * stride_cm + offs_cn[None, :] * stride_cn
    mask = (offs_cm[:, None] < M) & (offs_cn[None, :] < N)
    tl.store(c_ptrs, c, mask=mask)

# config = {"BLOCK_K": 128, "BLOCK_M": 512, "BLOCK_N": 16, "GROUP_M": 8, "arch": "sm_100", "dtype": "bf16", "num_ctas": 1, "num_stages": 3, "num_warps": 4}
# arch = sm_100


// ===== COMPILED SASS (sm_100a) =====

	.target	sm_100a

	.elftype	@"ET_EXEC"


//--------------------- .note.nv.tkinfo           --------------------------
	.section	.note.nv.tkinfo,"",@"SHT_NOTE"
	.sectionflags	@"SHF_NOTE_NV_TKINFO"
	.tkinfo
        /*0018*/ 	.word	0x00000081
        /*0030*/ 	.string	""
        /*0030*/ 	.string	"ptxas-blackwell"
        /*0030*/ 	.string	"Cuda compilation tools, release 12.9, V12.9.86"
        /*0030*/ 	.string	"Build cuda_12.9.r12.9/compiler.36037853_0"
        /*0030*/ 	.string	"-v  -suppress-debug-info  -lineinfo  -arch sm_100a "



//--------------------- .note.nv.cuver            --------------------------
	.section	.note.nv.cuver,"",@"SHT_NOTE"
	.sectionflags	@"SHF_NOTE_NV_CUVER"
        /*0018*/ 	.short	0x0001
        /*001a*/ 	.short	0x0064
        /*001c*/ 	.short	0x0001
        /*001e*/ 	.short	0x0000
        /*0020*/ 	.short	0x0001
        /*0022*/ 	.short	0x0000


//--------------------- .nv.info                  --------------------------
	.section	.nv.info,"",@"SHT_CUDA_INFO"
	.align	4


	//----- nvinfo : EIATTR_REGCOUNT
	.align		4
        /*0000*/ 	.byte	0x04, 0x2f
        /*0002*/ 	.short	(.L_4 - .L_3)
	.align		4
.L_3:
        /*0004*/ 	.word	index@(matmul_kernel)
        /*0008*/ 	.word	0x00000060


	//----- nvinfo : EIATTR_FRAME_SIZE
	.align		4
.L_4:
        /*000c*/ 	.byte	0x04, 0x11
        /*000e*/ 	.short	(.L_6 - .L_5)
	.align		4
.L_5:
        /*0010*/ 	.word	index@($__internal_2_$__cuda_sm10x_tcgen05_guardrail_trap_unallocated_columns_being_dealloced)
        /*0014*/ 	.word	0x00002628


	//----- nvinfo : EIATTR_FRAME_SIZE
	.align		4
.L_6:
        /*0018*/ 	.byte	0x04, 0x11
        /*001a*/ 	.short	(.L_8 - .L_7)
	.align		4
.L_7:
        /*001c*/ 	.word	index@($__internal_1_$__cuda_sm10x_tcgen05_guardrail_trap_phase_invalid_during_alloc)
        /*0020*/ 	.word	0x00002628


	//----- nvinfo : EIATTR_FRAME_SIZE
	.align		4
.L_8:
        /*0024*/ 	.byte	0x04, 0x11
        /*0026*/ 	.short	(.L_10 - .L_9)
	.align		4
.L_9:
        /*0028*/ 	.word	index@($__internal_0_$__cuda_sm10x_tcgen05_guardrail_trap_col_being_dealloced_not_returned_by_alloc)
        /*002c*/ 	.word	0x00002628


	//----- nvinfo : EIATTR_FRAME_SIZE
	.align		4
.L_10:
        /*0030*/ 	.byte	0x04, 0x11
        /*0032*/ 	.short	(.L_12 - .L_11)
	.align		4
.L_11:
        /*0034*/ 	.word	index@(matmul_kernel)
        /*0038*/ 	.word	0x00002628


	//----- nvinfo : EIATTR_MIN_STACK_SIZE
	.align		4
.L_12:
        /*003c*/ 	.byte	0x04, 0x12
        /*003e*/ 	.short	(.L_14 - .L_13)
	.align		4
.L_13:
        /*0040*/ 	.word	index@(matmul_kernel)
        /*0044*/ 	.word	0x00002628
.L_14:


//--------------------- .nv.info.matmul_kernel    --------------------------
	.section	.nv.info.matmul_kernel,"",@"SHT_CUDA_INFO"
	.sectionflags	@""
	.align	4


	//----- nvinfo : EIATTR_CUDA_API_VERSION
	.align		4
        /*0000*/ 	.byte	0x04, 0x37
        /*0002*/ 	.short	(.L_16 - .L_15)
.L_15:
        /*0004*/ 	.word	0x00000081


	//----- nvinfo : EIATTR_KPARAM_INFO
	.align		4
.L_16:
        /*0008*/ 	.byte	0x04, 0x17
        /*000a*/ 	.short	(.L_18 - .L_17)
.L_17:
        /*000c*/ 	.word	0x00000000
        /*0010*/ 	.short	0x000d
        /*0012*/ 	.short	0x0048
        /*0014*/ 	.byte	0x00, 0xf4, 0x21, 0x00


	//----- nvinfo : EIATTR_KPARAM_INFO
	.align		4
.L_18:
        /*0018*/ 	.byte	0x04, 0x17
        /*001a*/ 	.short	(.L_20 - .L_19)
.L_19:
        /*001c*/ 	.word	0x00000000
        /*0020*/ 	.short	0x000c
        /*0022*/ 	.short	0x0040
        /*0024*/ 	.byte	0x00, 0xf4, 0x21, 0x00


	//----- nvinfo : EIATTR_KPARAM_INFO
	.align		4
.L_20:
        /*0028*/ 	.byte	0x04, 0x17
        /*002a*/ 	.short	(.L_22 - .L_21)
.L_21:
        /*002c*/ 	.word	0x00000000
        /*0030*/ 	.short	0x000b
        /*0032*/ 	.short	0x0038
        /*0034*/ 	.byte	0x00, 0xf0, 0x11, 0x00


	//----- nvinfo : EIATTR_KPARAM_INFO
	.align		4
.L_22:
        /*0038*/ 	.byte	0x04, 0x17
        /*003a*/ 	.short	(.L_24 - .L_23)
.L_23:
        /*003c*/ 	.word	0x00000000
        /*0040*/ 	.short	0x000a
        /*0042*/ 	.short	0x0034
        /*0044*/ 	.byte	0x00, 0xf0, 0x11, 0x00


	//----- nvinfo : EIATTR_KPARAM_INFO
	.align		4
.L_24:
        /*0048*/ 	.byte	0x04, 0x17
        /*004a*/ 	.short	(.L_26 - .L_25)
.L_25:
        /*004c*/ 	.word	0x00000000
        /*0050*/ 	.short	0x0009
        /*0052*/ 	.short	0x0030
        /*0054*/ 	.byte	0x00, 0xf0, 0x11, 0x00


	//----- nvinfo : EIATTR_KPARAM_INFO
	.align		4
.L_26:
        /*0058*/ 	.byte	0x04, 0x17
        /*005a*/ 	.short	(.L_28 - .L_27)
.L_27:
        /*005c*/ 	.word	0x00000000
        /*0060*/ 	.short	0x0008
        /*0062*/ 	.short	0x002c
        /*0064*/ 	.byte	0x00, 0xf0, 0x11, 0x00


	//----- nvinfo : EIATTR_KPARAM_INFO
	.align		4
.L_28:
        /*0068*/ 	.byte	0x04, 0x17
        /*006a*/ 	.short	(.L_30 - .L_29)
.L_29:
        /*006c*/ 	.word	0x00000000
        /*0070*/ 	.short	0x0007
        /*0072*/ 	.short	0x0028
        /*0074*/ 	.byte	0x00, 0xf0, 0x11, 0x00


	//----- nvinfo : EIATTR_KPARAM_INFO
	.align		4
.L_30:
        /*0078*/ 	.byte	0x04, 0x17
        /*007a*/ 	.short	(.L_32 - .L_31)
.L_31:
        /*007c*/ 	.word	0x00000000
        /*0080*/ 	.short	0x0006
        /*0082*/ 	.short	0x0024
        /*0084*/ 	.byte	0x00, 0xf0, 0x11, 0x00


	//----- nvinfo : EIATTR_KPARAM_INFO
	.align		4
.L_32:
        /*0088*/ 	.byte	0x04, 0x17
        /*008a*/ 	.short	(.L_34 - .L_33)
.L_33:
        /*008c*/ 	.word	0x00000000
        /*0090*/ 	.short	0x0005
        /*0092*/ 	.short	0x0020
        /*0094*/ 	.byte	0x00, 0xf0, 0x11, 0x00


	//----- nvinfo : EIATTR_KPARAM_INFO
	.align		4
.L_34:
        /*0098*/ 	.byte	0x04, 0x17
        /*009a*/ 	.short	(.L_36 - .L_35)
.L_35:
        /*009c*/ 	.word	0x00000000
        /*00a0*/ 	.short	0x0004
        /*00a2*/ 	.short	0x001c
        /*00a4*/ 	.byte	0x00, 0xf0, 0x11, 0x00


	//----- nvinfo : EIATTR_KPARAM_INFO
	.align		4
.L_36:
        /*00a8*/ 	.byte	0x04, 0x17
        /*00aa*/ 	.short	(.L_38 - .L_37)
.L_37:
        /*00ac*/ 	.word	0x00000000
        /*00b0*/ 	.short	0x0003
        /*00b2*/ 	.short	0x0018
        /*00b4*/ 	.byte	0x00, 0xf0, 0x11, 0x00


	//----- nvinfo : EIATTR_KPARAM_INFO
	.align		4
.L_38:
        /*00b8*/ 	.byte	0x04, 0x17
        /*00ba*/ 	.short	(.L_40 - .L_39)
.L_39:
        /*00bc*/ 	.word	0x00000000
        /*00c0*/ 	.short	0x0002
        /*00c2*/ 	.short	0x0010
        /*00c4*/ 	.byte	0x00, 0xf4, 0x21, 0x00


	//----- nvinfo : EIATTR_KPARAM_INFO
	.align		4
.L_40:
        /*00c8*/ 	.byte	0x04, 0x17
        /*00ca*/ 	.short	(.L_42 - .L_41)
.L_41:
        /*00cc*/ 	.word	0x00000000
        /*00d0*/ 	.short	0x0001
        /*00d2*/ 	.short	0x0008
        /*00d4*/ 	.byte	0x00, 0xf4, 0x21, 0x00


	//----- nvinfo : EIATTR_KPARAM_INFO
	.align		4
.L_42:
        /*00d8*/ 	.byte	0x04, 0x17
        /*00da*/ 	.short	(.L_44 - .L_43)
.L_43:
        /*00dc*/ 	.word	0x00000000
        /*00e0*/ 	.short	0x0000
        /*00e2*/ 	.short	0x0000
        /*00e4*/ 	.byte	0x00, 0xf4, 0x21, 0x00


	//----- nvinfo : EIATTR_AT_ENTRY_FRAGMENTS
	.align		4
.L_44:
        /*00e8*/ 	.byte	0x04, 0x4f
        /*00ea*/ 	.short	(.L_46 - .L_45)


	//   ....[0]....
.L_45:
        /*00ec*/ 	.word	0x00000004


	//----- nvinfo : EIATTR_RESERVED_SMEM_USED
	.align		4
.L_46:
        /*00f0*/ 	.byte	0x01, 0x41
	.zero		2


	//----- nvinfo : EIATTR_SPARSE_MMA_MASK
	.align		4
        /*00f4*/ 	.byte	0x03, 0x50
        /*00f6*/ 	.short	0x0000


	//----- nvinfo : EIATTR_TCGEN05_1CTA_USED
	.align		4
        /*00f8*/ 	.byte	0x01, 0x51
	.zero		2


	//----- nvinfo : EIATTR_MAXREG_COUNT
	.align		4
        /*00fc*/ 	.byte	0x03, 0x1b
        /*00fe*/ 	.short	0x00ff


	//----- nvinfo : EIATTR_NUM_BARRIERS
	.align		4
        /*0100*/ 	.byte	0x02, 0x4c
        /*0102*/ 	.byte	0x01
	.zero		1


	//----- nvinfo : EIATTR_ANNOTATIONS
	.align		4
        /*0104*/ 	.byte	0x04, 0x55
        /*0106*/ 	.short	(.L_48 - .L_47)


	//   ....[0]....
.L_47:
        /*0108*/ 	.word	0x00000001
        /*010c*/ 	.byte	0xe0, 0x08, 0x00, 0x00, 0x01, 0x00, 0x00, 0x00, 0xe0, 0x12, 0x00, 0x00, 0x01, 0x00, 0x00, 0x00
        /* <DEDUP_REMOVED lines=3720> */
        /*e99c*/ 	.byte	0x70, 0x85, 0x03, 0x00


	//----- nvinfo : EIATTR_INT_WARP_WIDE_INSTR_OFFSETS
	.align		4
.L_48:
        /*e9a0*/ 	.byte	0x04, 0x31
        /*e9a2*/ 	.short	(.L_50 - .L_49)


	//   ....[0]....
.L_49:
        /*e9a4*/ 	.word	0x000018c0


	//   ....[1]....
        /*e9a8*/ 	.word	0x00001960


	//   ....[2]....
        /*e9ac*/ 	.word	0x00007be0


	//   ....[3]....
        /*e9b0*/ 	.word	0x00039b90


	//   ....[4]....
        /*e9b4*/ 	.word	0x00039bd0


	//----- nvinfo : EIATTR_COOP_GROUP_MASK_REGIDS
	.align		4
.L_50:
        /*e9b8*/ 	.byte	0x04, 0x29
        /*e9ba*/ 	.short	(.L_52 - .L_51)


	//   ....[0]....
.L_51:
        /*e9bc*/ 	.word	0xffffffff


	//   ....[1]....
        /*e9c0*/ 	.word	0xffffffff


	//   ....[2]....
        /*e9c4*/ 	.word	0xffffffff


	//   ....[3]....
        /*e9c8*/ 	.word	0xffffffff


	//----- nvinfo : EIATTR_COOP_GROUP_INSTR_OFFSETS
	.align		4
.L_52:
        /*e9cc*/ 	.byte	0x04, 0x28
        /*e9ce*/ 	.short	(.L_54 - .L_53)


	//   ....[0]....
.L_53:
        /*e9d0*/ 	.word	0x00000060


	//   ....[1]....
        /*e9d4*/ 	.word	0x00000320


	//   ....[2]....
        /*e9d8*/ 	.word	0x00039a10


	//   ....[3]....
        /*e9dc*/ 	.word	0x00039c80


	//----- nvinfo : EIATTR_VRC_CTA_INIT_COUNT
	.align		4
.L_54:
        /*e9e0*/ 	.byte	0x02, 0x4a
        /*e9e2*/ 	.byte	0x80
	.zero		1


	//----- nvinfo : EIATTR_MBARRIER_INSTR_OFFSETS
	.align		4
        /*e9e4*/ 	.byte	0x04, 0x39
        /*e9e6*/ 	.short	(.L_56 - .L_55)


	//   ....[0]....
.L_55:
        /*e9e8*/ 	.word	0x00002140
        /*e9ec*/ 	.word	0x000000ff
        /*e9f0*/ 	.word	0x00000000
        /*e9f4*/ 	.short	0x0100
        /*e9f6*/ 	.byte	0x04
	.zero		1


	//   ....[1]....
        /*e9f8*/ 	.word	0x00007bf0
        /*e9fc*/ 	.word	0x000000ff
        /*ea00*/ 	.word	0x00042008
        /*ea04*/ 	.short	0x0100
        /*ea06*/ 	.byte	0x4c
	.zero		1


	//   ....[2]....
        /*ea08*/ 	.word	0x0001e110
        /*ea0c*/ 	.word	0x000000ff
        /*ea10*/ 	.word	0x00000000
        /*ea14*/ 	.short	0x010a
        /*ea16*/ 	.byte	0x04
	.zero		1


	//   ....[3]....
        /*ea18*/ 	.word	0x000384f0
        /*ea1c*/ 	.word	0x000000ff
        /*ea20*/ 	.word	0x00000000
        /*ea24*/ 	.short	0x010a
        /*ea26*/ 	.byte	0x04
	.zero		1


	//   ....[4]....
        /*ea28*/ 	.word	0x00038590
        /*ea2c*/ 	.word	0x000000ff
        /*ea30*/ 	.word	0x00042000
        /*ea34*/ 	.short	0x0108
        /*ea36*/ 	.byte	0x4c
	.zero		1


	//   ....[5]....
        /*ea38*/ 	.word	0x000385b0
        /*ea3c*/ 	.word	0x000000ff
        /*ea40*/ 	.word	0x00042008
        /*ea44*/ 	.short	0x0108
        /*ea46*/ 	.byte	0x4c
	.zero		1


	//   ....[6]....
        /*ea48*/ 	.word	0x00039ca0
        /*ea4c*/ 	.word	0x000000ff
        /*ea50*/ 	.word	0x00000000
        /*ea54*/ 	.short	0x010a
        /*ea56*/ 	.byte	0x04
	.zero		1


	//   ....[7]....
        /*ea58*/ 	.word	0x00039cd0
        /*ea5c*/ 	.word	0x000000ff
        /*ea60*/ 	.word	0x00000000
        /*ea64*/ 	.short	0x010a
        /*ea66*/ 	.byte	0x04
	.zero		1


	//----- nvinfo : EIATTR_NUM_MBARRIERS
	.align		4
.L_56:
        /*ea68*/ 	.byte	0x03, 0x38
        /*ea6a*/ 	.short	0x0002


	//----- nvinfo : EIATTR_EXIT_INSTR_OFFSETS
	.align		4
        /*ea6c*/ 	.byte	0x04, 0x1c
        /*ea6e*/ 	.short	(.L_58 - .L_57)


	//   ....[0]....
.L_57:
        /*ea70*/ 	.word	0x00039c90


	//----- nvinfo : EIATTR_REQNTID
	.align		4
.L_58:
        /*ea74*/ 	.byte	0x04, 0x10
        /*ea76*/ 	.short	(.L_60 - .L_59)
.L_59:
        /*ea78*/ 	.word	0x00000080
        /*ea7c*/ 	.word	0x00000001
        /*ea80*/ 	.word	0x00000001


	//----- nvinfo : EIATTR_CRS_STACK_SIZE
	.align		4
.L_60:
        /*ea84*/ 	.byte	0x04, 0x1e
        /*ea86*/ 	.short	(.L_62 - .L_61)
.L_61:
        /*ea88*/ 	.word	0x00000000


	//----- nvinfo : EIATTR_CBANK_PARAM_SIZE
	.align		4
.L_62:
        /*ea8c*/ 	.byte	0x03, 0x19
        /*ea8e*/ 	.short	0x0050


	//----- nvinfo : EIATTR_PARAM_CBANK
	.align		4
        /*ea90*/ 	.byte	0x04, 0x0a
        /*ea92*/ 	.short	(.L_64 - .L_63)
	.align		4
.L_63:
        /*ea94*/ 	.word	index@(.nv.constant0.matmul_kernel)
        /*ea98*/ 	.short	0x0380
        /*ea9a*/ 	.short	0x0050


	//----- nvinfo : EIATTR_SW_WAR
	.align		4
.L_64:
        /*ea9c*/ 	.byte	0x04, 0x36
        /*ea9e*/ 	.short	(.L_66 - .L_65)
.L_65:
        /*eaa0*/ 	.word	0x00000008
.L_66:


//--------------------- .nv.compat                --------------------------
	.section	.nv.compat,"",@"SHT_CUDA_COMPAT_INFO"
	.align	4
        /*0000*/ 	.byte	0x02, 0x02, 0x02, 0x00, 0x02, 0x05, 0x05, 0x00, 0x02, 0x03, 0x00, 0x00, 0x02, 0x06, 0x01, 0x00


//--------------------- .nv.callgraph             --------------------------
	.section	.nv.callgraph,"",@"SHT_CUDA_CALLGRAPH"
	.align	4
	.sectionentsize	8
	.align		4
        /*0000*/ 	.word	0x00000000
	.align		4
        /*0004*/ 	.word	0xffffffff
	.align		4
        /*0008*/ 	.word	0x00000000
	.align		4
        /*000c*/ 	.word	0xfffffffe
	.align		4
        /*0010*/ 	.word	0x00000000
	.align		4
        /*0014*/ 	.word	0xfffffffd
	.align		4
        /*0018*/ 	.word	0x00000000
	.align		4
        /*001c*/ 	.word	0xfffffffc


//--------------------- .text.matmul_kernel       --------------------------
	.section	.text.matmul_kernel,"ax",@progbits
	.align	128
        .global         matmul_kernel
        .type           matmul_kernel,@function
        .size           matmul_kernel,(.L_x_20 - matmul_kernel)
        .other          matmul_kernel,@"STO_CUDA_ENTRY STV_DEFAULT"
matmul_kernel:
.text.matmul_kernel:
[----:B------:R-:W0:Y:S01]  /*0000*/  LDC R1, c[0x0][0x37c] ;  /* 0x0000df00ff017b82 */ /* 0x000e220000000800 */
[----:B------:R-:W1:Y:S01]  /*0010*/  S2R R0, SR_TID.X ;  /* 0x0000000000007919 */ /* 0x000e620000002100 */
[----:B0-----:R-:W-:Y:S01]  /*0020*/  VIADD R1, R1, 0xffffd9d8 ;  /* 0xffffd9d801017836 */ /* 0x001fe20000000000 */
[----:B-1----:R-:W-:-:S13]  /*0030*/  ISETP.GE.U32.AND P3, PT, R0, 0x20, PT ;  /* 0x000000200000780c */ /* 0x002fda0003f66070 */
[----:B------:R-:W-:Y:S05]  /*0040*/  @P3 BRA `(.L_x_0) ;  /* 0x0000000000b83947 */ /* 0x000fea0003800000 */
[----:B------:R-:W0:Y:S01]  /*0050*/  S2R R7, SR_CgaCtaId ;  /* 0x0000000000077919 */ /* 0x000e220000008800 */
[----:B------:R-:W-:Y:S01]  /*0060*/  NOP ;  /* 0x0000000000007918 */ /* 0x000fe20000000000 */
[----:B------:R-:W-:-:S04]  /*0070*/  MOV R0, 0x40 ;  /* 0x0000004000007802 */ /* 0x000fc80000000f00 */
[----:B0-----:R-:W-:Y:S02]  /*0080*/  LEA R2, R7, R0, 0x18 ;  /* 0x0000000007027211 */ /* 0x001fe400078ec0ff */
[----:B------:R-:W-:-:S04]  /*0090*/  MOV R0, 0x400 ;  /* 0x0000040000007802 */ /* 0x000fc80000000f00 */
[----:B------:R-:W0:Y:S01]  /*00a0*/  LDS.U8 R2, [R2] ;  /* 0x0000000002027984 */ /* 0x000e220000000000 */
[----:B------:R-:W-:Y:S02]  /*00b0*/  LEA R0, R7, R0, 0x18 ;  /* 0x0000000007007211 */ /* 0x000fe400078ec0ff */
[----:B0-----:R-:W-:-:S13]  /*00c0*/  ISETP.NE.AND P0, PT, R2, RZ, PT ;  /* 0x000000ff0200720c */ /* 0x001fda0003f05270 */
[----:B------:R-:W-:Y:S05]  /*00d0*/  @P0 BRA `(.L_x_1) ;  /* 0x00000000007c0947 */ /* 0x000fea0003800000 */
[----:B------:R-:W-:-:S13]  /*00e0*/  ELECT P0, URZ, PT ;  /* 0x0000000000ff782f */ /* 0x000fda0003800000 */
[----:B------:R-:W-:Y:S05]  /*00f0*/  @!P0 BRA `(.L_x_2) ;  /* 0x0000000000848947 */ /* 0x000fea0003800000 */
[----:B------:R-:W-:Y:S01]  /*0100*/  UMOV UR4, 0x2 ;  /* 0x0000000200047882 */ /* 0x000fe20000000000 */
[----:B------:R-:W-:Y:S02]  /*0110*/  IMAD.MOV.U32 R9, RZ, RZ, 0x1 ;  /* 0x00000001ff097424 */ /* 0x000fe400078e00ff */
[----:B------:R-:W-:Y:S02]  /*0120*/  IMAD.MOV.U32 R3, RZ, RZ, 0x3 ;  /* 0x00000003ff037424 */ /* 0x000fe400078e00ff */
[----:B------:R-:W-:Y:S04]  /*0130*/  DEPBAR.LE SB0, 0x36 ;  /* 0x00008d800000791a */ /* 0x000fe80000000000 */
[----:B------:R-:W0:Y:S02]  /*0140*/  UTCATOMSWS.FIND_AND_SET.ALIGN UP0, UR4, UR4 ;  /* 0x00000004000475e3 */ /* 0x000e240008000800 */
[----:B0-----:R-:W-:-:S04]  /*0150*/  PLOP3.LUT P0, PT, PT, PT, UP0, 0x80, 0x8 ;  /* 0x000000000008781c */ /* 0x001fc80003f0f008 */
[----:B------:R-:W-:-:S04]  /*0160*/  SEL R2, RZ, 0xffffffff, !P0 ;  /* 0xffffffffff027807 */ /* 0x000fc80004000000 */
[----:B------:R-:W-:Y:S01]  /*0170*/  ISETP.NE.AND P0, PT, R2, RZ, PT ;  /* 0x000000ff0200720c */ /* 0x000fe20003f05270 */
[----:B------:R-:W-:-:S12]  /*0180*/  IMAD.U32 R2, RZ, RZ, UR4 ;  /* 0x00000004ff027e24 */ /* 0x000fd8000f8e00ff */
[----:B------:R-:W-:Y:S05]  /*0190*/  @P0 BRA `(.L_x_3) ;  /* 0x0000000000240947 */ /* 0x000fea0003800000 */
.L_x_4:
[----:B------:R-:W-:Y:S05]  /*01a0*/  NANOSLEEP 0x64 ;  /* 0x000000640000795d */ /* 0x000fea0003800000 */
[----:B------:R-:W-:-:S05]  /*01b0*/  UMOV UR4, 0x2 ;  /* 0x0000000200047882 */ /* 0x000fca0000000000 */
[----:B------:R-:W-:Y:S04]  /*01c0*/  DEPBAR.LE SB0, 0x36 ;  /* 0x00008d800000791a */ /* 0x000fe80000000000 */
[----:B------:R-:W0:Y:S02]  /*01d0*/  UTCATOMSWS.FIND_AND_SET.ALIGN UP0, UR4, UR4 ;  /* 0x00000004000475e3 */ /* 0x000e240008000800 */
[----:B0-----:R-:W-:-:S04]  /*01e0*/  PLOP3.LUT P0, PT, PT, PT, UP0, 0x80, 0x8 ;  /* 0x000000000008781c */ /* 0x001fc80003f0f008 */
[----:B------:R-:W-:-:S04]  /*01f0*/  SEL R2, RZ, 0xffffffff, !P0 ;  /* 0xffffffffff027807 */ /* 0x000fc80004000000 */
[----:B------:R-:W-:Y:S01]  /*0200*/  ISETP.NE.AND P0, PT, R2, RZ, PT ;  /* 0x000000ff0200720c */ /* 0x000fe20003f05270 */
[----:B------:R-:W-:-:S12]  /*0210*/  IMAD.U32 R2, RZ, RZ, UR4 ;  /* 0x00000004ff027e24 */ /* 0x000fd8000f8e00ff */
[----:B------:R-:W-:Y:S05]  /*0220*/  @!P0 BRA `(.L_x_4) ;  /* 0xfffffffc00dc8947 */ /* 0x000fea000383ffff */
.L_x_3:
[C---:B------:R-:W-:Y:S01]  /*0230*/  VIADD R4, R2.reuse, 0x10 ;  /* 0x0000001002047836 */ /* 0x040fe20000000000 */
[----:B------:R-:W-:Y:S02]  /*0240*/  SHF.L.U32 R3, R3, R2, RZ ;  /* 0x0000000203037219 */ /* 0x000fe400000006ff */
[----:B------:R-:W-:Y:S02]  /*0250*/  MOV R5, 0x50 ;  /* 0x0000005000057802 */ /* 0x000fe40000000f00 */
[----:B------:R-:W-:Y:S02]  /*0260*/  SHF.L.U32 R4, R9, R4, RZ ;  /* 0x0000000409047219 */ /* 0x000fe400000006ff */
[----:B------:R-:W-:Y:S01]  /*0270*/  LEA R6, R7, R5, 0x18 ;  /* 0x0000000507067211 */ /* 0x000fe200078ec0ff */
[----:B------:R-:W-:Y:S01]  /*0280*/  IMAD.SHL.U32 R5, R2, 0x20, RZ ;  /* 0x0000002002057824 */ /* 0x000fe200078e00ff */
[----:B------:R-:W-:-:S05]  /*0290*/  LOP3.LUT R3, R4, R3, RZ, 0xfc, !PT ;  /* 0x0000000304037212 */ /* 0x000fca00078efcff */
[----:B------:R0:W-:Y:S04]  /*02a0*/  ATOMS.OR RZ, [R6], R3 ;  /* 0x0000000306ff738c */ /* 0x0001e80003000000 */
[----:B------:R0:W-:Y:S01]  /*02b0*/  STS [R0], R5 ;  /* 0x0000000500007388 */ /* 0x0001e20000000800 */
[----:B------:R-:W-:Y:S05]  /*02c0*/  BRA `(.L_x_2) ;  /* 0x0000000000107947 */ /* 0x000fea0003800000 */
.L_x_1:
[----:B------:R-:W-:Y:S01]  /*02d0*/  IMAD.MOV.U32 R3, RZ, RZ, -0x1 ;  /* 0xffffffffff037424 */ /* 0x000fe200078e00ff */
[----:B------:R-:W-:-:S04]  /*02e0*/  MOV R2, 0x310 ;  /* 0x0000031000027802 */ /* 0x000fc80000000f00 */
[----:B------:R0:W-:Y:S03]  /*02f0*/  STS [R0], R3 ;  /* 0x0000000300007388 */ /* 0x0001e60000000800 */
[----:B0-----:R-:W-:Y:S05]  /*0300*/  CALL.REL.NOINC `($__internal_1_$__cuda_sm10x_tcgen05_guardrail_trap_phase_invalid_during_alloc) ;  /* 0x0000039800887944 */ /* 0x001fea0003c00000 */
.L_x_2:
[----:B------:R-:W-:Y:S05]  /*0310*/  WARPSYNC.ALL ;  /* 0x0000000000007948 */ /* 0x000fea0003800000 */
[----:B------:R-:W-:Y:S01]  /*0320*/  NOP ;  /* 0x0000000000007918 */ /* 0x000fe20000000000 */
.L_x_0:
[----:B------:R-:W1:Y:S01]  /*0330*/  LDC.64 R34, c[0x0][0x398] ;  /* 0x0000e600ff227b82 */ /* 0x000e620000000a00 */
[----:B------:R-:W2:Y:S01]  /*0340*/  S2R R7, SR_CTAID.X ;  /* 0x0000000000077919 */ /* 0x000ea20000002500 */
[----:B------:R-:W3:Y:S06]  /*0350*/  S2R R20, SR_TID.X ;  /* 0x0000000000147919 */ /* 0x000eec0000002100 */
[----:B------:R-:W4:Y:S01]  /*0360*/  S2UR UR4, SR_CgaCtaId ;  /* 0x00000000000479c3 */ /* 0x000f220000008800 */
[----:B01----:R-:W-:-:S05]  /*0370*/  VIADD R0, R35, 0xf ;  /* 0x0000000f23007836 */ /* 0x003fca0000000000 */
[----:B------:R-:W-:-:S04]  /*0380*/  SHF.R.S32.HI R3, RZ, 0x1f, R0 ;  /* 0x0000001fff037819 */ /* 0x000fc80000011400 */
[----:B------:R-:W-:Y:S02]  /*0390*/  LEA.HI R3, R3, R0, RZ, 0x4 ;  /* 0x0000000003037211 */ /* 0x000fe400078f20ff */
[----:B--2---:R-:W-:Y:S02]  /*03a0*/  IABS R8, R7 ;  /* 0x0000000700087213 */ /* 0x004fe40000000000 */
[----:B------:R-:W-:Y:S02]  /*03b0*/  SHF.R.S32.HI R3, RZ, 0x4, R3 ;  /* 0x00000004ff037819 */ /* 0x000fe40000011403 */
[----:B---3--:R-:W-:Y:S02]  /*03c0*/  SHF.R.U32.HI R13, RZ, 0x5, R20 ;  /* 0x00000005ff0d7819 */ /* 0x008fe40000011614 */
[----:B------:R-:W-:Y:S01]  /*03d0*/  LOP3.LUT R92, R20, 0x7f, RZ, 0xc0, !PT ;  /* 0x0000007f145c7812 */ /* 0x000fe200078ec0ff */
[----:B------:R-:W-:-:S05]  /*03e0*/  IMAD.SHL.U32 R4, R3, 0x8, RZ ;  /* 0x0000000803047824 */ /* 0x000fca00078e00ff */
[-C--:B------:R-:W-:Y:S02]  /*03f0*/  IABS R5, R4.reuse ;  /* 0x0000000400057213 */ /* 0x080fe40000000000 */
[----:B------:R-:W-:Y:S02]  /*0400*/  IABS R10, R4 ;  /* 0x00000004000a7213 */ /* 0x000fe40000000000 */
[----:B------:R-:W0:Y:S08]  /*0410*/  I2F.RP R0, R5 ;  /* 0x0000000500007306 */ /* 0x000e300000209400 */
[----:B0-----:R-:W0:Y:S02]  /*0420*/  MUFU.RCP R0, R0 ;  /* 0x0000000000007308 */ /* 0x001e240000001000 */
[----:B0-----:R-:W-:-:S02]  /*0430*/  VIADD R2, R0, 0xffffffe ;  /* 0x0ffffffe00027836 */ /* 0x001fc40000000000 */
[----:B------:R-:W-:-:S04]  /*0440*/  IMAD.MOV R0, RZ, RZ, -R10 ;  /* 0x000000ffff007224 */ /* 0x000fc800078e0a0a */
[----:B------:R0:W1:Y:S02]  /*0450*/  F2I.FTZ.U32.TRUNC.NTZ R3, R2 ;  /* 0x0000000200037305 */ /* 0x000064000021f000 */
[----:B0-----:R-:W-:Y:S02]  /*0460*/  IMAD.MOV.U32 R2, RZ, RZ, RZ ;  /* 0x000000ffff027224 */ /* 0x001fe400078e00ff */
[----:B-1----:R-:W-:-:S04]  /*0470*/  IMAD.MOV R6, RZ, RZ, -R3 ;  /* 0x000000ffff067224 */ /* 0x002fc800078e0a03 */
[----:B------:R-:W-:Y:S02]  /*0480*/  IMAD R9, R6, R5, RZ ;  /* 0x0000000506097224 */ /* 0x000fe400078e02ff */
[----:B------:R-:W-:Y:S02]  /*0490*/  IMAD.MOV.U32 R6, RZ, RZ, R8 ;  /* 0x000000ffff067224 */ /* 0x000fe400078e0008 */
[----:B------:R-:W-:-:S06]  /*04a0*/  IMAD.HI.U32 R3, R3, R9, R2 ;  /* 0x0000000903037227 */ /* 0x000fcc00078e0002 */
[----:B------:R-:W-:-:S04]  /*04b0*/  IMAD.HI.U32 R3, R3, R6, RZ ;  /* 0x0000000603037227 */ /* 0x000fc800078e00ff */
[----:B------:R-:W-:Y:S01]  /*04c0*/  IMAD R0, R3, R0, R6 ;  /* 0x0000000003007224 */ /* 0x000fe200078e0206 */
[----:B------:R-:W-:Y:S04]  /*04d0*/  BAR.SYNC.DEFER_BLOCKING 0x0 ;  /* 0x0000000000007b1d */ /* 0x000fe80000010000 */
[----:B------:R-:W-:-:S13]  /*04e0*/  ISETP.GT.U32.AND P1, PT, R5, R0, PT ;  /* 0x000000000500720c */ /* 0x000fda0003f24070 */
[----:B------:R-:W-:Y:S02]  /*04f0*/  @!P1 IMAD.IADD R0, R0, 0x1, -R5 ;  /* 0x0000000100009824 */ /* 0x000fe400078e0a05 */
[----:B------:R-:W-:Y:S01]  /*0500*/  @!P1 VIADD R3, R3, 0x1 ;  /* 0x0000000103039836 */ /* 0x000fe20000000000 */
[----:B------:R-:W-:Y:S02]  /*0510*/  ISETP.NE.AND P1, PT, R4, RZ, PT ;  /* 0x000000ff0400720c */ /* 0x000fe40003f25270 */
[----:B------:R-:W-:Y:S02]  /*0520*/  ISETP.GE.U32.AND P0, PT, R0, R5, PT ;  /* 0x000000050000720c */ /* 0x000fe40003f06070 */
[----:B------:R-:W-:-:S04]  /*0530*/  LOP3.LUT R0, R7, R4, RZ, 0x3c, !PT ;  /* 0x0000000407007212 */ /* 0x000fc800078e3cff */
[----:B------:R-:W-:Y:S01]  /*0540*/  ISETP.GE.AND P2, PT, R0, RZ, PT ;  /* 0x000000ff0000720c */ /* 0x000fe20003f46270 */
[----:B------:R-:W-:-:S06]  /*0550*/  VIADD R0, R34, 0x1ff ;  /* 0x000001ff22007836 */ /* 0x000fcc0000000000 */
[----:B------:R-:W-:-:S04]  /*0560*/  @P0 VIADD R3, R3, 0x1 ;  /* 0x0000000103030836 */ /* 0x000fc80000000000 */
[----:B------:R-:W-:Y:S01]  /*0570*/  IMAD.MOV.U32 R2, RZ, RZ, R3 ;  /* 0x000000ffff027224 */ /* 0x000fe200078e0003 */
[----:B------:R-:W-:-:S03]  /*0580*/  SHF.R.S32.HI R3, RZ, 0x1f, R0 ;  /* 0x0000001fff037819 */ /* 0x000fc60000011400 */
[----:B------:R-:W-:Y:S01]  /*0590*/  @!P2 IMAD.MOV R2, RZ, RZ, -R2 ;  /* 0x000000ffff02a224 */ /* 0x000fe200078e0a02 */
[----:B------:R-:W-:Y:S02]  /*05a0*/  @!P1 LOP3.LUT R2, RZ, R4, RZ, 0x33, !PT ;  /* 0x00000004ff029212 */ /* 0x000fe400078e33ff */
[----:B------:R-:W-:-:S03]  /*05b0*/  LEA.HI R3, R3, R0, RZ, 0x9 ;  /* 0x0000000003037211 */ /* 0x000fc600078f48ff */
[----:B------:R-:W-:Y:S02]  /*05c0*/  IMAD.SHL.U32 R12, R2, 0x8, RZ ;  /* 0x00000008020c7824 */ /* 0x000fe400078e00ff */
[----:B------:R-:W-:-:S03]  /*05d0*/  IMAD.MOV R2, RZ, RZ, -R2 ;  /* 0x000000ffff027224 */ /* 0x000fc600078e0a02 */
[----:B------:R-:W-:Y:S01]  /*05e0*/  LEA.HI.SX32 R3, R3, -R12, 0x17 ;  /* 0x8000000c03037211 */ /* 0x000fe200078fbaff */
[----:B------:R-:W-:Y:S02]  /*05f0*/  IMAD R14, R4, R2, R7 ;  /* 0x00000002040e7224 */ /* 0x000fe400078e0207 */
[----:B------:R-:W-:Y:S01]  /*0600*/  IMAD.MOV.U32 R4, RZ, RZ, RZ ;  /* 0x000000ffff047224 */ /* 0x000fe200078e00ff */
[----:B------:R-:W-:Y:S02]  /*0610*/  VIMNMX R11, PT, PT, R3, 0x8, PT ;  /* 0x00000008030b7848 */ /* 0x000fe40003fe0100 */
[----:B------:R-:W-:Y:S02]  /*0620*/  IABS R2, R14 ;  /* 0x0000000e00027213 */ /* 0x000fe40000000000 */
[----:B------:R-:W-:Y:S02]  /*0630*/  IABS R9, R11 ;  /* 0x0000000b00097213 */ /* 0x000fe40000000000 */
[----:B------:R-:W-:-:S02]  /*0640*/  IABS R3, R35 ;  /* 0x0000002300037213 */ /* 0x000fc40000000000 */
[----:B------:R-:W0:Y:S08]  /*0650*/  I2F.RP R0, R9 ;  /* 0x0000000900007306 */ /* 0x000e300000209400 */
[----:B0-----:R-:W0:Y:S02]  /*0660*/  MUFU.RCP R0, R0 ;  /* 0x0000000000007308 */ /* 0x001e240000001000 */
[----:B0-----:R-:W-:Y:S01]  /*0670*/  VIADD R5, R0, 0xffffffe ;  /* 0x0ffffffe00057836 */ /* 0x001fe20000000000 */
[----:B------:R-:W-:-:S05]  /*0680*/  IABS R0, R11 ;  /* 0x0000000b00007213 */ /* 0x000fca0000000000 */
[----:B------:R-:W0:Y:S01]  /*0690*/  F2I.FTZ.U32.TRUNC.NTZ R5, R5 ;  /* 0x0000000500057305 */ /* 0x000e22000021f000 */
[----:B------:R-:W-:Y:S02]  /*06a0*/  IMAD.MOV R0, RZ, RZ, -R0 ;  /* 0x000000ffff007224 */ /* 0x000fe400078e0a00 */
[----:B0-----:R-:W-:-:S04]  /*06b0*/  IMAD.MOV R6, RZ, RZ, -R5 ;  /* 0x000000ffff067224 */ /* 0x001fc800078e0a05 */
[----:B------:R-:W-:-:S04]  /*06c0*/  IMAD R7, R6, R9, RZ ;  /* 0x0000000906077224 */ /* 0x000fc800078e02ff */
[----:B------:R-:W-:Y:S02]  /*06d0*/  IMAD.HI.U32 R4, R5, R7, R4 ;  /* 0x0000000705047227 */ /* 0x000fe400078e0004 */
[----:B------:R-:W0:Y:S02]  /*06e0*/  I2F.RP R7, R3 ;  /* 0x0000000300077306 */ /* 0x000e240000209400 */
[----:B------:R-:W-:Y:S01]  /*06f0*/  IMAD.MOV.U32 R5, RZ, RZ, R2 ;  /* 0x000000ffff057224 */ /* 0x000fe200078e0002 */
[----:B------:R-:W-:-:S03]  /*0700*/  IABS R2, R34 ;  /* 0x0000002200027213 */ /* 0x000fc60000000000 */
[----:B------:R-:W-:Y:S02]  /*0710*/  IMAD.HI.U32 R4, R4, R5, RZ ;  /* 0x0000000504047227 */ /* 0x000fe400078e00ff */
[----:B------:R-:W1:Y:S02]  /*0720*/  I2F.RP R6, R2 ;  /* 0x0000000200067306 */ /* 0x000e640000209400 */
[----:B------:R-:W-:-:S05]  /*0730*/  IMAD R0, R4, R0, R5 ;  /* 0x0000000004007224 */ /* 0x000fca00078e0205 */
[----:B------:R-:W-:Y:S01]  /*0740*/  ISETP.GT.U32.AND P1, PT, R9, R0, PT ;  /* 0x000000000900720c */ /* 0x000fe20003f24070 */
[----:B0-----:R-:W0:Y:S08]  /*0750*/  MUFU.RCP R7, R7 ;  /* 0x0000000700077308 */ /* 0x001e300000001000 */
[----:B-1----:R-:W1:Y:S04]  /*0760*/  MUFU.RCP R6, R6 ;  /* 0x0000000600067308 */ /* 0x002e680000001000 */
[----:B------:R-:W-:Y:S01]  /*0770*/  @!P1 IMAD.IADD R0, R0, 0x1, -R9 ;  /* 0x0000000100009824 */ /* 0x000fe200078e0a09 */
[----:B------:R-:W-:-:S02]  /*0780*/  @!P1 IADD3 R4, PT, PT, R4, 0x1, RZ ;  /* 0x0000000104049810 */ /* 0x000fc40007ffe0ff */
[----:B------:R-:W-:Y:S02]  /*0790*/  ISETP.NE.AND P1, PT, R11, RZ, PT ;  /* 0x000000ff0b00720c */ /* 0x000fe40003f25270 */
[----:B------:R-:W-:Y:S01]  /*07a0*/  ISETP.GE.U32.AND P0, PT, R0, R9, PT ;  /* 0x000000090000720c */ /* 0x000fe20003f06070 */
[----:B0-----:R-:W-:Y:S01]  /*07b0*/  VIADD R5, R7, 0xffffffe ;  /* 0x0ffffffe07057836 */ /* 0x001fe20000000000 */
[----:B------:R-:W-:-:S04]  /*07c0*/  LOP3.LUT R0, R14, R11, RZ, 0x3c, !PT ;  /* 0x0000000b0e007212 */ /* 0x000fc800078e3cff */
[----:B------:R-:W-:Y:S01]  /*07d0*/  ISETP.GE.AND P2, PT, R0, RZ, PT ;  /* 0x000000ff0000720c */ /* 0x000fe20003f46270 */
[----:B------:R-:W0:Y:S01]  /*07e0*/  F2I.FTZ.U32.TRUNC.NTZ R5, R5 ;  /* 0x0000000500057305 */ /* 0x000e22000021f000 */
[----:B-1----:R-:W-:Y:S01]  /*07f0*/  VIADD R7, R6, 0xffffffe ;  /* 0x0ffffffe06077836 */ /* 0x002fe20000000000 */
[----:B------:R-:W-:-:S04]  /*0800*/  MOV R6, 0x400 ;  /* 0x0000040000067802 */ /* 0x000fc80000000f00 */
[----:B------:R-:W-:Y:S01]  /*0810*/  @P0 VIADD R4, R4, 0x1 ;  /* 0x0000000104040836 */ /* 0x000fe20000000000 */
[----:B------:R-:W-:-:S03]  /*0820*/  R2UR UR76, R6 ;  /* 0x00000000064c72ca */ /* 0x000fc600000e0000 */
[----:B------:R-:W-:Y:S02]  /*0830*/  IMAD.MOV.U32 R10, RZ, RZ, R4 ;  /* 0x000000ffff0a7224 */ /* 0x000fe400078e0004 */
[----:B------:R-:W-:Y:S02]  /*0840*/  IMAD.MOV.U32 R4, RZ, RZ, RZ ;  /* 0x000000ffff047224 */ /* 0x000fe400078e00ff */
[----:B------:R-:W-:Y:S01]  /*0850*/  @!P2 IMAD.MOV R10, RZ, RZ, -R10 ;  /* 0x000000ffff0aa224 */ /* 0x000fe200078e0a0a */
[----:B------:R-:W-:Y:S01]  /*0860*/  @!P1 LOP3.LUT R10, RZ, R11, RZ, 0x33, !PT ;  /* 0x0000000bff0a9212 */ /* 0x000fe200078e33ff */
[----:B0-----:R-:W-:-:S04]  /*0870*/  IMAD.MOV R0, RZ, RZ, -R5 ;  /* 0x000000ffff007224 */ /* 0x001fc800078e0a05 */
[----:B------:R-:W-:Y:S01]  /*0880*/  IMAD.SHL.U32 R28, R10, 0x10, RZ ;  /* 0x000000100a1c7824 */ /* 0x000fe200078e00ff */
[----:B----4-:R-:W-:Y:S01]  /*0890*/  ULEA UR76, UR4, UR76, 0x18 ;  /* 0x0000004c044c7291 */ /* 0x010fe2000f8ec0ff */
[----:B------:R-:W-:Y:S02]  /*08a0*/  IMAD R9, R0, R3, RZ ;  /* 0x0000000300097224 */ /* 0x000fe400078e02ff */
[----:B------:R-:W-:Y:S01]  /*08b0*/  VIADD R18, R28, 0xf ;  /* 0x0000000f1c127836 */ /* 0x000fe20000000000 */
[----:B------:R-:W-:Y:S01]  /*08c0*/  IABS R39, R28 ;  /* 0x0000001c00277213 */ /* 0x000fe20000000000 */
[----:B------:R-:W-:Y:S01]  /*08d0*/  IMAD.HI.U32 R0, R5, R9, R4 ;  /* 0x0000000905007227 */ /* 0x000fe200078e0004 */
[----:B------:R0:W-:Y:S01]  /*08e0*/  STL [R1+0x1ac0], R28 ;  /* 0x001ac01c01007387 */ /* 0x0001e20000100800 */
[----:B------:R1:W2:Y:S01]  /*08f0*/  F2I.FTZ.U32.TRUNC.NTZ R5, R7 ;  /* 0x0000000700057305 */ /* 0x0002a2000021f000 */
[----:B------:R-:W-:Y:S01]  /*0900*/  IABS R40, R18 ;  /* 0x0000001200287213 */ /* 0x000fe20000000000 */
[----:B------:R-:W-:-:S02]  /*0910*/  IMAD.SHL.U32 R4, R13, 0x200000, RZ ;  /* 0x002000000d047824 */ /* 0x000fc400078e00ff */
[----:B------:R-:W-:Y:S02]  /*0920*/  VIADD R13, R28, 0x2 ;  /* 0x000000021c0d7836 */ /* 0x000fe40000000000 */
[----:B------:R-:W-:Y:S01]  /*0930*/  IMAD.HI.U32 R6, R0, R40, RZ ;  /* 0x0000002800067227 */ /* 0x000fe200078e00ff */
[----:B------:R-:W-:Y:S02]  /*0940*/  LOP3.LUT R8, R4, 0x600000, RZ, 0xc0, !PT ;  /* 0x0060000004087812 */ /* 0x000fe400078ec0ff */
[----:B------:R-:W-:Y:S01]  /*0950*/  IABS R48, R13 ;  /* 0x0000000d00307213 */ /* 0x000fe20000000000 */
[----:B------:R-:W-:Y:S01]  /*0960*/  IMAD.MOV R6, RZ, RZ, -R6 ;  /* 0x000000ffff067224 */ /* 0x000fe200078e0a06 */
[----:B------:R-:W-:Y:S01]  /*0970*/  R2UR UR8, R8 ;  /* 0x00000000080872ca */ /* 0x000fe200000e0000 */
[----:B------:R-:W-:Y:S02]  /*0980*/  VIADD R15, R28, 0x1 ;  /* 0x000000011c0f7836 */ /* 0x000fe40000000000 */
[----:B------:R-:W-:-:S02]  /*0990*/  IMAD R40, R3, R6, R40 ;  /* 0x0000000603287224 */ /* 0x000fc400078e0228 */
[C---:B------:R-:W-:Y:S01]  /*09a0*/  IMAD.HI.U32 R6, R0.reuse, R48, RZ ;  /* 0x0000003000067227 */ /* 0x040fe200078e00ff */
[----:B------:R-:W-:Y:S02]  /*09b0*/  IABS R49, R15 ;  /* 0x0000000f00317213 */ /* 0x000fe40000000000 */
[----:B------:R-:W-:Y:S01]  /*09c0*/  ISETP.GT.U32.AND P1, PT, R3, R40, PT ;  /* 0x000000280300720c */ /* 0x000fe20003f24070 */
[----:B------:R-:W-:Y:S01]  /*09d0*/  IMAD.MOV R6, RZ, RZ, -R6 ;  /* 0x000000ffff067224 */ /* 0x000fe200078e0a06 */
[----:B------:R-:W-:Y:S01]  /*09e0*/  ISETP.GE.AND P2, PT, R15, RZ, PT ;  /* 0x000000ff0f00720c */ /* 0x000fe20003f46270 */
[----:B------:R-:W-:-:S04]  /*09f0*/  IMAD.HI.U32 R4, R0, R49, RZ ;  /* 0x0000003100047227 */ /* 0x000fc800078e00ff */
[C---:B------:R-:W-:Y:S02]  /*0a00*/  IMAD R48, R3.reuse, R6, R48 ;  /* 0x0000000603307224 */ /* 0x040fe400078e0230 */
[----:B------:R-:W-:Y:S02]  /*0a10*/  VIADD R16, R28, 0x3 ;  /* 0x000000031c107836 */ /* 0x000fe40000000000 */
[----:B------:R-:W-:Y:S01]  /*0a20*/  IMAD.MOV R4, RZ, RZ, -R4 ;  /* 0x000000ffff047224 */ /* 0x000fe200078e0a04 */
[C---:B------:R-:W-:Y:S01]  /*0a30*/  ISETP.GT.U32.AND P5, PT, R3.reuse, R48, PT ;  /* 0x000000300300720c */ /* 0x040fe20003fa4070 */
[----:B------:R-:W-:Y:S01]  /*0a40*/  @!P1 IMAD.IADD R40, R40, 0x1, -R3 ;  /* 0x0000000128289824 */ /* 0x000fe200078e0a03 */
[----:B------:R-:W-:Y:S01]  /*0a50*/  IABS R47, R16 ;  /* 0x00000010002f7213 */ /* 0x000fe20000000000 */
[C---:B------:R-:W-:Y:S01]  /*0a60*/  IMAD R49, R3.reuse, R4, R49 ;  /* 0x0000000403317224 */ /* 0x040fe200078e0231 */
[----:B------:R-:W-:Y:S01]  /*0a70*/  ISETP.GE.AND P1, PT, R18, RZ, PT ;  /* 0x000000ff1200720c */ /* 0x000fe20003f26270 */
[----:B------:R-:W-:Y:S01]  /*0a80*/  VIADD R17, R28, 0x4 ;  /* 0x000000041c117836 */ /* 0x000fe20000000000 */
[C---:B------:R-:W-:Y:S01]  /*0a90*/  ISETP.GT.U32.AND P6, PT, R3.reuse, R40, PT ;  /* 0x000000280300720c */ /* 0x040fe20003fc4070 */
[----:B-1----:R-:W-:Y:S01]  /*0aa0*/  IMAD.HI.U32 R7, R0, R47, RZ ;  /* 0x0000002f00077227 */ /* 0x002fe200078e00ff */
[----:B------:R-:W-:-:S02]  /*0ab0*/  ISETP.GT.U32.AND P0, PT, R3, R49, PT ;  /* 0x000000310300720c */ /* 0x000fc40003f04070 */
[----:B------:R-:W-:Y:S01]  /*0ac0*/  IABS R46, R17 ;  /* 0x00000011002e7213 */ /* 0x000fe20000000000 */
[----:B------:R-:W-:Y:S02]  /*0ad0*/  IMAD.MOV R8, RZ, RZ, -R10 ;  /* 0x000000ffff087224 */ /* 0x000fe400078e0a0a */
[----:B------:R-:W-:Y:S02]  /*0ae0*/  IMAD.MOV R10, RZ, RZ, -R7 ;  /* 0x000000ffff0a7224 */ /* 0x000fe400078e0a07 */
[----:B------:R-:W-:Y:S02]  /*0af0*/  VIADD R7, R28, 0x5 ;  /* 0x000000051c077836 */ /* 0x000fe40000000000 */
[----:B------:R-:W-:Y:S01]  /*0b00*/  @!P5 IMAD.IADD R48, R48, 0x1, -R3 ;  /* 0x000000013030d824 */ /* 0x000fe200078e0a03 */
[----:B------:R-:W-:Y:S01]  /*0b10*/  ISETP.GE.AND P5, PT, R13, RZ, PT ;  /* 0x000000ff0d00720c */ /* 0x000fe20003fa6270 */
[----:B------:R-:W-:Y:S01]  /*0b20*/  IMAD.HI.U32 R6, R0, R46, RZ ;  /* 0x0000002e00067227 */ /* 0x000fe200078e00ff */
[----:B------:R-:W-:-:S03]  /*0b30*/  IABS R45, R7 ;  /* 0x00000007002d7213 */ /* 0x000fc60000000000 */
[C---:B------:R-:W-:Y:S02]  /*0b40*/  IMAD R47, R3.reuse, R10, R47 ;  /* 0x0000000a032f7224 */ /* 0x040fe400078e022f */
[--C-:B------:R-:W-:Y:S01]  /*0b50*/  @!P6 IMAD.IADD R40, R40, 0x1, -R3.reuse ;  /* 0x000000012828e824 */ /* 0x100fe200078e0a03 */
[----:B------:R-:W-:Y:S01]  /*0b60*/  ISETP.GT.U32.AND P6, PT, R3, R48, PT ;  /* 0x000000300300720c */ /* 0x000fe20003fc4070 */
[----:B------:R-:W-:Y:S02]  /*0b70*/  IMAD.MOV R6, RZ, RZ, -R6 ;  /* 0x000000ffff067224 */ /* 0x000fe400078e0a06 */
[----:B------:R-:W-:Y:S01]  /*0b80*/  @!P0 IMAD.IADD R49, R49, 0x1, -R3 ;  /* 0x0000000131318824 */ /* 0x000fe200078e0a03 */
[C---:B------:R-:W-:Y:S01]  /*0b90*/  ISETP.GT.U32.AND P0, PT, R3.reuse, R47, PT ;  /* 0x0000002f0300720c */ /* 0x040fe20003f04070 */
[C---:B------:R-:W-:Y:S01]  /*0ba0*/  IMAD R46, R3.reuse, R6, R46 ;  /* 0x00000006032e7224 */ /* 0x040fe200078e022e */
[----:B------:R-:W-:Y:S01]  /*0bb0*/  @!P1 IADD3 R40, PT, PT, -R40, RZ, RZ ;  /* 0x000000ff28289210 */ /* 0x000fe20007ffe1ff */
[----:B------:R-:W-:Y:S01]  /*0bc0*/  IMAD.HI.U32 R6, R0, R45, RZ ;  /* 0x0000002d00067227 */ /* 0x000fe200078e00ff */
[----:B------:R-:W-:-:S02]  /*0bd0*/  ISETP.GT.U32.AND P4, PT, R3, R49, PT ;  /* 0x000000310300720c */ /* 0x000fc40003f84070 */
[----:B------:R-:W-:Y:S01]  /*0be0*/  ISETP.GT.U32.AND P1, PT, R3, R46, PT ;  /* 0x0000002e0300720c */ /* 0x000fe20003f24070 */
[----:B------:R-:W-:Y:S02]  /*0bf0*/  IMAD.MOV R6, RZ, RZ, -R6 ;  /* 0x000000ffff067224 */ /* 0x000fe400078e0a06 */
[----:B------:R-:W-:Y:S01]  /*0c00*/  @!P6 IMAD.IADD R48, R48, 0x1, -R3 ;  /* 0x000000013030e824 */ /* 0x000fe200078e0a03 */
[----:B------:R-:W-:Y:S01]  /*0c10*/  ISETP.GE.AND P6, PT, R7, RZ, PT ;  /* 0x000000ff0700720c */ /* 0x000fe20003fc6270 */
[----:B------:R-:W-:Y:S02]  /*0c20*/  IMAD R45, R3, R6, R45 ;  /* 0x00000006032d7224 */ /* 0x000fe400078e022d */
[----:B------:R-:W-:Y:S02]  /*0c30*/  @!P0 IMAD.IADD R47, R47, 0x1, -R3 ;  /* 0x000000012f2f8824 */ /* 0x000fe400078e0a03 */
[----:B------:R-:W-:Y:S01]  /*0c40*/  @!P5 IMAD.MOV R48, RZ, RZ, -R48 ;  /* 0x000000ffff30d224 */ /* 0x000fe200078e0a30 */
[C---:B------:R-:W-:Y:S01]  /*0c50*/  ISETP.GT.U32.AND P5, PT, R3.reuse, R45, PT ;  /* 0x0000002d0300720c */ /* 0x040fe20003fa4070 */
[----:B--2---:R-:W-:Y:S01]  /*0c60*/  IMAD.MOV R9, RZ, RZ, -R5 ;  /* 0x000000ffff097224 */ /* 0x004fe200078e0a05 */
[----:B------:R-:W-:Y:S01]  /*0c70*/  ISETP.GT.U32.AND P0, PT, R3, R47, PT ;  /* 0x0000002f0300720c */ /* 0x000fe20003f04070 */
[----:B------:R-:W-:-:S02]  /*0c80*/  IMAD.MOV.U32 R4, RZ, RZ, RZ ;  /* 0x000000ffff047224 */ /* 0x000fc400078e00ff */
[----:B------:R-:W-:Y:S02]  /*0c90*/  IMAD R9, R9, R2, RZ ;  /* 0x0000000209097224 */ /* 0x000fe400078e02ff */
[--C-:B------:R-:W-:Y:S01]  /*0ca0*/  @!P4 IMAD.IADD R49, R49, 0x1, -R3.reuse ;  /* 0x000000013131c824 */ /* 0x100fe200078e0a03 */
[----:B------:R-:W-:Y:S01]  /*0cb0*/  ISETP.GE.AND P4, PT, R16, RZ, PT ;  /* 0x000000ff1000720c */ /* 0x000fe20003f86270 */
[----:B------:R-:W-:Y:S02]  /*0cc0*/  VIADD R7, R28, 0x6 ;  /* 0x000000061c077836 */ /* 0x000fe40000000000 */
[----:B------:R-:W-:Y:S02]  /*0cd0*/  @!P1 IMAD.IADD R46, R46, 0x1, -R3 ;  /* 0x000000012e2e9824 */ /* 0x000fe400078e0a03 */
[----:B------:R-:W-:Y:S01]  /*0ce0*/  IMAD.HI.U32 R4, R5, R9, R4 ;  /* 0x0000000905047227 */ /* 0x000fe200078e0004 */
[----:B------:R-:W-:Y:S02]  /*0cf0*/  IABS R44, R7 ;  /* 0x00000007002c7213 */ /* 0x000fe40000000000 */
[----:B------:R-:W-:Y:S01]  /*0d00*/  ISETP.GT.U32.AND P1, PT, R3, R46, PT ;  /* 0x0000002e0300720c */ /* 0x000fe20003f24070 */
[----:B------:R-:W-:-:S02]  /*0d10*/  IMAD R5, R11, R8, R14 ;  /* 0x000000080b057224 */ /* 0x000fc400078e020e */
[C---:B------:R-:W-:Y:S02]  /*0d20*/  VIADD R8, R28.reuse, 0x7 ;  /* 0x000000071c087836 */ /* 0x040fe40000000000 */
[----:B------:R-:W-:Y:S02]  /*0d30*/  VIADD R9, R28, 0x8 ;  /* 0x000000081c097836 */ /* 0x000fe40000000000 */
[----:B------:R-:W-:Y:S01]  /*0d40*/  @!P5 IMAD.IADD R45, R45, 0x1, -R3 ;  /* 0x000000012d2dd824 */ /* 0x000fe200078e0a03 */
[----:B------:R-:W-:Y:S01]  /*0d50*/  IABS R43, R8 ;  /* 0x00000008002b7213 */ /* 0x000fe20000000000 */
[----:B------:R-:W-:Y:S01]  /*0d60*/  @!P2 IMAD.MOV R49, RZ, RZ, -R49 ;  /* 0x000000ffff31a224 */ /* 0x000fe200078e0a31 */
[----:B------:R-:W-:Y:S01]  /*0d70*/  ISETP.GE.AND P2, PT, R17, RZ, PT ;  /* 0x000000ff1100720c */ /* 0x000fe20003f46270 */
[----:B------:R-:W-:Y:S01]  /*0d80*/  @!P0 IMAD.IADD R47, R47, 0x1, -R3 ;  /* 0x000000012f2f8824 */ /* 0x000fe200078e0a03 */
[----:B------:R-:W-:Y:S01]  /*0d90*/  IABS R42, R9 ;  /* 0x00000009002a7213 */ /* 0x000fe20000000000 */
[----:B------:R-:W-:Y:S01]  /*0da0*/  IMAD.HI.U32 R6, R0, R44, RZ ;  /* 0x0000002c00067227 */ /* 0x000fe200078e00ff */
[----:B------:R-:W-:-:S02]  /*0db0*/  ISETP.GT.U32.AND P5, PT, R3, R45, PT ;  /* 0x0000002d0300720c */ /* 0x000fc40003fa4070 */
[----:B------:R-:W-:Y:S01]  /*0dc0*/  ISETP.GE.AND P0, PT, R7, RZ, PT ;  /* 0x000000ff0700720c */ /* 0x000fe20003f06270 */
[----:B------:R-:W-:Y:S01]  /*0dd0*/  @!P4 IMAD.MOV R47, RZ, RZ, -R47 ;  /* 0x000000ffff2fc224 */ /* 0x000fe200078e0a2f */
[----:B------:R-:W-:Y:S01]  /*0de0*/  ISETP.GE.AND P4, PT, R8, RZ, PT ;  /* 0x000000ff0800720c */ /* 0x000fe20003f86270 */
[----:B------:R-:W-:-:S04]  /*0df0*/  IMAD.HI.U32 R7, R0, R43, RZ ;  /* 0x0000002b00077227 */ /* 0x000fc800078e00ff */
[----:B------:R-:W-:Y:S02]  /*0e00*/  IMAD.MOV R8, RZ, RZ, -R6 ;  /* 0x000000ffff087224 */ /* 0x000fe400078e0a06 */
[----:B------:R-:W-:-:S04]  /*0e10*/  IMAD.HI.U32 R6, R0, R42, RZ ;  /* 0x0000002a00067227 */ /* 0x000fc800078e00ff */
[----:B------:R-:W-:Y:S02]  /*0e20*/  IMAD.MOV R10, RZ, RZ, -R7 ;  /* 0x000000ffff0a7224 */ /* 0x000fe400078e0a07 */
[----:B------:R-:W-:Y:S01]  /*0e30*/  @!P1 IMAD.IADD R46, R46, 0x1, -R3 ;  /* 0x000000012e2e9824 */ /* 0x000fe200078e0a03 */
[----:B------:R-:W-:Y:S01]  /*0e40*/  ISETP.GE.AND P1, PT, R9, RZ, PT ;  /* 0x000000ff0900720c */ /* 0x000fe20003f26270 */
[C---:B------:R-:W-:Y:S02]  /*0e50*/  IMAD R44, R3.reuse, R8, R44 ;  /* 0x00000008032c7224 */ /* 0x040fe400078e022c */
[----:B------:R-:W-:Y:S02]  /*0e60*/  IMAD.MOV R6, RZ, RZ, -R6 ;  /* 0x000000ffff067224 */ /* 0x000fe400078e0a06 */
[C---:B------:R-:W-:Y:S02]  /*0e70*/  IMAD R43, R3.reuse, R10, R43 ;  /* 0x0000000a032b7224 */ /* 0x040fe400078e022b */
[----:B------:R-:W-:Y:S01]  /*0e80*/  @!P2 IMAD.MOV R46, RZ, RZ, -R46 ;  /* 0x000000ffff2ea224 */ /* 0x000fe200078e0a2e */
[C---:B------:R-:W-:Y:S01]  /*0e90*/  ISETP.GT.U32.AND P2, PT, R3.reuse, R44, PT ;  /* 0x0000002c0300720c */ /* 0x040fe20003f44070 */
[----:B------:R-:W-:-:S02]  /*0ea0*/  IMAD R42, R3, R6, R42 ;  /* 0x00000006032a7224 */ /* 0x000fc400078e022a */
[----:B------:R-:W-:Y:S01]  /*0eb0*/  @!P5 IMAD.IADD R45, R45, 0x1, -R3 ;  /* 0x000000012d2dd824 */ /* 0x000fe200078e0a03 */
[C---:B------:R-:W-:Y:S01]  /*0ec0*/  ISETP.GT.U32.AND P5, PT, R3.reuse, R43, PT ;  /* 0x0000002b0300720c */ /* 0x040fe20003fa4070 */
[C---:B------:R-:W-:Y:S02]  /*0ed0*/  VIADD R17, R28.reuse, 0x9 ;  /* 0x000000091c117836 */ /* 0x040fe40000000000 */
[----:B------:R-:W-:Y:S01]  /*0ee0*/  @!P6 IMAD.MOV R45, RZ, RZ, -R45 ;  /* 0x000000ffff2de224 */ /* 0x000fe200078e0a2d */
[----:B------:R-:W-:Y:S01]  /*0ef0*/  ISETP.GT.U32.AND P6, PT, R3, R42, PT ;  /* 0x0000002a0300720c */ /* 0x000fe20003fc4070 */
[C---:B------:R-:W-:Y:S01]  /*0f00*/  VIADD R16, R28.reuse, 0xa ;  /* 0x0000000a1c107836 */ /* 0x040fe20000000000 */
[----:B------:R-:W-:Y:S01]  /*0f10*/  IABS R41, R17 ;  /* 0x0000001100297213 */ /* 0x000fe20000000000 */
[----:B------:R-:W-:Y:S02]  /*0f20*/  VIADD R14, R28, 0xb ;  /* 0x0000000b1c0e7836 */ /* 0x000fe40000000000 */
[----:B------:R-:W-:Y:S01]  /*0f30*/  @!P2 IMAD.IADD R44, R44, 0x1, -R3 ;  /* 0x000000012c2ca824 */ /* 0x000fe200078e0a03 */
[----:B------:R-:W-:Y:S01]  /*0f40*/  IABS R38, R16 ;  /* 0x0000001000267213 */ /* 0x000fe20000000000 */
[----:B------:R-:W-:Y:S01]  /*0f50*/  IMAD.HI.U32 R6, R0, R41, RZ ;  /* 0x0000002900067227 */ /* 0x000fe200078e00ff */
[----:B------:R-:W-:-:S02]  /*0f60*/  IABS R37, R14 ;  /* 0x0000000e00257213 */ /* 0x000fc40000000000 */
[----:B------:R-:W-:Y:S01]  /*0f70*/  ISETP.GT.U32.AND P2, PT, R3, R44, PT ;  /* 0x0000002c0300720c */ /* 0x000fe20003f44070 */
[----:B------:R-:W-:Y:S02]  /*0f80*/  @!P5 IMAD.IADD R43, R43, 0x1, -R3 ;  /* 0x000000012b2bd824 */ /* 0x000fe400078e0a03 */
[----:B------:R-:W-:Y:S01]  /*0f90*/  @!P6 IADD3 R42, PT, PT, R42, -R3, RZ ;  /* 0x800000032a2ae210 */ /* 0x000fe20007ffe0ff */
[----:B------:R-:W-:Y:S02]  /*0fa0*/  IMAD.MOV R8, RZ, RZ, -R6 ;  /* 0x000000ffff087224 */ /* 0x000fe400078e0a06 */
[C---:B------:R-:W-:Y:S01]  /*0fb0*/  ISETP.GT.U32.AND P5, PT, R3.reuse, R43, PT ;  /* 0x0000002b0300720c */ /* 0x040fe20003fa4070 */
[----:B------:R-:W-:Y:S01]  /*0fc0*/  IMAD.HI.U32 R6, R0, R38, RZ ;  /* 0x0000002600067227 */ /* 0x000fe200078e00ff */
[----:B------:R-:W-:-:S03]  /*0fd0*/  ISETP.GT.U32.AND P6, PT, R3, R42, PT ;  /* 0x0000002a0300720c */ /* 0x000fc60003fc4070 */
[----:B------:R-:W-:-:S04]  /*0fe0*/  IMAD.HI.U32 R7, R0, R37, RZ ;  /* 0x0000002500077227 */ /* 0x000fc800078e00ff */
[C---:B------:R-:W-:Y:S02]  /*0ff0*/  IMAD R41, R3.reuse, R8, R41 ;  /* 0x0000000803297224 */ /* 0x040fe400078e0229 */
[----:B------:R-:W-:Y:S02]  /*1000*/  IMAD.MOV R6, RZ, RZ, -R6 ;  /* 0x000000ffff067224 */ /* 0x000fe400078e0a06 */
[----:B------:R-:W-:Y:S02]  /*1010*/  IMAD.MOV R8, RZ, RZ, -R7 ;  /* 0x000000ffff087224 */ /* 0x000fe400078e0a07 */
[C---:B------:R-:W-:Y:S02]  /*1020*/  IMAD R38, R3.reuse, R6, R38 ;  /* 0x0000000603267224 */ /* 0x040fe400078e0226 */
[C---:B------:R-:W-:Y:S02]  /*1030*/  IMAD R37, R3.reuse, R8, R37 ;  /* 0x0000000803257224 */ /* 0x040fe400078e0225 */
[--C-:B------:R-:W-:Y:S01]  /*1040*/  @!P2 IMAD.IADD R44, R44, 0x1, -R3.reuse ;  /* 0x000000012c2ca824 */ /* 0x100fe200078e0a03 */
[----:B------:R-:W-:Y:S01]  /*1050*/  ISETP.GT.U32.AND P2, PT, R3, R41, PT ;  /* 0x000000290300720c */ /* 0x000fe20003f44070 */
[--C-:B------:R-:W-:Y:S01]  /*1060*/  @!P5 IMAD.IADD R43, R43, 0x1, -R3.reuse ;  /* 0x000000012b2bd824 */ /* 0x100fe200078e0a03 */
[C---:B------:R-:W-:Y:S01]  /*1070*/  ISETP.GT.U32.AND P5, PT, R3.reuse, R38, PT ;  /* 0x000000260300720c */ /* 0x040fe20003fa4070 */
[----:B------:R-:W-:Y:S01]  /*1080*/  @!P6 IMAD.IADD R42, R42, 0x1, -R3 ;  /* 0x000000012a2ae824 */ /* 0x000fe200078e0a03 */
[----:B------:R-:W-:Y:S01]  /*1090*/  ISETP.GT.U32.AND P6, PT, R3, R37, PT ;  /* 0x000000250300720c */ /* 0x000fe20003fc4070 */
[----:B------:R-:W-:-:S02]  /*10a0*/  VIADD R18, R28, 0xc ;  /* 0x0000000c1c127836 */ /* 0x000fc40000000000 */
[----:B------:R-:W-:Y:S02]  /*10b0*/  IMAD.IADD R5, R12, 0x1, R5 ;  /* 0x000000010c057824 */ /* 0x000fe400078e0205 */
[C---:B------:R-:W-:Y:S01]  /*10c0*/  VIADD R19, R28.reuse, 0xd ;  /* 0x0000000d1c137836 */ /* 0x040fe20000000000 */
[----:B------:R-:W-:Y:S01]  /*10d0*/  IABS R9, R18 ;  /* 0x0000001200097213 */ /* 0x000fe20000000000 */
[----:B------:R-:W-:Y:S02]  /*10e0*/  VIADD R12, R28, 0xe ;  /* 0x0000000e1c0c7836 */ /* 0x000fe40000000000 */
[--C-:B------:R-:W-:Y:S01]  /*10f0*/  @!P2 IMAD.IADD R41, R41, 0x1, -R3.reuse ;  /* 0x000000012929a824 */ /* 0x100fe200078e0a03 */
[----:B------:R-:W-:Y:S01]  /*1100*/  IABS R36, R19 ;  /* 0x0000001300247213 */ /* 0x000fe20000000000 */
[----:B------:R-:W-:Y:S01]  /*1110*/  IMAD.HI.U32 R6, R0, R39, RZ ;  /* 0x0000002700067227 */ /* 0x000fe200078e00ff */
[----:B------:R-:W-:Y:S02]  /*1120*/  IABS R10, R12 ;  /* 0x0000000c000a7213 */ /* 0x000fe40000000000 */
[----:B------:R-:W-:Y:S01]  /*1130*/  ISETP.GT.U32.AND P2, PT, R3, R41, PT ;  /* 0x000000290300720c */ /* 0x000fe20003f44070 */
[----:B------:R-:W-:-:S02]  /*1140*/  @!P5 IMAD.IADD R38, R38, 0x1, -R3 ;  /* 0x000000012626d824 */ /* 0x000fc400078e0a03 */
[----:B------:R-:W-:Y:S02]  /*1150*/  @!P6 IMAD.IADD R37, R37, 0x1, -R3 ;  /* 0x000000012525e824 */ /* 0x000fe400078e0a03 */
[----:B------:R-:W-:Y:S01]  /*1160*/  IMAD.MOV R8, RZ, RZ, -R6 ;  /* 0x000000ffff087224 */ /* 0x000fe200078e0a06 */
[C---:B------:R-:W-:Y:S01]  /*1170*/  ISETP.GT.U32.AND P5, PT, R3.reuse, R38, PT ;  /* 0x000000260300720c */ /* 0x040fe20003fa4070 */
[----:B------:R-:W-:Y:S01]  /*1180*/  IMAD.HI.U32 R6, R0, R9, RZ ;  /* 0x0000000900067227 */ /* 0x000fe200078e00ff */
[----:B------:R-:W-:-:S03]  /*1190*/  ISETP.GT.U32.AND P6, PT, R3, R37, PT ;  /* 0x000000250300720c */ /* 0x000fc60003fc4070 */
[----:B------:R-:W-:-:S04]  /*11a0*/  IMAD.HI.U32 R7, R0, R36, RZ ;  /* 0x0000002400077227 */ /* 0x000fc800078e00ff */
[----:B------:R-:W-:-:S04]  /*11b0*/  IMAD.HI.U32 R0, R0, R10, RZ ;  /* 0x0000000a00007227 */ /* 0x000fc800078e00ff */
[----:B------:R-:W-:Y:S02]  /*11c0*/  IMAD.MOV R6, RZ, RZ, -R6 ;  /* 0x000000ffff067224 */ /* 0x000fe400078e0a06 */
[----:B------:R-:W-:Y:S02]  /*11d0*/  IMAD.MOV R7, RZ, RZ, -R7 ;  /* 0x000000ffff077224 */ /* 0x000fe400078e0a07 */
[----:B------:R-:W-:Y:S02]  /*11e0*/  IMAD.MOV R0, RZ, RZ, -R0 ;  /* 0x000000ffff007224 */ /* 0x000fe400078e0a00 */
[C---:B------:R-:W-:Y:S02]  /*11f0*/  IMAD R6, R3.reuse, R6, R9 ;  /* 0x0000000603067224 */ /* 0x040fe400078e0209 */
[C---:B------:R-:W-:Y:S02]  /*1200*/  IMAD R36, R3.reuse, R7, R36 ;  /* 0x0000000703247224 */ /* 0x040fe400078e0224 */
[----:B------:R-:W-:-:S02]  /*1210*/  IMAD R0, R3, R0, R10 ;  /* 0x0000000003007224 */ /* 0x000fc400078e020a */
[--C-:B------:R-:W-:Y:S01]  /*1220*/  @!P2 IMAD.IADD R41, R41, 0x1, -R3.reuse ;  /* 0x000000012929a824 */ /* 0x100fe200078e0a03 */
[C---:B------:R-:W-:Y:S01]  /*1230*/  ISETP.GT.U32.AND P2, PT, R3.reuse, R6, PT ;  /* 0x000000060300720c */ /* 0x040fe20003f44070 */
[--C-:B------:R-:W-:Y:S01]  /*1240*/  @!P5 IMAD.IADD R38, R38, 0x1, -R3.reuse ;  /* 0x000000012626d824 */ /* 0x100fe200078e0a03 */
[----:B------:R-:W-:Y:S01]  /*1250*/  ISETP.GT.U32.AND P5, PT, R3, R36, PT ;  /* 0x000000240300720c */ /* 0x000fe20003fa4070 */
[----:B------:R-:W-:Y:S01]  /*1260*/  @!P6 IMAD.IADD R37, R37, 0x1, -R3 ;  /* 0x000000012525e824 */ /* 0x000fe200078e0a03 */
[----:B------:R-:W-:Y:S01]  /*1270*/  ISETP.GT.U32.AND P6, PT, R3, R0, PT ;  /* 0x000000000300720c */ /* 0x000fe20003fc4070 */
[----:B------:R-:W-:Y:S01]  /*1280*/  IMAD R27, R5, 0x200, R92 ;  /* 0x00000200051b7824 */ /* 0x000fe200078e025c */
[----:B------:R-:W1:Y:S01]  /*1290*/  LDS R10, [UR76] ;  /* 0x0000004cff0a7984 */ /* 0x000e620008000800 */
[----:B------:R-:W-:Y:S02]  /*12a0*/  IMAD R39, R3, R8, R39 ;  /* 0x0000000803277224 */ /* 0x000fe400078e0227 */
[C---:B------:R-:W-:Y:S01]  /*12b0*/  VIADD R30, R27.reuse, 0x100 ;  /* 0x000001001b1e7836 */ /* 0x040fe20000000000 */
[----:B------:R-:W-:Y:S01]  /*12c0*/  IABS R9, R27 ;  /* 0x0000001b00097213 */ /* 0x000fe20000000000 */
[----:B------:R-:W-:Y:S01]  /*12d0*/  VIADD R26, R27, 0x80 ;  /* 0x000000801b1a7836 */ /* 0x000fe20000000000 */
[----:B------:R0:W-:Y:S01]  /*12e0*/  STL [R1+0x1dd4], R27 ;  /* 0x001dd41b01007387 */ /* 0x0001e20000100800 */
[--C-:B------:R-:W-:Y:S01]  /*12f0*/  @!P2 IMAD.IADD R6, R6, 0x1, -R3.reuse ;  /* 0x000000010606a824 */ /* 0x100fe200078e0a03 */
[----:B------:R-:W-:Y:S01]  /*1300*/  IABS R13, R30 ;  /* 0x0000001e000d7213 */ /* 0x000fe20000000000 */
[--C-:B------:R-:W-:Y:S01]  /*1310*/  @!P5 IMAD.IADD R36, R36, 0x1, -R3.reuse ;  /* 0x000000012424d824 */ /* 0x100fe200078e0a03 */
[----:B------:R-:W-:Y:S01]  /*1320*/  IABS R11, R26 ;  /* 0x0000001a000b7213 */ /* 0x000fe20000000000 */
[----:B------:R-:W-:Y:S01]  /*1330*/  @!P6 IMAD.IADD R0, R0, 0x1, -R3 ;  /* 0x000000010000e824 */ /* 0x000fe200078e0a03 */
[C---:B------:R-:W-:Y:S01]  /*1340*/  ISETP.GT.U32.AND P5, PT, R3.reuse, R6, PT ;  /* 0x000000060300720c */ /* 0x040fe20003fa4070 */
[----:B------:R-:W-:Y:S01]  /*1350*/  IMAD.HI.U32 R5, R4, R9, RZ ;  /* 0x0000000904057227 */ /* 0x000fe200078e00ff */
[----:B------:R0:W-:Y:S01]  /*1360*/  STL [R1+0x1de0], R26 ;  /* 0x001de01a01007387 */ /* 0x0001e20000100800 */
[----:B------:R-:W-:-:S02]  /*1370*/  ISETP.GT.U32.AND P2, PT, R3, R39, PT ;  /* 0x000000270300720c */ /* 0x000fc40003f44070 */
[C---:B------:R-:W-:Y:S01]  /*1380*/  IMAD.HI.U32 R8, R4.reuse, R13, RZ ;  /* 0x0000000d04087227 */ /* 0x040fe200078e00ff */
[----:B------:R-:W-:Y:S01]  /*1390*/  ISETP.GT.U32.AND P6, PT, R3, R0, PT ;  /* 0x000000000300720c */ /* 0x000fe20003fc4070 */
[----:B------:R0:W-:Y:S02]  /*13a0*/  STL [R1+0x1ddc], R30 ;  /* 0x001ddc1e01007387 */ /* 0x0001e40000100800 */
[----:B------:R-:W-:Y:S02]  /*13b0*/  IMAD.MOV R5, RZ, RZ, -R5 ;  /* 0x000000ffff057224 */ /* 0x000fe400078e0a05 */
[----:B------:R-:W-:-:S04]  /*13c0*/  IMAD.HI.U32 R7, R4, R11, RZ ;  /* 0x0000000b04077227 */ /* 0x000fc800078e00ff */
[----:B------:R-:W-:Y:S02]  /*13d0*/  IMAD.MOV R8, RZ, RZ, -R8 ;  /* 0x000000ffff087224 */ /* 0x000fe400078e0a08 */
[----:B------:R-:W-:Y:S02]  /*13e0*/  VIADD R29, R27, 0x180 ;  /* 0x000001801b1d7836 */ /* 0x000fe40000000000 */
[C---:B------:R-:W-:Y:S02]  /*13f0*/  IMAD R5, R2.reuse, R5, R9 ;  /* 0x0000000502057224 */ /* 0x040fe400078e0209 */
[----:B------:R-:W-:Y:S01]  /*1400*/  IMAD.MOV R7, RZ, RZ, -R7 ;  /* 0x000000ffff077224 */ /* 0x000fe200078e0a07 */
[----:B------:R0:W-:Y:S01]  /*1410*/  STL [R1+0x1de4], R29 ;  /* 0x001de41d01007387 */ /* 0x0001e20000100800 */
[----:B------:R-:W-:Y:S01]  /*1420*/  IMAD R9, R2, R8, R13 ;  /* 0x0000000802097224 */ /* 0x000fe200078e020d */
[----:B------:R-:W-:Y:S01]  /*1430*/  IABS R15, R29 ;  /* 0x0000001d000f7213 */ /* 0x000fe20000000000 */
[----:B------:R-:W-:Y:S01]  /*1440*/  @!P5 IMAD.IADD R6, R6, 0x1, -R3 ;  /* 0x000000010606d824 */ /* 0x000fe200078e0a03 */
[----:B------:R-:W2:Y:S01]  /*1450*/  S2R R8, SR_CgaCtaId ;  /* 0x0000000000087919 */ /* 0x000ea20000008800 */
[C---:B------:R-:W-:Y:S01]  /*1460*/  IMAD R7, R2.reuse, R7, R11 ;  /* 0x0000000702077224 */ /* 0x040fe200078e020b */
[----:B------:R-:W-:Y:S01]  /*1470*/  BAR.SYNC.DEFER_BLOCKING 0x0 ;  /* 0x0000000000007b1d */ /* 0x000fe20000010000 */
[----:B------:R-:W-:Y:S01]  /*1480*/  ISETP.GT.U32.AND P5, PT, R2, R5, PT ;  /* 0x000000050200720c */ /* 0x000fe20003fa4070 */
[----:B------:R-:W-:Y:S01]  /*1490*/  @!P0 IMAD.MOV R44, RZ, RZ, -R44 ;  /* 0x000000ffff2c8224 */ /* 0x000fe200078e0a2c */
[----:B------:R-:W-:Y:S01]  /*14a0*/  ISETP.GT.U32.AND P0, PT, R3, R36, PT ;  /* 0x000000240300720c */ /* 0x000fe20003f04070 */
[----:B------:R-:W-:Y:S01]  /*14b0*/  @!P6 IMAD.IADD R0, R0, 0x1, -R3 ;  /* 0x000000010000e824 */ /* 0x000fe200078e0a03 */
[----:B------:R-:W-:Y:S01]  /*14c0*/  ISETP.GT.U32.AND P6, PT, R2, R7, PT ;  /* 0x000000070200720c */ /* 0x000fe20003fc4070 */
[----:B------:R-:W-:-:S04]  /*14d0*/  IMAD.HI.U32 R4, R4, R15, RZ ;  /* 0x0000000f04047227 */ /* 0x000fc800078e00ff */
[----:B------:R-:W-:Y:S02]  /*14e0*/  IMAD.MOV R4, RZ, RZ, -R4 ;  /* 0x000000ffff047224 */ /* 0x000fe400078e0a04 */
[----:B------:R-:W-:Y:S02]  /*14f0*/  @!P2 IMAD.IADD R39, R39, 0x1, -R3 ;  /* 0x000000012727a824 */ /* 0x000fe400078e0a03 */
[----:B------:R-:W-:Y:S01]  /*1500*/  IMAD R11, R2, R4, R15 ;  /* 0x00000004020b7224 */ /* 0x000fe200078e020f */
[----:B------:R-:W-:Y:S01]  /*1510*/  @!P5 IADD3 R5, PT, PT, R5, -R2, RZ ;  /* 0x800000020505d210 */ /* 0x000fe20007ffe0ff */
[----:B------:R-:W-:Y:S01]  /*1520*/  @!P0 IMAD.IADD R36, R36, 0x1, -R3 ;  /* 0x0000000124248824 */ /* 0x000fe200078e0a03 */
[----:B------:R-:W-:Y:S01]  /*1530*/  ISETP.GE.AND P0, PT, R17, RZ, PT ;  /* 0x000000ff1100720c */ /* 0x000fe20003f06270 */
[----:B------:R-:W-:Y:S01]  /*1540*/  @!P4 IMAD.MOV R43, RZ, RZ, -R43 ;  /* 0x000000ffff2bc224 */ /* 0x000fe200078e0a2b */
[----:B------:R-:W-:Y:S01]  /*1550*/  ISETP.GT.U32.AND P2, PT, R3, R39, PT ;  /* 0x000000270300720c */ /* 0x000fe20003f44070 */
[----:B------:R-:W-:Y:S01]  /*1560*/  @!P1 IMAD.MOV R42, RZ, RZ, -R42 ;  /* 0x000000ffff2a9224 */ /* 0x000fe200078e0a2a */
[C---:B------:R-:W-:Y:S01]  /*1570*/  ISETP.GT.U32.AND P5, PT, R2.reuse, R9, PT ;  /* 0x000000090200720c */ /* 0x040fe20003fa4070 */
[----:B------:R-:W-:Y:S01]  /*1580*/  @!P6 IMAD.IADD R7, R7, 0x1, -R2 ;  /* 0x000000010707e824 */ /* 0x000fe200078e0a02 */
[----:B------:R-:W-:-:S02]  /*1590*/  ISETP.GT.U32.AND P1, PT, R2, R11, PT ;  /* 0x0000000b0200720c */ /* 0x000fc40003f24070 */
[----:B------:R-:W-:Y:S01]  /*15a0*/  ISETP.GT.U32.AND P4, PT, R2, R5, PT ;  /* 0x000000050200720c */ /* 0x000fe20003f84070 */
[----:B01----:R-:W-:-:S12]  /*15b0*/  @P3 BRA `(.L_x_5) ;  /* 0x0000000000183947 */ /* 0x003fd80003800000 */
[----:B------:R-:W-:Y:S01]  /*15c0*/  ELECT P6, URZ, PT ;  /* 0x0000000000ff782f */ /* 0x000fe200038c0000 */
[----:B------:R-:W-:Y:S01]  /*15d0*/  IMAD.MOV.U32 R4, RZ, RZ, 0x1 ;  /* 0x00000001ff047424 */ /* 0x000fe200078e00ff */
[----:B------:R-:W-:Y:S11]  /*15e0*/  UVIRTCOUNT.DEALLOC.SMPOOL 0x80 ;  /* 0x000000800000784c */ /* 0x000ff60000000000 */
[----:B------:R-:W-:-:S04]  /*15f0*/  @P6 MOV R13, 0x40 ;  /* 0x00000040000d6802 */ /* 0x000fc80000000f00 */
[----:B--2---:R-:W-:-:S05]  /*1600*/  @P6 LEA R13, R8, R13, 0x18 ;  /* 0x0000000d080d6211 */ /* 0x004fca00078ec0ff */
[----:B------:R0:W-:Y:S02]  /*1610*/  @P6 STS.U8 [R13], R4 ;  /* 0x000000040d006388 */ /* 0x0001e40000000000 */
.L_x_5:
[----:B------:R-:W-:Y:S01]  /*1620*/  STL.64 [R1+0x2508], R22 ;  /* 0x0025081601007387 */ /* 0x000fe20000100a00 */
[----:B------:R-:W-:Y:S01]  /*1630*/  ISETP.GT.U32.AND P6, PT, R2, R7, PT ;  /* 0x000000070200720c */ /* 0x000fe20003fc4070 */
[--C-:B------:R-:W-:Y:S01]  /*1640*/  @!P5 IMAD.IADD R9, R9, 0x1, -R2.reuse ;  /* 0x000000010909d824 */ /* 0x100fe200078e0a02 */
[----:B------:R-:W-:Y:S01]  /*1650*/  ISETP.GE.AND P5, PT, R26, RZ, PT ;  /* 0x000000ff1a00720c */ /* 0x000fe20003fa6270 */
[----:B------:R1:W-:Y:S01]  /*1660*/  STL.64 [R1+0x2528], R22 ;  /* 0x0025281601007387 */ /* 0x0003e20000100a00 */
[--C-:B------:R-:W-:Y:S01]  /*1670*/  @!P4 IMAD.IADD R5, R5, 0x1, -R2.reuse ;  /* 0x000000010505c824 */ /* 0x100fe200078e0a02 */
[----:B------:R-:W-:Y:S01]  /*1680*/  R2UR UR5, R10 ;  /* 0x000000000a0572ca */ /* 0x000fe200000e0000 */
[--C-:B------:R-:W-:Y:S01]  /*1690*/  @!P1 IMAD.IADD R11, R11, 0x1, -R2.reuse ;  /* 0x000000010b0b9824 */ /* 0x100fe200078e0a02 */
[----:B------:R-:W-:Y:S01]  /*16a0*/  STL.64 [R1+0x2500], R20 ;  /* 0x0025001401007387 */ /* 0x000fe20000100a00 */
[----:B------:R-:W-:Y:S01]  /*16b0*/  ISETP.GT.U32.AND P4, PT, R2, R9, PT ;  /* 0x000000090200720c */ /* 0x000fe20003f84070 */
[----:B------:R-:W-:Y:S01]  /*16c0*/  @!P2 IMAD.IADD R39, R39, 0x1, -R3 ;  /* 0x000000012727a824 */ /* 0x000fe200078e0a03 */
[----:B------:R-:W-:Y:S01]  /*16d0*/  ISETP.GE.AND P1, PT, R16, RZ, PT ;  /* 0x000000ff1000720c */ /* 0x000fe20003f26270 */
[----:B------:R-:W-:Y:S01]  /*16e0*/  STL.64 [R1+0x2518], R20 ;  /* 0x0025181401007387 */ /* 0x000fe20000100a00 */
[----:B------:R-:W-:Y:S01]  /*16f0*/  ISETP.GE.AND P2, PT, R27, RZ, PT ;  /* 0x000000ff1b00720c */ /* 0x000fe20003f46270 */
[--C-:B------:R-:W-:Y:S01]  /*1700*/  @!P6 IMAD.IADD R7, R7, 0x1, -R2.reuse ;  /* 0x000000010707e824 */ /* 0x100fe200078e0a02 */
[----:B------:R-:W-:Y:S01]  /*1710*/  ISETP.GE.AND P6, PT, R30, RZ, PT ;  /* 0x000000ff1e00720c */ /* 0x000fe20003fc6270 */
[----:B------:R-:W-:Y:S01]  /*1720*/  STL.64 [R1+0x24f8], R24 ;  /* 0x0024f81801007387 */ /* 0x000fe20000100a00 */
[----:B------:R-:W-:Y:S01]  /*1730*/  @!P0 IMAD.MOV R41, RZ, RZ, -R41 ;  /* 0x000000ffff298224 */ /* 0x000fe200078e0a29 */
[----:B------:R-:W-:Y:S01]  /*1740*/  ISETP.GT.U32.AND P0, PT, R2, R11, PT ;  /* 0x0000000b0200720c */ /* 0x000fe20003f04070 */
[----:B------:R-:W-:Y:S01]  /*1750*/  @!P5 IMAD.MOV R7, RZ, RZ, -R7 ;  /* 0x000000ffff07d224 */ /* 0x000fe200078e0a07 */
[----:B------:R-:W-:Y:S01]  /*1760*/  STL.64 [R1+0x24f0], R90 ;  /* 0x0024f05a01007387 */ /* 0x000fe20000100a00 */
[----:B------:R-:W-:Y:S01]  /*1770*/  ISETP.GE.AND P5, PT, R14, RZ, PT ;  /* 0x000000ff0e00720c */ /* 0x000fe20003fa6270 */
[----:B------:R-:W-:Y:S01]  /*1780*/  @!P4 IMAD.IADD R9, R9, 0x1, -R2 ;  /* 0x000000010909c824 */ /* 0x000fe200078e0a02 */
[----:B------:R-:W-:Y:S01]  /*1790*/  UIADD3 UR8, UPT, UPT, UR5, UR8, URZ ;  /* 0x0000000805087290 */ /* 0x000fe2000fffe0ff */
[----:B------:R-:W-:Y:S01]  /*17a0*/  STL.64 [R1+0x2510], R90 ;  /* 0x0025105a01007387 */ /* 0x000fe20000100a00 */
[----:B------:R-:W-:Y:S01]  /*17b0*/  @!P1 IMAD.MOV R38, RZ, RZ, -R38 ;  /* 0x000000ffff269224 */ /* 0x000fe200078e0a26 */
[----:B------:R-:W-:Y:S01]  /*17c0*/  ISETP.NE.U32.AND P1, PT, R92, RZ, PT ;  /* 0x000000ff5c00720c */ /* 0x000fe20003f25070 */
[----:B--2---:R-:W2:Y:S01]  /*17d0*/  LDC R8, c[0x0][0x3a4] ;  /* 0x0000e900ff087b82 */ /* 0x004ea20000000800 */
[----:B------:R-:W-:Y:S01]  /*17e0*/  STL.64 [R1+0x2530], R90 ;  /* 0x0025305a01007387 */ /* 0x000fe20000100a00 */
[----:B------:R-:W-:Y:S01]  /*17f0*/  @!P6 IMAD.MOV R9, RZ, RZ, -R9 ;  /* 0x000000ffff09e224 */ /* 0x000fe200078e0a09 */
[----:B------:R-:W-:Y:S01]  /*1800*/  ISETP.GE.AND P6, PT, R28, RZ, PT ;  /* 0x000000ff1c00720c */ /* 0x000fe20003fc6270 */
[----:B------:R-:W-:Y:S01]  /*1810*/  @!P2 IMAD.MOV R5, RZ, RZ, -R5 ;  /* 0x000000ffff05a224 */ /* 0x000fe200078e0a05 */
[----:B------:R-:W-:Y:S01]  /*1820*/  STL.64 [R1+0x24e8], R88 ;  /* 0x0024e85801007387 */ /* 0x000fe20000100a00 */
[----:B------:R-:W-:Y:S01]  /*1830*/  ISETP.GE.AND P2, PT, R29, RZ, PT ;  /* 0x000000ff1d00720c */ /* 0x000fe20003f46270 */
[----:B------:R-:W-:Y:S01]  /*1840*/  @!P5 IMAD.MOV R37, RZ, RZ, -R37 ;  /* 0x000000ffff25d224 */ /* 0x000fe200078e0a25 */
[----:B------:R-:W3:Y:S01]  /*1850*/  LDC.64 R92, c[0x0][0x3a8] ;  /* 0x0000ea00ff5c7b82 */ /* 0x000ee20000000a00 */
[----:B------:R4:W-:Y:S01]  /*1860*/  STL.64 [R1+0x2520], R88 ;  /* 0x0025205801007387 */ /* 0x0009e20000100a00 */
[----:B-1----:R-:W-:Y:S01]  /*1870*/  IMAD.U32 R22, RZ, RZ, UR76 ;  /* 0x0000004cff167e24 */ /* 0x002fe2000f8e00ff */
[----:B------:R-:W-:Y:S01]  /*1880*/  UMOV UR9, 0x1 ;  /* 0x0000000100097882 */ /* 0x000fe20000000000 */
[----:B------:R-:W-:Y:S01]  /*1890*/  @!P0 IMAD.IADD R11, R11, 0x1, -R2 ;  /* 0x000000010b0b8824 */ /* 0x000fe200078e0a02 */
[----:B------:R1:W-:Y:S01]  /*18a0*/  STL.64 [R1+0x24e0], R86 ;  /* 0x0024e05601007387 */ /* 0x0003e20000100a00 */
[----:B------:R-:W-:Y:S01]  /*18b0*/  ISETP.NE.AND P0, PT, R34, RZ, PT ;  /* 0x000000ff2200720c */ /* 0x000fe20003f05270 */
[----:B------:R-:W-:Y:S01]  /*18c0*/  VOTEU.ALL UP0, P1 ;  /* 0x0000000000ff7886 */ /* 0x000fe20000800000 */
[----:B------:R-:W-:Y:S01]  /*18d0*/  @!P6 IMAD.MOV R39, RZ, RZ, -R39 ;  /* 0x000000ffff27e224 */ /* 0x000fe200078e0a27 */
[----:B------:R-:W-:Y:S01]  /*18e0*/  STL.64 [R1+0x24d8], R84 ;  /* 0x0024d85401007387 */ /* 0x000fe20000100a00 */
[----:B------:R-:W0:Y:S01]  /*18f0*/  LDC.64 R26, c[0x0][0x380] ;  /* 0x0000e000ff1a7b82 */ /* 0x000e220000000a00 */
[----:B------:R-:W-:Y:S01]  /*1900*/  LOP3.LUT R34, RZ, R34, RZ, 0x33, !PT ;  /* 0x00000022ff227212 */ /* 0x000fe200078e33ff */
[----:B------:R-:W-:Y:S01]  /*1910*/  @!P2 IMAD.MOV R11, RZ, RZ, -R11 ;  /* 0x000000ffff0ba224 */ /* 0x000fe200078e0a0b */
[----:B------:R-:W-:Y:S01]  /*1920*/  STL.64 [R1+0x24d0], R82 ;  /* 0x0024d05201007387 */ /* 0x000fe20000100a00 */
[----:B------:R-:W-:-:S04]  /*1930*/  @!UP0 UIADD3 UR10, UPT, UPT, -UR9, 0x100000, URZ ;  /* 0x00100000090a8890 */ /* 0x000fc8000fffe1ff */
[----:B------:R-:W-:Y:S02]  /*1940*/  @!UP0 USHF.L.U32 UR11, UR10, 0xb, URZ ;  /* 0x0000000b0a0b8899 */ /* 0x000fe400080006ff */
[----:B------:R-:W-:Y:S01]  /*1950*/  @!UP0 USHF.L.U32 UR10, UR10, 0x1, URZ ;  /* 0x000000010a0a8899 */ /* 0x000fe200080006ff */
[----:B------:R-:W-:Y:S01]  /*1960*/  VOTEU.ALL UP1, P1 ;  /* 0x0000000000ff7886 */ /* 0x000fe20000820000 */
[C---:B------:R-:W-:Y:S01]  /*1970*/  SEL R5, R34.reuse, R5, !P0 ;  /* 0x0000000522057207 */ /* 0x040fe20004000000 */
[----:B------:R0:W-:Y:S01]  /*1980*/  STL.64 [R1+0x24c8], R80 ;  /* 0x0024c85001007387 */ /* 0x0001e20000100a00 */
[C---:B------:R-:W-:Y:S01]  /*1990*/  SEL R3, R34.reuse, R7, !P0 ;  /* 0x0000000722037207 */ /* 0x040fe20004000000 */
[----:B------:R-:W0:Y:S01]  /*19a0*/  LDCU.64 UR6, c[0x0][0x358] ;  /* 0x00006b00ff0677ac */ /* 0x000e220008000a00 */
[C---:B------:R-:W-:Y:S01]  /*19b0*/  SEL R9, R34.reuse, R9, !P0 ;  /* 0x0000000922097207 */ /* 0x040fe20004000000 */
[----:B------:R-:W-:Y:S01]  /*19c0*/  STL.64 [R1+0x24c0], R78 ;  /* 0x0024c04e01007387 */ /* 0x000fe20000100a00 */
[-C--:B--2---:R-:W-:Y:S01]  /*19d0*/  IMAD R2, R5, R8.reuse, RZ ;  /* 0x0000000805027224 */ /* 0x084fe200078e02ff */
[----:B------:R-:W-:Y:S01]  /*19e0*/  SEL R11, R34, R11, !P0 ;  /* 0x0000000b220b7207 */ /* 0x000fe20004000000 */
[-C--:B------:R-:W-:Y:S01]  /*19f0*/  IMAD R3, R3, R8.reuse, RZ ;  /* 0x0000000803037224 */ /* 0x080fe200078e02ff */
[----:B------:R2:W-:Y:S01]  /*1a00*/  STL.64 [R1+0x24b8], R76 ;  /* 0x0024b84c01007387 */ /* 0x0005e20000100a00 */
[-C--:B0-----:R-:W-:Y:S01]  /*1a10*/  IMAD R4, R9, R8.reuse, RZ ;  /* 0x0000000809047224 */ /* 0x081fe200078e02ff */
[----:B------:R-:W-:Y:S01]  /*1a20*/  ISETP.GE.AND P4, PT, R18, RZ, PT ;  /* 0x000000ff1200720c */ /* 0x000fe20003f86270 */
[----:B------:R-:W-:Y:S01]  /*1a30*/  IMAD R5, R11, R8, RZ ;  /* 0x000000080b057224 */ /* 0x000fe200078e02ff */
[----:B------:R-:W-:Y:S01]  /*1a40*/  STL.64 [R1+0x24b0], R74 ;  /* 0x0024b04a01007387 */ /* 0x000fe20000100a00 */
[----:B------:R-:W-:Y:S01]  /*1a50*/  IMAD.MOV.U32 R34, RZ, RZ, R6 ;  /* 0x000000ffff227224 */ /* 0x000fe200078e0006 */
[----:B------:R-:W-:Y:S02]  /*1a60*/  STTM.x64 tmem[UR8], RZ ;  /* 0x000000ff000079ed */ /* 0x000fe40008340008 */
[----:B------:R0:W-:Y:S01]  /*1a70*/  STL.64 [R1+0x24a8], R72 ;  /* 0x0024a84801007387 */ /* 0x0001e20000100a00 */
[----:B------:R-:W-:-:S02]  /*1a80*/  LEA R32, P0, R2, R26, 0x1 ;  /* 0x0000001a02207211 */ /* 0x000fc400078008ff */
[CC--:B------:R-:W-:Y:S01]  /*1a90*/  LEA R30, P6, R3.reuse, R26.reuse, 0x1 ;  /* 0x0000001a031e7211 */ /* 0x0c0fe200078c08ff */
[----:B------:R-:W-:Y:S01]  /*1aa0*/  STL.64 [R1+0x24a0], R70 ;  /* 0x0024a04601007387 */ /* 0x000fe20000100a00 */
[-C--:B------:R-:W-:Y:S02]  /*1ab0*/  LEA.HI.X.SX32 R33, R2, R27.reuse, 0x1, P0 ;  /* 0x0000001b02217211 */ /* 0x080fe400000f0eff */
[----:B------:R-:W-:Y:S01]  /*1ac0*/  @!P4 IMAD.MOV R34, RZ, RZ, -R34 ;  /* 0x000000ffff22c224 */ /* 0x000fe200078e0a22 */
[CC--:B------:R-:W-:Y:S01]  /*1ad0*/  LEA R28, P0, R4.reuse, R26.reuse, 0x1 ;  /* 0x0000001a041c7211 */ /* 0x0c0fe200078008ff */
[----:B------:R0:W-:Y:S01]  /*1ae0*/  STL.64 [R1+0x2498], R68 ;  /* 0x0024984401007387 */ /* 0x0001e20000100a00 */
[-C--:B------:R-:W-:Y:S02]  /*1af0*/  LEA.HI.X.SX32 R31, R3, R27.reuse, 0x1, P6 ;  /* 0x0000001b031f7211 */ /* 0x080fe400030f0eff */
[----:B------:R-:W-:Y:S01]  /*1b00*/  LEA R26, P6, R5, R26, 0x1 ;  /* 0x0000001a051a7211 */ /* 0x000fe200078c08ff */
[----:B------:R0:W-:Y:S01]  /*1b10*/  STL.64 [R1+0x2490], R66 ;  /* 0x0024904201007387 */ /* 0x0001e20000100a00 */
[----:B------:R-:W-:-:S02]  /*1b20*/  LEA.HI.X.SX32 R29, R4, R27, 0x1, P0 ;  /* 0x0000001b041d7211 */ /* 0x000fc400000f0eff */
[----:B------:R-:W-:Y:S01]  /*1b30*/  LEA.HI.X.SX32 R27, R5, R27, 0x1, P6 ;  /* 0x0000001b051b7211 */ /* 0x000fe200030f0eff */
[----:B------:R-:W-:Y:S01]  /*1b40*/  STL.64 [R1+0x2488], R64 ;  /* 0x0024884001007387 */ /* 0x000fe20000100a00 */
[----:B----4-:R-:W-:Y:S02]  /*1b50*/  PRMT R88, RZ, 0x7610, R88 ;  /* 0x00007610ff587816 */ /* 0x010fe40000000058 */
[----:B------:R-:W-:Y:S01]  /*1b60*/  PRMT R89, RZ, 0x7610, R89 ;  /* 0x00007610ff597816 */ /* 0x000fe20000000059 */
[----:B------:R-:W-:Y:S01]  /*1b70*/  STL.64 [R1+0x2480], R62 ;  /* 0x0024803e01007387 */ /* 0x000fe20000100a00 */
[----:B------:R-:W-:Y:S02]  /*1b80*/  PRMT R20, RZ, 0x7610, R20 ;  /* 0x00007610ff147816 */ /* 0x000fe40000000014 */
[----:B------:R-:W-:Y:S01]  /*1b90*/  PRMT R21, RZ, 0x7610, R21 ;  /* 0x00007610ff157816 */ /* 0x000fe20000000015 */
[----:B------:R-:W-:Y:S01]  /*1ba0*/  STL.64 [R1+0x2478], R60 ;  /* 0x0024783c01007387 */ /* 0x000fe20000100a00 */
[----:B------:R-:W-:-:S02]  /*1bb0*/  PRMT R7, RZ, 0x7610, R7 ;  /* 0x00007610ff077816 */ /* 0x000fc40000000007 */
[----:B------:R-:W-:Y:S01]  /*1bc0*/  PRMT R8, RZ, 0x7610, R8 ;  /* 0x00007610ff087816 */ /* 0x000fe20000000008 */
[----:B------:R-:W-:Y:S01]  /*1bd0*/  STL.64 [R1+0x2470], R58 ;  /* 0x0024703a01007387 */ /* 0x000fe20000100a00 */
[----:B------:R-:W-:Y:S02]  /*1be0*/  PRMT R9, RZ, 0x7610, R9 ;  /* 0x00007610ff097816 */ /* 0x000fe40000000009 */
[----:B-1----:R-:W-:Y:S01]  /*1bf0*/  PRMT R86, RZ, 0x7610, R86 ;  /* 0x00007610ff567816 */ /* 0x002fe20000000056 */
[----:B------:R-:W-:Y:S01]  /*1c00*/  STL.64 [R1+0x2468], R56 ;  /* 0x0024683801007387 */ /* 0x000fe20000100a00 */
[----:B------:R-:W-:Y:S02]  /*1c10*/  PRMT R87, RZ, 0x7610, R87 ;  /* 0x00007610ff577816 */ /* 0x000fe40000000057 */
[----:B------:R-:W-:Y:S01]  /*1c20*/  ISETP.GE.AND P2, PT, R19, RZ, PT ;  /* 0x000000ff1300720c */ /* 0x000fe20003f46270 */
[----:B------:R-:W-:Y:S01]  /*1c30*/  STL.64 [R1+0x2460], R54 ;  /* 0x0024603601007387 */ /* 0x000fe20000100a00 */
[----:B------:R-:W1:Y:S03]  /*1c40*/  FENCE.VIEW.ASYNC.T ;  /* 0x00000000000073c6 */ /* 0x000e660000000200 */
[----:B------:R-:W-:Y:S01]  /*1c50*/  STL.64 [R1+0x2458], R52 ;  /* 0x0024583401007387 */ /* 0x000fe20000100a00 */
[----:B------:R-:W-:-:S02]  /*1c60*/  PRMT R6, RZ, 0x7610, R6 ;  /* 0x00007610ff067816 */ /* 0x000fc40000000006 */
[----:B------:R-:W-:Y:S01]  /*1c70*/  PRMT R4, RZ, 0x7610, R4 ;  /* 0x00007610ff047816 */ /* 0x000fe20000000004 */
[----:B------:R-:W-:Y:S01]  /*1c80*/  STL.64 [R1+0x2450], R50 ;  /* 0x0024503201007387 */ /* 0x000fe20000100a00 */
[----:B------:R-:W-:Y:S02]  /*1c90*/  PRMT R5, RZ, 0x7610, R5 ;  /* 0x00007610ff057816 */ /* 0x000fe40000000005 */
[----:B------:R-:W-:Y:S01]  /*1ca0*/  PRMT R80, RZ, 0x7610, R80 ;  /* 0x00007610ff507816 */ /* 0x000fe20000000050 */
[----:B------:R-:W-:Y:S01]  /*1cb0*/  STL [R1+0x2448], R0 ;  /* 0x0024480001007387 */ /* 0x000fe20000100800 */
[----:B------:R-:W-:Y:S02]  /*1cc0*/  PRMT R81, RZ, 0x7610, R81 ;  /* 0x00007610ff517816 */ /* 0x000fe40000000051 */
[----:B--2---:R-:W-:Y:S01]  /*1cd0*/  PRMT R76, RZ, 0x7610, R76 ;  /* 0x00007610ff4c7816 */ /* 0x004fe2000000004c */
[----:B------:R-:W-:Y:S01]  /*1ce0*/  STL.64 [R1+0x2368], R48 ;  /* 0x0023683001007387 */ /* 0x000fe20000100a00 */
[----:B------:R-:W-:-:S02]  /*1cf0*/  PRMT R77, RZ, 0x7610, R77 ;  /* 0x00007610ff4d7816 */ /* 0x000fc4000000004d */
[----:B------:R-:W-:Y:S01]  /*1d00*/  PRMT R82, RZ, 0x7610, R82 ;  /* 0x00007610ff527816 */ /* 0x000fe20000000052 */
[----:B------:R-:W-:Y:S01]  /*1d10*/  STL.64 [R1+0x2388], R48 ;  /* 0x0023883001007387 */ /* 0x000fe20000100a00 */
[----:B------:R-:W-:Y:S02]  /*1d20*/  PRMT R83, RZ, 0x7610, R83 ;  /* 0x00007610ff537816 */ /* 0x000fe40000000053 */
[----:B0-----:R-:W-:Y:S01]  /*1d30*/  PRMT R72, RZ, 0x7610, R72 ;  /* 0x00007610ff487816 */ /* 0x001fe20000000048 */
        /* <DEDUP_REMOVED lines=22> */
[----:B------:R-:W-:-:S03]  /*1ea0*/  ISETP.GE.AND P0, PT, R12, RZ, PT ;  /* 0x000000ff0c00720c */ /* 0x000fc60003f06270 */
[----:B------:R-:W-:Y:S04]  /*1eb0*/  STL.64 [R1+0x23d8], R46 ;  /* 0x0023d82e01007387 */ /* 0x000fe80000100a00 */
[----:B------:R-:W-:Y:S04]  /*1ec0*/  STL.64 [R1+0x23f8], R46 ;  /* 0x0023f82e01007387 */ /* 0x000fe80000100a00 */
[----:B------:R-:W-:Y:S04]  /*1ed0*/  STL.64 [R1+0x2418], R46 ;  /* 0x0024182e01007387 */ /* 0x000fe80000100a00 */
[----:B------:R-:W-:Y:S04]  /*1ee0*/  STL.64 [R1+0x2438], R46 ;  /* 0x0024382e01007387 */ /* 0x000fe80000100a00 */
[----:B------:R-:W-:Y:S04]  /*1ef0*/  STL.64 [R1+0x2358], R44 ;  /* 0x0023582c01007387 */ /* 0x000fe80000100a00 */
[----:B------:R-:W-:Y:S04]  /*1f00*/  STL.64 [R1+0x2350], R42 ;  /* 0x0023502a01007387 */ /* 0x000fe80000100a00 */
[----:B------:R-:W-:Y:S04]  /*1f10*/  STL.64 [R1+0x2370], R40 ;  /* 0x0023702801007387 */ /* 0x000fe80000100a00 */
[----:B------:R0:W-:Y:S04]  /*1f20*/  STL.64 [R1+0x2390], R40 ;  /* 0x0023902801007387 */ /* 0x0001e80000100a00 */
[----:B------:R-:W-:Y:S04]  /*1f30*/  STL.64 [R1+0x2378], R38 ;  /* 0x0023782601007387 */ /* 0x000fe80000100a00 */
[----:B------:R-:W-:Y:S04]  /*1f40*/  STL.64 [R1+0x23b0], R38 ;  /* 0x0023b02601007387 */ /* 0x000fe80000100a00 */
[----:B------:R-:W-:Y:S01]  /*1f50*/  STL.64 [R1+0x23d0], R38 ;  /* 0x0023d02601007387 */ /* 0x000fe20000100a00 */
[----:B0-----:R-:W0:Y:S03]  /*1f60*/  LDC R40, c[0x0][0x3a0] ;  /* 0x0000e800ff287b82 */ /* 0x001e260000000800 */
[----:B------:R-:W-:Y:S04]  /*1f70*/  STL.64 [R1+0x23f0], R38 ;  /* 0x0023f02601007387 */ /* 0x000fe80000100a00 */
[----:B------:R-:W-:Y:S04]  /*1f80*/  STL.64 [R1+0x2410], R38 ;  /* 0x0024102601007387 */ /* 0x000fe80000100a00 */
[----:B------:R-:W-:Y:S04]  /*1f90*/  STL.64 [R1+0x2430], R38 ;  /* 0x0024302601007387 */ /* 0x000fe80000100a00 */
[----:B------:R-:W-:Y:S04]  /*1fa0*/  STL.64 [R1+0x2380], R36 ;  /* 0x0023802401007387 */ /* 0x000fe80000100a00 */
[----:B------:R-:W-:Y:S04]  /*1fb0*/  STL.64 [R1+0x23a0], R36 ;  /* 0x0023a02401007387 */ /* 0x000fe80000100a00 */
[----:B------:R-:W-:Y:S01]  /*1fc0*/  STL.64 [R1+0x23c0], R36 ;  /* 0x0023c02401007387 */ /* 0x000fe20000100a00 */
[----:B0-----:R-:W-:-:S02]  /*1fd0*/  VIADD R2, R40, 0xffffffff ;  /* 0xffffffff28027836 */ /* 0x001fc40000000000 */
[----:B------:R-:W-:Y:S01]  /*1fe0*/  VIADD R3, R40, 0xffffffef ;  /* 0xffffffef28037836 */ /* 0x000fe20000000000 */
[----:B------:R-:W-:Y:S02]  /*1ff0*/  STL.64 [R1+0x23e0], R36 ;  /* 0x0023e02401007387 */ /* 0x000fe40000100a00 */
[----:B------:R-:W-:Y:S01]  /*2000*/  ISETP.GE.U32.AND P6, PT, R2, 0x7fffff80, PT ;  /* 0x7fffff800200780c */ /* 0x000fe20003fc6070 */
[----:B------:R-:W-:Y:S01]  /*2010*/  VIADD R2, R40, 0xfffffff7 ;  /* 0xfffffff728027836 */ /* 0x000fe20000000000 */
[----:B-1----:R-:W-:Y:S01]  /*2020*/  BAR.SYNC.DEFER_BLOCKING 0x0 ;  /* 0x0000000000007b1d */ /* 0x002fe20000010000 */
[----:B------:R-:W-:-:S05]  /*2030*/  ISETP.GE.U32.AND P5, PT, R3, 0x7fffff70, PT ;  /* 0x7fffff700300780c */ /* 0x000fca0003fa6070 */
[----:B------:R-:W-:Y:S01]  /*2040*/  STL.64 [R1+0x2400], R36 ;  /* 0x0024002401007387 */ /* 0x000fe20000100a00 */
[----:B------:R-:W-:Y:S01]  /*2050*/  ISETP.GE.U32.AND P4, PT, R2, 0x7fffff78, PT ;  /* 0x7fffff780200780c */ /* 0x000fe20003f86070 */
[----:B---3--:R-:W-:Y:S02]  /*2060*/  IMAD.SHL.U32 R3, R92, 0x8, RZ ;  /* 0x000000085c037824 */ /* 0x008fe400078e00ff */
[----:B------:R-:W-:Y:S01]  /*2070*/  STL.64 [R1+0x2420], R36 ;  /* 0x0024202401007387 */ /* 0x000fe20000100a00 */
[----:B------:R-:W-:-:S03]  /*2080*/  IMAD.U32 R2, RZ, RZ, UR8 ;  /* 0x00000008ff027e24 */ /* 0x000fc6000f8e00ff */
[----:B------:R-:W-:Y:S04]  /*2090*/  STL.64 [R1+0x2440], R36 ;  /* 0x0024402401007387 */ /* 0x000fe80000100a00 */
[----:B------:R-:W-:Y:S04]  /*20a0*/  STL [R1+0x1f70], R93 ;  /* 0x001f705d01007387 */ /* 0x000fe80000100800 */
[----:B------:R0:W-:Y:S02]  /*20b0*/  STL [R1+0x13cc], R22 ;  /* 0x0013cc1601007387 */ /* 0x0001e40000100800 */
[----:B0-----:R-:W-:-:S05]  /*20c0*/  VIADD R22, R22, 0x42000 ;  /* 0x0004200016167836 */ /* 0x001fca0000000000 */
[----:B------:R-:W-:Y:S01]  /*20d0*/  R2UR UR4, R22 ;  /* 0x00000000160472ca */ /* 0x000fe200000e0000 */
[C---:B------:R-:W-:Y:S01]  /*20e0*/  IMAD.WIDE R90, R3.reuse, 0x2, R32 ;  /* 0x00000002035a7825 */ /* 0x040fe200078e0220 */
[----:B------:R0:W-:Y:S01]  /*20f0*/  STL [R1+0xea0], R22 ;  /* 0x000ea01601007387 */ /* 0x0001e20000100800 */
[----:B------:R-:W-:Y:S02]  /*2100*/  PRMT R43, RZ, 0x7610, R43 ;  /* 0x00007610ff2b7816 */ /* 0x000fe4000000002b */
[C---:B------:R-:W-:Y:S01]  /*2110*/  IMAD.WIDE R84, R3.reuse, 0x2, R30 ;  /* 0x0000000203547825 */ /* 0x040fe200078e021e */
[----:B------:R1:W-:Y:S04]  /*2120*/  STL [R1+0x1de8], R2 ;  /* 0x001de80201007387 */ /* 0x0003e80000100800 */
[----:B------:R-:W2:Y:S03]  /*2130*/  FENCE.VIEW.ASYNC.S ;  /* 0x00000000000073c6 */ /* 0x000ea60000000000 */
[----:B--2---:R-:W2:Y:S02]  /*2140*/  @!UP1 SYNCS.EXCH.64 URZ, [UR4], UR10 ;  /* 0x0000000a04ff95b2 */ /* 0x004ea40008000100 */
[----:B--2---:R-:W-:Y:S01]  /*2150*/  BAR.SYNC.DEFER_BLOCKING 0x0 ;  /* 0x0000000000007b1d */ /* 0x004fe20000010000 */
[----:B------:R-:W-:Y:S01]  /*2160*/  IMAD.WIDE R24, R3, 0x2, R28 ;  /* 0x0000000203187825 */ /* 0x000fe200078e021c */
[----:B------:R-:W-:-:S03]  /*2170*/  PRMT R42, RZ, 0x7610, R42 ;  /* 0x00007610ff2a7816 */ /* 0x000fc6000000002a */
[----:B0-----:R-:W-:Y:S01]  /*2180*/  IMAD.WIDE R22, R3, 0x2, R26 ;  /* 0x0000000203167825 */ /* 0x001fe200078e021a */
[----:B------:R-:W-:Y:S03]  /*2190*/  STL.64 [R1+0xdb0], R90 ;  /* 0x000db05a01007387 */ /* 0x000fe60000100a00 */
[----:B------:R-:W-:Y:S02]  /*21a0*/  IMAD.SHL.U32 R3, R92, 0x10, RZ ;  /* 0x000000105c037824 */ /* 0x000fe400078e00ff */
[----:B-1----:R-:W-:Y:S01]  /*21b0*/  VIADD R2, R40, 0xffffffe7 ;  /* 0xffffffe728027836 */ /* 0x002fe20000000000 */
[----:B------:R-:W-:Y:S04]  /*21c0*/  STL.64 [R1+0xda8], R84 ;  /* 0x000da85401007387 */ /* 0x000fe80000100a00 */
[----:B------:R-:W-:Y:S04]  /*21d0*/  STL.64 [R1+0xda0], R24 ;  /* 0x000da01801007387 */ /* 0x000fe80000100a00 */
[----:B------:R0:W-:Y:S04]  /*21e0*/  STL.64 [R1+0xd98], R22 ;  /* 0x000d981601007387 */ /* 0x0001e80000100a00 */
[----:B------:R0:W2:Y:S04]  /*21f0*/  @!P4 LDG.E.U16 R6, desc[UR6][R22.64] ;  /* 0x000000061606c981 */ /* 0x0000a8000c1e1500 */
[----:B------:R1:W3:Y:S04]  /*2200*/  @!P4 LDG.E.U16 R43, desc[UR6][R90.64] ;  /* 0x000000065a2bc981 */ /* 0x0002e8000c1e1500 */
[----:B------:R4:W2:Y:S01]  /*2210*/  @!P4 LDG.E.U16 R4, desc[UR6][R24.64] ;  /* 0x000000061804c981 */ /* 0x0008a2000c1e1500 */
[----:B0-----:R-:W-:-:S03]  /*2220*/  IMAD.WIDE R22, R3, 0x2, R30 ;  /* 0x0000000203167825 */ /* 0x001fc600078e021e */
[----:B------:R0:W2:Y:S01]  /*2230*/  @!P4 LDG.E.U16 R42, desc[UR6][R84.64] ;  /* 0x00000006542ac981 */ /* 0x0000a2000c1e1500 */
[----:B-1----:R-:W-:-:S03]  /*2240*/  IMAD.WIDE R90, R3, 0x2, R32 ;  /* 0x00000002035a7825 */ /* 0x002fc600078e0220 */
[----:B------:R-:W2:Y:S01]  /*2250*/  @!P5 LDG.E.U16 R88, desc[UR6][R22.64] ;  /* 0x000000061658d981 */ /* 0x000ea2000c1e1500 */
[----:B----4-:R-:W-:-:S03]  /*2260*/  IMAD.WIDE R24, R3, 0x2, R26 ;  /* 0x0000000203187825 */ /* 0x010fc600078e021a */
[----:B------:R-:W4:Y:S01]  /*2270*/  @!P6 LDG.E.U16 R5, desc[UR6][R32.64] ;  /* 0x000000062005e981 */ /* 0x000f22000c1e1500 */
[----:B0-----:R-:W-:-:S03]  /*2280*/  IMAD.WIDE R84, R3, 0x2, R28 ;  /* 0x0000000203547825 */ /* 0x001fc600078e021c */
[----:B------:R0:W-:Y:S04]  /*2290*/  STL.64 [R1+0xcb0], R90 ;  /* 0x000cb05a01007387 */ /* 0x0001e80000100a00 */
[----:B------:R-:W3:Y:S04]  /*22a0*/  @!P5 LDG.E.U16 R89, desc[UR6][R90.64] ;  /* 0x000000065a59d981 */ /* 0x000ee8000c1e1500 */
[----:B------:R1:W-:Y:S04]  /*22b0*/  STL.64 [R1+0xca8], R22 ;  /* 0x000ca81601007387 */ /* 0x0003e80000100a00 */
[----:B------:R-:W4:Y:S04]  /*22c0*/  @!P5 LDG.E.U16 R20, desc[UR6][R24.64] ;  /* 0x000000061814d981 */ /* 0x000f28000c1e1500 */
[----:B0-----:R-:W4:Y:S04]  /*22d0*/  LDL.LU.64 R90, [R1+0x2530] ;  /* 0x00253000015a7983 */ /* 0x001f280000300a00 */
[----:B------:R0:W4:Y:S04]  /*22e0*/  @!P5 LDG.E.U16 R21, desc[UR6][R84.64] ;  /* 0x000000065415d981 */ /* 0x000128000c1e1500 */
[----:B------:R0:W-:Y:S04]  /*22f0*/  STL.64 [R1+0xca0], R84 ;  /* 0x000ca05401007387 */ /* 0x0001e80000100a00 */
[----:B-1----:R-:W4:Y:S04]  /*2300*/  LDL.LU.64 R22, [R1+0x2528] ;  /* 0x0025280001167983 */ /* 0x002f280000300a00 */
[----:B------:R-:W4:Y:S04]  /*2310*/  @!P6 LDG.E.U16 R7, desc[UR6][R30.64] ;  /* 0x000000061e07e981 */ /* 0x000f28000c1e1500 */
[----:B------:R-:W4:Y:S04]  /*2320*/  @!P6 LDG.E.U16 R8, desc[UR6][R28.64] ;  /* 0x000000061c08e981 */ /* 0x000f28000c1e1500 */
[----:B------:R-:W4:Y:S01]  /*2330*/  @!P6 LDG.E.U16 R9, desc[UR6][R26.64] ;  /* 0x000000061a09e981 */ /* 0x000f22000c1e1500 */
[----:B------:R-:W-:Y:S01]  /*2340*/  ISETP.GE.U32.AND P6, PT, R2, 0x7fffff68, PT ;  /* 0x7fffff680200780c */ /* 0x000fe20003fc6070 */
[----:B------:R-:W-:Y:S01]  /*2350*/  IMAD R3, R92, 0x18, RZ ;  /* 0x000000185c037824 */ /* 0x000fe200078e02ff */
[----:B------:R-:W-:Y:S01]  /*2360*/  IADD3 R2, PT, PT, R40, -0x21, RZ ;  /* 0xffffffdf28027810 */ /* 0x000fe20007ffe0ff */
[----:B------:R1:W-:Y:S02]  /*2370*/  STL.64 [R1+0xc98], R24 ;  /* 0x000c981801007387 */ /* 0x0003e40000100a00 */
[----:B0-----:R-:W-:-:S04]  /*2380*/  IMAD.WIDE R84, R3, 0x2, R28 ;  /* 0x0000000203547825 */ /* 0x001fc800078e021c */
[C---:B-1----:R-:W-:Y:S01]  /*2390*/  IMAD.WIDE R24, R3.reuse, 0x2, R26 ;  /* 0x0000000203187825 */ /* 0x042fe200078e021a */
[----:B--2---:R-:W-:Y:S04]  /*23a0*/  STL [R1+0x3cc], R88 ;  /* 0x0003cc5801007387 */ /* 0x004fe80000100800 */
[----:B---3--:R0:W-:Y:S04]  /*23b0*/  STL [R1+0x3d0], R89 ;  /* 0x0003d05901007387 */ /* 0x0081e80000100800 */
[----:B----4-:R-:W-:Y:S01]  /*23c0*/  STL [R1+0x3c4], R20 ;  /* 0x0003c41401007387 */ /* 0x010fe20000100800 */
[----:B0-----:R-:W-:Y:S01]  /*23d0*/  IMAD.WIDE R88, R3, 0x2, R32 ;  /* 0x0000000203587825 */ /* 0x001fe200078e0220 */
[----:B------:R-:W-:-:S02]  /*23e0*/  PRMT R90, RZ, 0x7610, R90 ;  /* 0x00007610ff5a7816 */ /* 0x000fc4000000005a */
[----:B------:R-:W-:Y:S01]  /*23f0*/  PRMT R91, RZ, 0x7610, R91 ;  /* 0x00007610ff5b7816 */ /* 0x000fe2000000005b */
[----:B------:R0:W-:Y:S04]  /*2400*/  STL [R1+0x3c8], R21 ;  /* 0x0003c81501007387 */ /* 0x0001e80000100800 */
[----:B------:R1:W-:Y:S01]  /*2410*/  STL.64 [R1+0xbb0], R88 ;  /* 0x000bb05801007387 */ /* 0x0003e20000100a00 */
[----:B------:R-:W-:-:S03]  /*2420*/  PRMT R22, RZ, 0x7610, R22 ;  /* 0x00007610ff167816 */ /* 0x000fc60000000016 */
[----:B------:R-:W2:Y:S01]  /*2430*/  @!P6 LDG.E.U16 R91, desc[UR6][R88.64] ;  /* 0x00000006585be981 */ /* 0x000ea2000c1e1500 */
[----:B0-----:R-:W-:Y:S01]  /*2440*/  IMAD.WIDE R20, R3, 0x2, R30 ;  /* 0x0000000203147825 */ /* 0x001fe200078e021e */
[----:B------:R-:W-:Y:S02]  /*2450*/  PRMT R23, RZ, 0x7610, R23 ;  /* 0x00007610ff177816 */ /* 0x000fe40000000017 */
[----:B------:R-:W3:Y:S04]  /*2460*/  @!P6 LDG.E.U16 R22, desc[UR6][R24.64] ;  /* 0x000000061816e981 */ /* 0x000ee8000c1e1500 */
[----:B------:R-:W4:Y:S04]  /*2470*/  @!P6 LDG.E.U16 R90, desc[UR6][R20.64] ;  /* 0x00000006145ae981 */ /* 0x000f28000c1e1500 */
[----:B------:R0:W-:Y:S04]  /*2480*/  STL.64 [R1+0xba8], R20 ;  /* 0x000ba81401007387 */ /* 0x0001e80000100a00 */
[----:B-1----:R-:W3:Y:S04]  /*2490*/  LDL.LU.64 R88, [R1+0x2520] ;  /* 0x0025200001587983 */ /* 0x002ee80000300a00 */
[----:B------:R1:W-:Y:S04]  /*24a0*/  STL.64 [R1+0xba0], R84 ;  /* 0x000ba05401007387 */ /* 0x0003e80000100a00 */
[----:B------:R1:W3:Y:S04]  /*24b0*/  @!P6 LDG.E.U16 R23, desc[UR6][R84.64] ;  /* 0x000000065417e981 */ /* 0x0002e8000c1e1500 */
[----:B0-----:R-:W3:Y:S01]  /*24c0*/  LDL.LU.64 R20, [R1+0x2518] ;  /* 0x0025180001147983 */ /* 0x001ee20000300a00 */
[----:B------:R-:W-:Y:S01]  /*24d0*/  ISETP.GE.U32.AND P4, PT, R2, 0x7fffff60, PT ;  /* 0x7fffff600200780c */ /* 0x000fe20003f86070 */
[----:B------:R-:W-:-:S02]  /*24e0*/  IMAD.SHL.U32 R3, R92, 0x20, RZ ;  /* 0x000000205c037824 */ /* 0x000fc400078e00ff */
[----:B------:R0:W-:Y:S02]  /*24f0*/  STL.64 [R1+0xb98], R24 ;  /* 0x000b981801007387 */ /* 0x0001e40000100a00 */
[----:B-1----:R-:W-:-:S04]  /*2500*/  IMAD.WIDE R84, R3, 0x2, R28 ;  /* 0x0000000203547825 */ /* 0x002fc800078e021c */
[----:B0-----:R-:W-:Y:S01]  /*2510*/  IMAD.WIDE R24, R3, 0x2, R26 ;  /* 0x0000000203187825 */ /* 0x001fe200078e021a */
[----:B----4-:R-:W-:Y:S04]  /*2520*/  STL [R1+0x3bc], R90 ;  /* 0x0003bc5a01007387 */ /* 0x010fe80000100800 */
[----:B--2---:R0:W-:Y:S04]  /*2530*/  STL [R1+0x3c0], R91 ;  /* 0x0003c05b01007387 */ /* 0x0041e80000100800 */
[----:B---3--:R-:W-:Y:S01]  /*2540*/  STL [R1+0x354], R22 ;  /* 0x0003541601007387 */ /* 0x008fe20000100800 */
[----:B------:R-:W-:-:S02]  /*2550*/  PRMT R89, RZ, 0x7610, R89 ;  /* 0x00007610ff597816 */ /* 0x000fc40000000059 */
[----:B------:R-:W-:Y:S01]  /*2560*/  PRMT R88, RZ, 0x7610, R88 ;  /* 0x00007610ff587816 */ /* 0x000fe20000000058 */
[C---:B0-----:R-:W-:Y:S01]  /*2570*/  IMAD.WIDE R90, R3.reuse, 0x2, R32 ;  /* 0x00000002035a7825 */ /* 0x041fe200078e0220 */
[----:B------:R0:W-:Y:S01]  /*2580*/  STL [R1+0x3b8], R23 ;  /* 0x0003b81701007387 */ /* 0x0001e20000100800 */
[----:B------:R-:W-:Y:S02]  /*2590*/  PRMT R20, RZ, 0x7610, R20 ;  /* 0x00007610ff147816 */ /* 0x000fe40000000014 */
[----:B------:R-:W-:Y:S01]  /*25a0*/  PRMT R21, RZ, 0x7610, R21 ;  /* 0x00007610ff157816 */ /* 0x000fe20000000015 */
[----:B------:R-:W2:Y:S01]  /*25b0*/  @!P4 LDG.E.U16 R89, desc[UR6][R90.64] ;  /* 0x000000065a59c981 */ /* 0x000ea2000c1e1500 */
[----:B0-----:R-:W-:-:S03]  /*25c0*/  IMAD.WIDE R22, R3, 0x2, R30 ;  /* 0x0000000203167825 */ /* 0x001fc600078e021e */
[----:B------:R0:W-:Y:S04]  /*25d0*/  STL.64 [R1+0xab0], R90 ;  /* 0x000ab05a01007387 */ /* 0x0001e80000100a00 */
[----:B------:R1:W-:Y:S04]  /*25e0*/  STL.64 [R1+0xaa8], R22 ;  /* 0x000aa81601007387 */ /* 0x0003e80000100a00 */
[----:B------:R-:W3:Y:S04]  /*25f0*/  @!P4 LDG.E.U16 R20, desc[UR6][R24.64] ;  /* 0x000000061814c981 */ /* 0x000ee8000c1e1500 */
[----:B0-----:R-:W4:Y:S04]  /*2600*/  LDL.LU.64 R90, [R1+0x2510] ;  /* 0x00251000015a7983 */ /* 0x001f280000300a00 */
[----:B------:R0:W2:Y:S04]  /*2610*/  @!P4 LDG.E.U16 R21, desc[UR6][R84.64] ;  /* 0x000000065415c981 */ /* 0x0000a8000c1e1500 */
[----:B------:R-:W2:Y:S01]  /*2620*/  @!P4 LDG.E.U16 R88, desc[UR6][R22.64] ;  /* 0x000000061658c981 */ /* 0x000ea2000c1e1500 */
[----:B------:R-:W-:-:S05]  /*2630*/  VIADD R2, R40, 0xffffffd7 ;  /* 0xffffffd728027836 */ /* 0x000fca0000000000 */
[----:B------:R-:W-:Y:S01]  /*2640*/  ISETP.GE.U32.AND P5, PT, R2, 0x7fffff58, PT ;  /* 0x7fffff580200780c */ /* 0x000fe20003fa6070 */
[----:B------:R-:W-:-:S05]  /*2650*/  VIADD R2, R40, 0xffffffcf ;  /* 0xffffffcf28027836 */ /* 0x000fca0000000000 */
[----:B------:R-:W-:Y:S01]  /*2660*/  ISETP.GE.U32.AND P6, PT, R2, 0x7fffff50, PT ;  /* 0x7fffff500200780c */ /* 0x000fe20003fc6070 */
[----:B------:R-:W-:Y:S01]  /*2670*/  VIADD R2, R40, 0xffffffc7 ;  /* 0xffffffc728027836 */ /* 0x000fe20000000000 */
[----:B------:R0:W-:Y:S04]  /*2680*/  STL.64 [R1+0xaa0], R84 ;  /* 0x000aa05401007387 */ /* 0x0001e80000100a00 */
[----:B------:R-:W-:Y:S01]  /*2690*/  ISETP.GE.U32.AND P4, PT, R2, 0x7fffff48, PT ;  /* 0x7fffff480200780c */ /* 0x000fe20003f86070 */
[----:B------:R-:W-:Y:S01]  /*26a0*/  IMAD R2, R92, 0x28, RZ ;  /* 0x000000285c027824 */ /* 0x000fe200078e02ff */
[----:B-1----:R-:W2:Y:S04]  /*26b0*/  LDL.LU.64 R22, [R1+0x2508] ;  /* 0x0025080001167983 */ /* 0x002ea80000300a00 */
[----:B------:R1:W-:Y:S01]  /*26c0*/  STL.64 [R1+0xa98], R24 ;  /* 0x000a981801007387 */ /* 0x0003e20000100a00 */
[----:B0-----:R-:W-:-:S05]  /*26d0*/  IMAD.WIDE R84, R2, 0x2, R26 ;  /* 0x0000000202547825 */ /* 0x001fca00078e021a */
[----:B------:R-:W2:Y:S01]  /*26e0*/  @!P5 LDG.E.U16 R80, desc[UR6][R84.64] ;  /* 0x000000065450d981 */ /* 0x000ea2000c1e1500 */
[----:B-1----:R-:W-:-:S03]  /*26f0*/  IMAD.WIDE R24, R2, 0x2, R30 ;  /* 0x0000000202187825 */ /* 0x002fc600078e021e */
[----:B---3--:R-:W-:Y:S01]  /*2700*/  STL [R1+0x344], R20 ;  /* 0x0003441401007387 */ /* 0x008fe20000100800 */
[----:B----4-:R-:W-:Y:S02]  /*2710*/  PRMT R90, RZ, 0x7610, R90 ;  /* 0x00007610ff5a7816 */ /* 0x010fe4000000005a */
[----:B------:R-:W-:Y:S01]  /*2720*/  PRMT R91, RZ, 0x7610, R91 ;  /* 0x00007610ff5b7816 */ /* 0x000fe2000000005b */
[----:B--2---:R0:W-:Y:S04]  /*2730*/  STL [R1+0x348], R21 ;  /* 0x0003481501007387 */ /* 0x0041e80000100800 */
[----:B------:R-:W-:Y:S04]  /*2740*/  STL [R1+0x34c], R88 ;  /* 0x00034c5801007387 */ /* 0x000fe80000100800 */
[----:B------:R1:W-:Y:S01]  /*2750*/  STL [R1+0x350], R89 ;  /* 0x0003505901007387 */ /* 0x0003e20000100800 */
[----:B0-----:R-:W-:-:S03]  /*2760*/  IMAD.WIDE R20, R2, 0x2, R32 ;  /* 0x0000000202147825 */ /* 0x001fc600078e0220 */
[----:B------:R-:W2:Y:S04]  /*2770*/  @!P5 LDG.E.U16 R90, desc[UR6][R24.64] ;  /* 0x00000006185ad981 */ /* 0x000ea8000c1e1500 */
[----:B------:R-:W3:Y:S01]  /*2780*/  @!P5 LDG.E.U16 R91, desc[UR6][R20.64] ;  /* 0x00000006145bd981 */ /* 0x000ee2000c1e1500 */
[----:B-1----:R-:W-:-:S05]  /*2790*/  IMAD.WIDE R88, R2, 0x2, R28 ;  /* 0x0000000202587825 */ /* 0x002fca00078e021c */
[----:B------:R0:W4:Y:S01]  /*27a0*/  @!P5 LDG.E.U16 R81, desc[UR6][R88.64] ;  /* 0x000000065851d981 */ /* 0x000122000c1e1500 */
[----:B------:R-:W-:-:S03]  /*27b0*/  VIADD R2, R40, 0xffffffbf ;  /* 0xffffffbf28027836 */ /* 0x000fc60000000000 */
[----:B------:R1:W-:Y:S02]  /*27c0*/  STL.64 [R1+0x9b0], R20 ;  /* 0x0009b01401007387 */ /* 0x0003e40000100a00 */
[----:B------:R-:W-:Y:S02]  /*27d0*/  ISETP.GE.U32.AND P5, PT, R2, 0x7fffff40, PT ;  /* 0x7fffff400200780c */ /* 0x000fe40003fa6070 */
[----:B------:R0:W-:Y:S01]  /*27e0*/  STL.64 [R1+0x9a8], R24 ;  /* 0x0009a81801007387 */ /* 0x0001e20000100a00 */
[----:B------:R-:W-:-:S03]  /*27f0*/  IMAD R2, R92, 0x30, RZ ;  /* 0x000000305c027824 */ /* 0x000fc600078e02ff */
[----:B-1----:R-:W4:Y:S04]  /*2800*/  LDL.LU.64 R20, [R1+0x2500] ;  /* 0x0025000001147983 */ /* 0x002f280000300a00 */
[----:B------:R1:W-:Y:S04]  /*2810*/  STL.64 [R1+0x9a0], R88 ;  /* 0x0009a05801007387 */ /* 0x0003e80000100a00 */
[----:B0-----:R-:W4:Y:S04]  /*2820*/  LDL.LU.64 R24, [R1+0x24f8] ;  /* 0x0024f80001187983 */ /* 0x001f280000300a00 */
[----:B------:R0:W-:Y:S01]  /*2830*/  STL.64 [R1+0x998], R84 ;  /* 0x0009985401007387 */ /* 0x0001e20000100a00 */
[----:B-1----:R-:W-:-:S05]  /*2840*/  IMAD.WIDE R88, R2, 0x2, R30 ;  /* 0x0000000202587825 */ /* 0x002fca00078e021e */
[----:B------:R-:W4:Y:S01]  /*2850*/  @!P6 LDG.E.U16 R86, desc[UR6][R88.64] ;  /* 0x000000065856e981 */ /* 0x000f22000c1e1500 */
[----:B0-----:R-:W-:-:S05]  /*2860*/  IMAD.WIDE R84, R2, 0x2, R28 ;  /* 0x0000000202547825 */ /* 0x001fca00078e021c */
[----:B------:R0:W4:Y:S04]  /*2870*/  @!P6 LDG.E.U16 R77, desc[UR6][R84.64] ;  /* 0x00000006544de981 */ /* 0x000128000c1e1500 */
[----:B--2---:R-:W-:Y:S04]  /*2880*/  STL [R1+0x33c], R90 ;  /* 0x00033c5a01007387 */ /* 0x004fe80000100800 */
[----:B---3--:R1:W-:Y:S04]  /*2890*/  STL [R1+0x340], R91 ;  /* 0x0003405b01007387 */ /* 0x0083e80000100800 */
[----:B------:R-:W-:Y:S04]  /*28a0*/  STL [R1+0x334], R80 ;  /* 0x0003345001007387 */ /* 0x000fe80000100800 */
[----:B----4-:R2:W-:Y:S01]  /*28b0*/  STL [R1+0x338], R81 ;  /* 0x0003385101007387 */ /* 0x0105e20000100800 */
[----:B-1----:R-:W-:-:S05]  /*28c0*/  IMAD.WIDE R90, R2, 0x2, R32 ;  /* 0x00000002025a7825 */ /* 0x002fca00078e0220 */
[----:B------:R-:W3:Y:S01]  /*28d0*/  @!P6 LDG.E.U16 R87, desc[UR6][R90.64] ;  /* 0x000000065a57e981 */ /* 0x000ee2000c1e1500 */
[----:B--2---:R-:W-:-:S05]  /*28e0*/  IMAD.WIDE R80, R2, 0x2, R26 ;  /* 0x0000000202507825 */ /* 0x004fca00078e021a */
[----:B------:R1:W2:Y:S01]  /*28f0*/  @!P6 LDG.E.U16 R76, desc[UR6][R80.64] ;  /* 0x00000006504ce981 */ /* 0x0002a2000c1e1500 */
[----:B------:R-:W-:-:S03]  /*2900*/  VIADD R2, R40, 0xffffffb7 ;  /* 0xffffffb728027836 */ /* 0x000fc60000000000 */
[----:B------:R4:W-:Y:S02]  /*2910*/  STL.64 [R1+0x8b0], R90 ;  /* 0x0008b05a01007387 */ /* 0x0009e40000100a00 */
[----:B------:R-:W-:Y:S02]  /*2920*/  ISETP.GE.U32.AND P6, PT, R2, 0x7fffff38, PT ;  /* 0x7fffff380200780c */ /* 0x000fe40003fc6070 */
[----:B------:R0:W-:Y:S01]  /*2930*/  STL.64 [R1+0x8a8], R88 ;  /* 0x0008a85801007387 */ /* 0x0001e20000100a00 */
[----:B------:R-:W-:-:S03]  /*2940*/  IMAD R2, R92, 0x38, RZ ;  /* 0x000000385c027824 */ /* 0x000fc600078e02ff */
[----:B----4-:R-:W4:Y:S04]  /*2950*/  LDL.LU.64 R90, [R1+0x24f0] ;  /* 0x0024f000015a7983 */ /* 0x010f280000300a00 */
[----:B------:R1:W-:Y:S04]  /*2960*/  STL.64 [R1+0x8a0], R84 ;  /* 0x0008a05401007387 */ /* 0x0003e80000100a00 */
[----:B0-----:R-:W4:Y:S04]  /*2970*/  LDL.LU.64 R88, [R1+0x24e8] ;  /* 0x0024e80001587983 */ /* 0x001f280000300a00 */
[----:B------:R0:W-:Y:S04]  /*2980*/  STL.64 [R1+0x898], R80 ;  /* 0x0008985001007387 */ /* 0x0001e80000100a00 */
[----:B------:R-:W-:Y:S01]  /*2990*/  STL [R1+0x32c], R86 ;  /* 0x00032c5601007387 */ /* 0x000fe20000100800 */
[----:B-1----:R-:W-:-:S05]  /*29a0*/  IMAD.WIDE R84, R2, 0x2, R30 ;  /* 0x0000000202547825 */ /* 0x002fca00078e021e */
[----:B------:R-:W4:Y:S01]  /*29b0*/  @!P4 LDG.E.U16 R82, desc[UR6][R84.64] ;  /* 0x000000065452c981 */ /* 0x000f22000c1e1500 */
[----:B0-----:R-:W-:-:S05]  /*29c0*/  IMAD.WIDE R80, R2, 0x2, R28 ;  /* 0x0000000202507825 */ /* 0x001fca00078e021c */
[----:B------:R0:W4:Y:S04]  /*29d0*/  @!P4 LDG.E.U16 R73, desc[UR6][R80.64] ;  /* 0x000000065049c981 */ /* 0x000128000c1e1500 */
[----:B---3--:R1:W-:Y:S04]  /*29e0*/  STL [R1+0x330], R87 ;  /* 0x0003305701007387 */ /* 0x0083e80000100800 */
[----:B--2---:R-:W-:Y:S01]  /*29f0*/  STL [R1+0x324], R76 ;  /* 0x0003244c01007387 */ /* 0x004fe20000100800 */
[----:B-1----:R-:W-:-:S03]  /*2a00*/  IMAD.WIDE R86, R2, 0x2, R32 ;  /* 0x0000000202567825 */ /* 0x002fc600078e0220 */
[----:B------:R1:W-:Y:S04]  /*2a10*/  STL [R1+0x328], R77 ;  /* 0x0003284d01007387 */ /* 0x0003e80000100800 */
[----:B------:R-:W2:Y:S01]  /*2a20*/  @!P4 LDG.E.U16 R83, desc[UR6][R86.64] ;  /* 0x000000065653c981 */ /* 0x000ea2000c1e1500 */
[----:B-1----:R-:W-:-:S05]  /*2a30*/  IMAD.WIDE R76, R2, 0x2, R26 ;  /* 0x00000002024c7825 */ /* 0x002fca00078e021a */
[----:B------:R1:W3:Y:S01]  /*2a40*/  @!P4 LDG.E.U16 R72, desc[UR6][R76.64] ;  /* 0x000000064c48c981 */ /* 0x0002e2000c1e1500 */
[----:B------:R-:W-:-:S03]  /*2a50*/  VIADD R2, R40, 0xffffffaf ;  /* 0xffffffaf28027836 */ /* 0x000fc60000000000 */
[----:B------:R0:W-:Y:S02]  /*2a60*/  STL.64 [R1+0x7b0], R86 ;  /* 0x0007b05601007387 */ /* 0x0001e40000100a00 */
[----:B------:R-:W-:Y:S02]  /*2a70*/  ISETP.GE.U32.AND P4, PT, R2, 0x7fffff30, PT ;  /* 0x7fffff300200780c */ /* 0x000fe40003f86070 */
[----:B------:R1:W-:Y:S01]  /*2a80*/  STL.64 [R1+0x7a8], R84 ;  /* 0x0007a85401007387 */ /* 0x0003e20000100a00 */
[----:B------:R-:W-:-:S03]  /*2a90*/  IMAD.SHL.U32 R2, R92, 0x40, RZ ;  /* 0x000000405c027824 */ /* 0x000fc600078e00ff */
[----:B0-----:R-:W3:Y:S04]  /*2aa0*/  LDL.LU.64 R86, [R1+0x24e0] ;  /* 0x0024e00001567983 */ /* 0x001ee80000300a00 */
[----:B------:R0:W-:Y:S04]  /*2ab0*/  STL.64 [R1+0x7a0], R80 ;  /* 0x0007a05001007387 */ /* 0x0001e80000100a00 */
[----:B-1----:R-:W3:Y:S04]  /*2ac0*/  LDL.LU.64 R84, [R1+0x24d8] ;  /* 0x0024d80001547983 */ /* 0x002ee80000300a00 */
[----:B------:R1:W-:Y:S04]  /*2ad0*/  STL.64 [R1+0x798], R76 ;  /* 0x0007984c01007387 */ /* 0x0003e80000100a00 */
[----:B----4-:R-:W-:Y:S01]  /*2ae0*/  STL [R1+0x31c], R82 ;  /* 0x00031c5201007387 */ /* 0x010fe20000100800 */
[----:B0-----:R-:W-:-:S05]  /*2af0*/  IMAD.WIDE R80, R2, 0x2, R30 ;  /* 0x0000000202507825 */ /* 0x001fca00078e021e */
[----:B------:R-:W4:Y:S01]  /*2b00*/  @!P5 LDG.E.U16 R78, desc[UR6][R80.64] ;  /* 0x00000006504ed981 */ /* 0x000f22000c1e1500 */
[----:B-1----:R-:W-:-:S05]  /*2b10*/  IMAD.WIDE R76, R2, 0x2, R28 ;  /* 0x00000002024c7825 */ /* 0x002fca00078e021c */
[----:B------:R0:W4:Y:S04]  /*2b20*/  @!P5 LDG.E.U16 R69, desc[UR6][R76.64] ;  /* 0x000000064c45d981 */ /* 0x000128000c1e1500 */
[----:B--2---:R1:W-:Y:S02]  /*2b30*/  STL [R1+0x320], R83 ;  /* 0x0003205301007387 */ /* 0x0043e40000100800 */
[C---:B-1----:R-:W-:Y:S02]  /*2b40*/  IMAD.WIDE R82, R2.reuse, 0x2, R32 ;  /* 0x0000000202527825 */ /* 0x042fe400078e0220 */
[----:B---3--:R-:W-:Y:S04]  /*2b50*/  STL [R1+0x314], R72 ;  /* 0x0003144801007387 */ /* 0x008fe80000100800 */
        /* <DEDUP_REMOVED lines=8> */
[----:B------:R-:W-:-:S03]  /*2be0*/  IMAD R2, R92, 0x48, RZ ;  /* 0x000000485c027824 */ /* 0x000fc600078e02ff */
[----:B0-----:R-:W3:Y:S04]  /*2bf0*/  LDL.LU.64 R82, [R1+0x24d0] ;  /* 0x0024d00001527983 */ /* 0x001ee80000300a00 */
[----:B------:R0:W-:Y:S04]  /*2c00*/  STL.64 [R1+0x6a0], R76 ;  /* 0x0006a04c01007387 */ /* 0x0001e80000100a00 */
[----:B-1----:R-:W3:Y:S04]  /*2c10*/  LDL.LU.64 R80, [R1+0x24c8] ;  /* 0x0024c80001507983 */ /* 0x002ee80000300a00 */
[----:B------:R1:W-:Y:S01]  /*2c20*/  STL.64 [R1+0x698], R72 ;  /* 0x0006984801007387 */ /* 0x0003e20000100a00 */
[----:B------:R-:W-:-:S03]  /*2c30*/  PRMT R64, RZ, 0x7610, R64 ;  /* 0x00007610ff407816 */ /* 0x000fc60000000040 */
[----:B----4-:R-:W-:Y:S01]  /*2c40*/  STL [R1+0x30c], R78 ;  /* 0x00030c4e01007387 */ /* 0x010fe20000100800 */
[----:B0-----:R-:W-:Y:S01]  /*2c50*/  IMAD.WIDE R76, R2, 0x2, R30 ;  /* 0x00000002024c7825 */ /* 0x001fe200078e021e */
[----:B------:R-:W-:-:S04]  /*2c60*/  PRMT R65, RZ, 0x7610, R65 ;  /* 0x00007610ff417816 */ /* 0x000fc80000000041 */
        /* <DEDUP_REMOVED lines=60> */
[----:B------:R-:W-:Y:S01]  /*3030*/  IMAD R2, R92, 0x60, RZ ;  /* 0x000000605c027824 */ /* 0x000fe200078e02ff */
[----:B------:R-:W-:Y:S02]  /*3040*/  PRMT R62, RZ, 0x7610, R62 ;  /* 0x00007610ff3e7816 */ /* 0x000fe4000000003e */
[----:B0-----:R-:W3:Y:S04]  /*3050*/  LDL.LU.64 R70, [R1+0x24a0] ;  /* 0x0024a00001467983 */ /* 0x001ee80000300a00 */
[----:B------:R0:W-:Y:S04]  /*3060*/  STL.64 [R1+0x3a0], R64 ;  /* 0x0003a04001007387 */ /* 0x0001e80000100a00 */
[----:B-1----:R-:W3:Y:S01]  /*3070*/  LDL.LU.64 R68, [R1+0x2498] ;  /* 0x0024980001447983 */ /* 0x002ee20000300a00 */
[----:B------:R-:W-:-:S03]  /*3080*/  PRMT R63, RZ, 0x7610, R63 ;  /* 0x00007610ff3f7816 */ /* 0x000fc6000000003f */
        /* <DEDUP_REMOVED lines=41> */
[----:B------:R0:W-:Y:S04]  /*3320*/  STL.64 [R1+0x1b0], R62 ;  /* 0x0001b03e01007387 */ /* 0x0001e80000100a00 */
[----:B------:R1:W-:Y:S01]  /*3330*/  STL.64 [R1+0x1a8], R60 ;  /* 0x0001a83c01007387 */ /* 0x0003e20000100a00 */
[----:B------:R-:W-:Y:S01]  /*3340*/  ISETP.GE.U32.AND P4, PT, R2, 0x7fffff77, PT ;  /* 0x7fffff770200780c */ /* 0x000fe20003f86070 */
[----:B------:R-:W-:Y:S02]  /*3350*/  IMAD R2, R92, 0x70, RZ ;  /* 0x000000705c027824 */ /* 0x000fe400078e02ff */
[----:B0-----:R-:W3:Y:S04]  /*3360*/  LDL.LU.64 R62, [R1+0x2480] ;  /* 0x00248000013e7983 */ /* 0x001ee80000300a00 */
[----:B------:R0:W-:Y:S04]  /*3370*/  STL.64 [R1+0x1a0], R56 ;  /* 0x0001a03801007387 */ /* 0x0001e80000100a00 */
[----:B-1----:R-:W3:Y:S04]  /*3380*/  LDL.LU.64 R60, [R1+0x2478] ;  /* 0x00247800013c7983 */ /* 0x002ee80000300a00 */
[----:B------:R1:W-:Y:S04]  /*3390*/  STL.64 [R1+0x198], R22 ;  /* 0x0001981601007387 */ /* 0x0003e80000100a00 */
[----:B----4-:R-:W-:Y:S01]  /*33a0*/  STL [R1+0x2bc], R58 ;  /* 0x0002bc3a01007387 */ /* 0x010fe20000100800 */
[----:B------:R-:W-:Y:S01]  /*33b0*/  PRMT R24, RZ, 0x7610, R24 ;  /* 0x00007610ff187816 */ /* 0x000fe20000000018 */
[----:B0-----:R-:W-:Y:S01]  /*33c0*/  IMAD.WIDE R56, R2, 0x2, R30 ;  /* 0x0000000202387825 */ /* 0x001fe200078e021e */
[----:B------:R-:W-:-:S02]  /*33d0*/  PRMT R25, RZ, 0x7610, R25 ;  /* 0x00007610ff197816 */ /* 0x000fc40000000019 */
[----:B------:R-:W-:Y:S02]  /*33e0*/  PRMT R19, RZ, 0x7610, R19 ;  /* 0x00007610ff137816 */ /* 0x000fe40000000013 */
[----:B------:R-:W4:Y:S01]  /*33f0*/  @!P5 LDG.E.U16 R24, desc[UR6][R56.64] ;  /* 0x000000063818d981 */ /* 0x000f22000c1e1500 */
[----:B-1----:R-:W-:-:S05]  /*3400*/  IMAD.WIDE R22, R2, 0x2, R28 ;  /* 0x0000000202167825 */ /* 0x002fca00078e021c */
[----:B------:R0:W4:Y:S04]  /*3410*/  @!P5 LDG.E.U16 R19, desc[UR6][R22.64] ;  /* 0x000000061613d981 */ /* 0x000128000c1e1500 */
[----:B--2---:R1:W-:Y:S04]  /*3420*/  STL [R1+0x2c0], R59 ;  /* 0x0002c03b01007387 */ /* 0x0043e80000100800 */
[----:B---3--:R-:W-:Y:S04]  /*3430*/  STL [R1+0x254], R20 ;  /* 0x0002541401007387 */ /* 0x008fe80000100800 */
[----:B------:R2:W-:Y:S01]  /*3440*/  STL [R1+0x2b8], R21 ;  /* 0x0002b81501007387 */ /* 0x0005e20000100800 */
[----:B-1----:R-:W-:-:S05]  /*3450*/  IMAD.WIDE R58, R2, 0x2, R32 ;  /* 0x00000002023a7825 */ /* 0x002fca00078e0220 */
[----:B------:R-:W3:Y:S01]  /*3460*/  @!P5 LDG.E.U16 R25, desc[UR6][R58.64] ;  /* 0x000000063a19d981 */ /* 0x000ee2000c1e1500 */
[----:B--2---:R-:W-:-:S05]  /*3470*/  IMAD.WIDE R20, R2, 0x2, R26 ;  /* 0x0000000202147825 */ /* 0x004fca00078e021a */
[----:B------:R-:W2:Y:S04]  /*3480*/  @!P5 LDG.E.U16 R18, desc[UR6][R20.64] ;  /* 0x000000061412d981 */ /* 0x000ea8000c1e1500 */
[----:B------:R-:W-:Y:S04]  /*3490*/  STL.64 [R1+0xb0], R58 ;  /* 0x0000b03a01007387 */ /* 0x000fe80000100a00 */
[----:B------:R-:W-:Y:S04]  /*34a0*/  STL.64 [R1+0xa8], R56 ;  /* 0x0000a83801007387 */ /* 0x000fe80000100a00 */
[----:B------:R-:W-:Y:S04]  /*34b0*/  STL.64 [R1+0xa0], R22 ;  /* 0x0000a01601007387 */ /* 0x000fe80000100a00 */
[----:B------:R-:W-:Y:S01]  /*34c0*/  STL.64 [R1+0x98], R20 ;  /* 0x0000981401007387 */ /* 0x000fe20000100a00 */
[----:B------:R-:W-:-:S02]  /*34d0*/  PRMT R52, RZ, 0x7610, R52 ;  /* 0x00007610ff347816 */ /* 0x000fc40000000034 */
[----:B------:R-:W-:Y:S02]  /*34e0*/  PRMT R53, RZ, 0x7610, R53 ;  /* 0x00007610ff357816 */ /* 0x000fe40000000035 */
[----:B------:R-:W-:Y:S02]  /*34f0*/  PRMT R46, RZ, 0x7610, R46 ;  /* 0x00007610ff2e7816 */ /* 0x000fe4000000002e */
[----:B------:R-:W-:Y:S01]  /*3500*/  PRMT R47, RZ, 0x7610, R47 ;  /* 0x00007610ff2f7816 */ /* 0x000fe2000000002f */
[----:B--2---:R1:W-:Y:S04]  /*3510*/  STL [R1+0x238], R18 ;  /* 0x0002381201007387 */ /* 0x0043e80000100800 */
[----:B----4-:R-:W-:Y:S01]  /*3520*/  STL [R1+0x240], R24 ;  /* 0x0002401801007387 */ /* 0x010fe20000100800 */
[----:B-1----:R-:W-:-:S03]  /*3530*/  IMAD R18, R92, 0x78, RZ ;  /* 0x000000785c127824 */ /* 0x002fc600078e02ff */
[----:B---3--:R1:W-:Y:S01]  /*3540*/  STL [R1+0x244], R25 ;  /* 0x0002441901007387 */ /* 0x0083e20000100800 */
[----:B0-----:R-:W-:-:S03]  /*3550*/  IMAD.WIDE R22, R18, 0x2, R30 ;  /* 0x0000000212167825 */ /* 0x001fc600078e021e */
[----:B------:R0:W-:Y:S01]  /*3560*/  STL [R1+0x23c], R19 ;  /* 0x00023c1301007387 */ /* 0x0001e20000100800 */
[----:B------:R-:W-:-:S03]  /*3570*/  IMAD.WIDE R20, R18, 0x2, R28 ;  /* 0x0000000212147825 */ /* 0x000fc600078e021c */
[----:B------:R-:W2:Y:S01]  /*3580*/  @!P6 LDG.E.U16 R52, desc[UR6][R22.64] ;  /* 0x000000061634e981 */ /* 0x000ea2000c1e1500 */
[----:B-1----:R-:W-:-:S03]  /*3590*/  IMAD.WIDE R24, R18, 0x2, R32 ;  /* 0x0000000212187825 */ /* 0x002fc600078e0220 */
[----:B------:R-:W3:Y:S01]  /*35a0*/  @!P6 LDG.E.U16 R47, desc[UR6][R20.64] ;  /* 0x00000006142fe981 */ /* 0x000ee2000c1e1500 */
[----:B0-----:R-:W-:-:S03]  /*35b0*/  IMAD.WIDE R18, R18, 0x2, R26 ;  /* 0x0000000212127825 */ /* 0x001fc600078e021a */
[----:B------:R-:W4:Y:S04]  /*35c0*/  @!P6 LDG.E.U16 R53, desc[UR6][R24.64] ;  /* 0x000000061835e981 */ /* 0x000f28000c1e1500 */
[----:B------:R-:W3:Y:S01]  /*35d0*/  @!P6 LDG.E.U16 R46, desc[UR6][R18.64] ;  /* 0x00000006122ee981 */ /* 0x000ee2000c1e1500 */
[----:B------:R-:W-:-:S03]  /*35e0*/  VIADD R2, R40, 0xffffffee ;  /* 0xffffffee28027836 */ /* 0x000fc60000000000 */
[----:B------:R-:W-:Y:S04]  /*35f0*/  STL [R1+0x1df0], R24 ;  /* 0x001df01801007387 */ /* 0x000fe80000100800 */
[----:B------:R-:W-:Y:S01]  /*3600*/  STL [R1+0x1f24], R24 ;  /* 0x001f241801007387 */ /* 0x000fe20000100800 */
[----:B------:R-:W-:-:S03]  /*3610*/  ISETP.GE.U32.AND P5, PT, R2, 0x7fffff6f, PT ;  /* 0x7fffff6f0200780c */ /* 0x000fc60003fa6070 */
[----:B------:R-:W-:Y:S01]  /*3620*/  STL [R1+0x1dec], R25 ;  /* 0x001dec1901007387 */ /* 0x000fe20000100800 */
[----:B------:R-:W-:-:S03]  /*3630*/  VIADD R2, R40, 0xffffffe6 ;  /* 0xffffffe628027836 */ /* 0x000fc60000000000 */
[----:B------:R-:W-:Y:S04]  /*3640*/  STL [R1+0x1df8], R22 ;  /* 0x001df81601007387 */ /* 0x000fe80000100800 */
[----:B------:R-:W-:Y:S04]  /*3650*/  STL [R1+0x1f0c], R22 ;  /* 0x001f0c1601007387 */ /* 0x000fe80000100800 */
[----:B------:R-:W-:Y:S04]  /*3660*/  STL [R1+0x1df4], R23 ;  /* 0x001df41701007387 */ /* 0x000fe80000100800 */
[----:B------:R-:W-:Y:S04]  /*3670*/  STL [R1+0x1f04], R23 ;  /* 0x001f041701007387 */ /* 0x000fe80000100800 */
[----:B------:R-:W-:Y:S01]  /*3680*/  STL [R1+0x1e00], R20 ;  /* 0x001e001401007387 */ /* 0x000fe20000100800 */
[----:B------:R-:W-:-:S03]  /*3690*/  ISETP.GE.U32.AND P6, PT, R2, 0x7fffff67, PT ;  /* 0x7fffff670200780c */ /* 0x000fc60003fc6070 */
[----:B------:R-:W-:Y:S01]  /*36a0*/  STL [R1+0x1f14], R20 ;  /* 0x001f141401007387 */ /* 0x000fe20000100800 */
[----:B------:R-:W-:-:S03]  /*36b0*/  IMAD R2, R92, 0x9, RZ ;  /* 0x000000095c027824 */ /* 0x000fc600078e02ff */
[----:B------:R-:W-:Y:S04]  /*36c0*/  STL [R1+0x1dfc], R21 ;  /* 0x001dfc1501007387 */ /* 0x000fe80000100800 */
[----:B------:R-:W-:Y:S04]  /*36d0*/  STL [R1+0x1f08], R21 ;  /* 0x001f081501007387 */ /* 0x000fe80000100800 */
[----:B------:R-:W-:Y:S01]  /*36e0*/  STL [R1+0x1e08], R18 ;  /* 0x001e081201007387 */ /* 0x000fe20000100800 */
[----:B------:R-:W-:-:S03]  /*36f0*/  PRMT R54, RZ, 0x7610, R54 ;  /* 0x00007610ff367816 */ /* 0x000fc60000000036 */
[----:B------:R-:W-:Y:S01]  /*3700*/  STL [R1+0x1f28], R18 ;  /* 0x001f281201007387 */ /* 0x000fe20000100800 */
[----:B------:R-:W-:-:S03]  /*3710*/  PRMT R55, RZ, 0x7610, R55 ;  /* 0x00007610ff377816 */ /* 0x000fc60000000037 */
[----:B------:R-:W-:Y:S01]  /*3720*/  STL [R1+0x1e04], R19 ;  /* 0x001e041301007387 */ /* 0x000fe20000100800 */
[----:B------:R-:W-:-:S03]  /*3730*/  IMAD.WIDE R56, R2, 0x2, R30 ;  /* 0x0000000202387825 */ /* 0x000fc600078e021e */
[----:B------:R-:W-:Y:S01]  /*3740*/  STL [R1+0x1f10], R19 ;  /* 0x001f101301007387 */ /* 0x000fe20000100800 */
[C---:B------:R-:W-:Y:S01]  /*3750*/  IMAD.WIDE R58, R2.reuse, 0x2, R32 ;  /* 0x00000002023a7825 */ /* 0x040fe200078e0220 */
[----:B------:R-:W-:Y:S02]  /*3760*/  PRMT R44, RZ, 0x7610, R44 ;  /* 0x00007610ff2c7816 */ /* 0x000fe4000000002c */
[----:B------:R-:W-:Y:S01]  /*3770*/  PRMT R45, RZ, 0x7610, R45 ;  /* 0x00007610ff2d7816 */ /* 0x000fe2000000002d */
[----:B------:R-:W3:Y:S04]  /*3780*/  @!P4 LDG.E.U16 R54, desc[UR6][R56.64] ;  /* 0x000000063836c981 */ /* 0x000ee8000c1e1500 */
[----:B------:R-:W3:Y:S04]  /*3790*/  @!P4 LDG.E.U16 R55, desc[UR6][R58.64] ;  /* 0x000000063a37c981 */ /* 0x000ee8000c1e1500 */
[----:B--2---:R-:W-:Y:S04]  /*37a0*/  STL [R1+0x230], R52 ;  /* 0x0002303401007387 */ /* 0x004fe80000100800 */
[----:B----4-:R0:W-:Y:S04]  /*37b0*/  STL [R1+0x234], R53 ;  /* 0x0002343501007387 */ /* 0x0101e80000100800 */
[----:B---3--:R-:W-:Y:S04]  /*37c0*/  STL [R1+0x228], R46 ;  /* 0x0002282e01007387 */ /* 0x008fe80000100800 */
[----:B------:R1:W-:Y:S01]  /*37d0*/  STL [R1+0x22c], R47 ;  /* 0x00022c2f01007387 */ /* 0x0003e20000100800 */
[----:B0-----:R-:W-:-:S05]  /*37e0*/  IMAD.WIDE R52, R2, 0x2, R28 ;  /* 0x0000000202347825 */ /* 0x001fca00078e021c */
[----:B------:R0:W2:Y:S01]  /*37f0*/  @!P4 LDG.E.U16 R45, desc[UR6][R52.64] ;  /* 0x00000006342dc981 */ /* 0x0000a2000c1e1500 */
        /* <DEDUP_REMOVED lines=8> */
[----:B----4-:R-:W4:Y:S04]  /*3880*/  LDL.LU.64 R58, [R1+0x2470] ;  /* 0x00247000013a7983 */ /* 0x010f280000300a00 */
[----:B------:R1:W-:Y:S01]  /*3890*/  STL.64 [R1+0xd80], R52 ;  /* 0x000d803401007387 */ /* 0x0003e20000100a00 */
[----:B------:R-:W-:-:S03]  /*38a0*/  PRMT R51, RZ, 0x7610, R51 ;  /* 0x00007610ff337816 */ /* 0x000fc60000000033 */
[----:B0-----:R-:W4:Y:S04]  /*38b0*/  LDL.LU.64 R56, [R1+0x2468] ;  /* 0x0024680001387983 */ /* 0x001f280000300a00 */
[----:B------:R0:W-:Y:S01]  /*38c0*/  STL.64 [R1+0xd78], R46 ;  /* 0x000d782e01007387 */ /* 0x0001e20000100a00 */
[----:B-1----:R-:W-:-:S05]  /*38d0*/  IMAD.WIDE R52, R2, 0x2, R30 ;  /* 0x0000000202347825 */ /* 0x002fca00078e021e */
[----:B------:R-:W4:Y:S01]  /*38e0*/  @!P5 LDG.E.U16 R50, desc[UR6][R52.64] ;  /* 0x000000063432d981 */ /* 0x000f22000c1e1500 */
[----:B0-----:R-:W-:-:S05]  /*38f0*/  IMAD.WIDE R46, R2, 0x2, R28 ;  /* 0x00000002022e7825 */ /* 0x001fca00078e021c */
[----:B------:R-:W4:Y:S04]  /*3900*/  @!P5 LDG.E.U16 R17, desc[UR6][R46.64] ;  /* 0x000000062e11d981 */ /* 0x000f28000c1e1500 */
[----:B------:R-:W-:Y:S04]  /*3910*/  STL [R1+0x220], R54 ;  /* 0x0002203601007387 */ /* 0x000fe80000100800 */
[----:B------:R0:W-:Y:S02]  /*3920*/  STL [R1+0x224], R55 ;  /* 0x0002243701007387 */ /* 0x0001e40000100800 */
[----:B0-----:R-:W-:-:S05]  /*3930*/  IMAD.WIDE R54, R2, 0x2, R32 ;  /* 0x0000000202367825 */ /* 0x001fca00078e0220 */
[----:B------:R-:W4:Y:S04]  /*3940*/  @!P5 LDG.E.U16 R51, desc[UR6][R54.64] ;  /* 0x000000063633d981 */ /* 0x000f28000c1e1500 */
[----:B---3--:R-:W-:Y:S04]  /*3950*/  STL [R1+0x218], R44 ;  /* 0x0002182c01007387 */ /* 0x008fe80000100800 */
[----:B--2---:R0:W-:Y:S02]  /*3960*/  STL [R1+0x21c], R45 ;  /* 0x00021c2d01007387 */ /* 0x0041e40000100800 */
[----:B0-----:R-:W-:-:S05]  /*3970*/  IMAD.WIDE R44, R2, 0x2, R26 ;  /* 0x00000002022c7825 */ /* 0x001fca00078e021a */
[----:B------:R0:W2:Y:S01]  /*3980*/  @!P5 LDG.E.U16 R16, desc[UR6][R44.64] ;  /* 0x000000062c10d981 */ /* 0x0000a2000c1e1500 */
[----:B------:R-:W-:-:S03]  /*3990*/  VIADD R2, R40, 0xffffffd6 ;  /* 0xffffffd628027836 */ /* 0x000fc60000000000 */
[----:B------:R1:W-:Y:S02]  /*39a0*/  STL.64 [R1+0xc90], R54 ;  /* 0x000c903601007387 */ /* 0x0003e40000100a00 */
[----:B------:R-:W-:Y:S02]  /*39b0*/  ISETP.GE.U32.AND P5, PT, R2, 0x7fffff57, PT ;  /* 0x7fffff570200780c */ /* 0x000fe40003fa6070 */
[----:B------:R3:W-:Y:S01]  /*39c0*/  STL.64 [R1+0xc88], R52 ;  /* 0x000c883401007387 */ /* 0x0007e20000100a00 */
[----:B------:R-:W-:Y:S01]  /*39d0*/  IMAD R2, R92, 0x19, RZ ;  /* 0x000000195c027824 */ /* 0x000fe200078e02ff */
[----:B------:R-:W-:Y:S02]  /*39e0*/  PRMT R0, RZ, 0x7610, R0 ;  /* 0x00007610ff007816 */ /* 0x000fe40000000000 */
[----:B-1----:R-:W2:Y:S04]  /*39f0*/  LDL.LU.64 R54, [R1+0x2460] ;  /* 0x0024600001367983 */ /* 0x002ea80000300a00 */
[----:B------:R-:W-:Y:S04]  /*3a00*/  STL.64 [R1+0xc80], R46 ;  /* 0x000c802e01007387 */ /* 0x000fe80000100a00 */
[----:B---3--:R-:W3:Y:S04]  /*3a10*/  LDL.LU.64 R52, [R1+0x2458] ;  /* 0x0024580001347983 */ /* 0x008ee80000300a00 */
[----:B------:R0:W-:Y:S04]  /*3a20*/  STL.64 [R1+0xc78], R44 ;  /* 0x000c782c01007387 */ /* 0x0001e80000100a00 */
[----:B----4-:R-:W-:Y:S01]  /*3a30*/  STL [R1+0x200], R50 ;  /* 0x0002003201007387 */ /* 0x010fe20000100800 */
[----:B------:R-:W-:-:S02]  /*3a40*/  PRMT R12, RZ, 0x7610, R12 ;  /* 0x00007610ff0c7816 */ /* 0x000fc4000000000c */
[----:B------:R-:W-:Y:S01]  /*3a50*/  PRMT R13, RZ, 0x7610, R13 ;  /* 0x00007610ff0d7816 */ /* 0x000fe2000000000d */
[----:B0-----:R-:W-:-:S05]  /*3a60*/  IMAD.WIDE R44, R2, 0x2, R28 ;  /* 0x00000002022c7825 */ /* 0x001fca00078e021c */
[----:B------:R-:W4:Y:S04]  /*3a70*/  @!P6 LDG.E.U16 R13, desc[UR6][R44.64] ;  /* 0x000000062c0de981 */ /* 0x000f28000c1e1500 */
[----:B------:R0:W-:Y:S02]  /*3a80*/  STL [R1+0x204], R51 ;  /* 0x0002043301007387 */ /* 0x0001e40000100800 */
[----:B0-----:R-:W-:-:S05]  /*3a90*/  IMAD.WIDE R50, R2, 0x2, R32 ;  /* 0x0000000202327825 */ /* 0x001fca00078e0220 */
[----:B------:R-:W3:Y:S04]  /*3aa0*/  @!P6 LDG.E.U16 R0, desc[UR6][R50.64] ;  /* 0x000000063200e981 */ /* 0x000ee8000c1e1500 */
[----:B--2---:R-:W-:Y:S04]  /*3ab0*/  STL [R1+0x1f8], R16 ;  /* 0x0001f81001007387 */ /* 0x004fe80000100800 */
[----:B------:R0:W-:Y:S02]  /*3ac0*/  STL [R1+0x1fc], R17 ;  /* 0x0001fc1101007387 */ /* 0x0001e40000100800 */
[----:B0-----:R-:W-:-:S05]  /*3ad0*/  IMAD.WIDE R16, R2, 0x2, R26 ;  /* 0x0000000202107825 */ /* 0x001fca00078e021a */
[----:B------:R-:W2:Y:S01]  /*3ae0*/  @!P6 LDG.E.U16 R12, desc[UR6][R16.64] ;  /* 0x00000006100ce981 */ /* 0x000ea2000c1e1500 */
[----:B------:R-:W-:Y:S01]  /*3af0*/  PRMT R41, RZ, 0x7610, R41 ;  /* 0x00007610ff297816 */ /* 0x000fe20000000029 */
[----:B------:R-:W-:-:S04]  /*3b00*/  IMAD.WIDE R46, R2, 0x2, R30 ;  /* 0x00000002022e7825 */ /* 0x000fc800078e021e */
[----:B------:R-:W-:Y:S01]  /*3b10*/  VIADD R2, R40, 0xffffffce ;  /* 0xffffffce28027836 */ /* 0x000fe20000000000 */
[----:B------:R0:W-:Y:S04]  /*3b20*/  STL.64 [R1+0xb90], R50 ;  /* 0x000b903201007387 */ /* 0x0001e80000100a00 */
[----:B------:R1:W4:Y:S01]  /*3b30*/  @!P6 LDG.E.U16 R41, desc[UR6][R46.64] ;  /* 0x000000062e29e981 */ /* 0x000322000c1e1500 */
[----:B------:R-:W-:Y:S01]  /*3b40*/  ISETP.GE.U32.AND P6, PT, R2, 0x7fffff4f, PT ;  /* 0x7fffff4f0200780c */ /* 0x000fe20003fc6070 */
[----:B------:R-:W-:Y:S02]  /*3b50*/  IMAD R2, R92, 0x21, RZ ;  /* 0x000000215c027824 */ /* 0x000fe400078e02ff */
[----:B------:R1:W-:Y:S01]  /*3b60*/  STL.64 [R1+0xb88], R46 ;  /* 0x000b882e01007387 */ /* 0x0003e20000100a00 */
[----:B------:R-:W-:-:S03]  /*3b70*/  PRMT R36, RZ, 0x7610, R36 ;  /* 0x00007610ff247816 */ /* 0x000fc60000000024 */
[----:B0-----:R-:W4:Y:S01]  /*3b80*/  LDL.LU.64 R50, [R1+0x2450] ;  /* 0x0024500001327983 */ /* 0x001f220000300a00 */
[----:B------:R-:W-:Y:S02]  /*3b90*/  PRMT R37, RZ, 0x7610, R37 ;  /* 0x00007610ff257816 */ /* 0x000fe40000000025 */
[----:B------:R-:W-:Y:S02]  /*3ba0*/  PRMT R10, RZ, 0x7610, R10 ;  /* 0x00007610ff0a7816 */ /* 0x000fe4000000000a */
[----:B------:R-:W-:Y:S01]  /*3bb0*/  PRMT R11, RZ, 0x7610, R11 ;  /* 0x00007610ff0b7816 */ /* 0x000fe2000000000b */
[----:B-1----:R-:W-:-:S05]  /*3bc0*/  IMAD.WIDE R46, R2, 0x2, R32 ;  /* 0x00000002022e7825 */ /* 0x002fca00078e0220 */
[----:B------:R-:W4:Y:S04]  /*3bd0*/  @!P4 LDG.E.U16 R37, desc[UR6][R46.64] ;  /* 0x000000062e25c981 */ /* 0x000f28000c1e1500 */
[----:B---3--:R0:W-:Y:S04]  /*3be0*/  STL [R1+0x144], R0 ;  /* 0x0001440001007387 */ /* 0x0081e80000100800 */
[----:B0-----:R-:W3:Y:S04]  /*3bf0*/  LDL.LU R0, [R1+0x2448] ;  /* 0x0024480001007983 */ /* 0x001ee80000300800 */
[----:B------:R0:W-:Y:S04]  /*3c00*/  STL.64 [R1+0xb80], R44 ;  /* 0x000b802c01007387 */ /* 0x0001e80000100a00 */
[----:B------:R1:W-:Y:S01]  /*3c10*/  STL.64 [R1+0xb78], R16 ;  /* 0x000b781001007387 */ /* 0x0003e20000100a00 */
[----:B0-----:R-:W-:-:S04]  /*3c20*/  IMAD.WIDE R44, R2, 0x2, R30 ;  /* 0x00000002022c7825 */ /* 0x001fc800078e021e */
[C---:B-1----:R-:W-:Y:S01]  /*3c30*/  IMAD.WIDE R16, R2.reuse, 0x2, R28 ;  /* 0x0000000202107825 */ /* 0x042fe200078e021c */
[----:B------:R-:W3:Y:S04]  /*3c40*/  @!P4 LDG.E.U16 R36, desc[UR6][R44.64] ;  /* 0x000000062c24c981 */ /* 0x000ee8000c1e1500 */
[----:B------:R0:W3:Y:S04]  /*3c50*/  @!P4 LDG.E.U16 R11, desc[UR6][R16.64] ;  /* 0x00000006100bc981 */ /* 0x0000e8000c1e1500 */
[----:B--2---:R-:W-:Y:S04]  /*3c60*/  STL [R1+0x138], R12 ;  /* 0x0001380c01007387 */ /* 0x004fe80000100800 */
[----:B----4-:R1:W-:Y:S02]  /*3c70*/  STL [R1+0x13c], R13 ;  /* 0x00013c0d01007387 */ /* 0x0103e40000100800 */
[----:B-1----:R-:W-:-:S05]  /*3c80*/  IMAD.WIDE R12, R2, 0x2, R26 ;  /* 0x00000002020c7825 */ /* 0x002fca00078e021a */
[----:B------:R1:W2:Y:S01]  /*3c90*/  @!P4 LDG.E.U16 R10, desc[UR6][R12.64] ;  /* 0x000000060c0ac981 */ /* 0x0002a2000c1e1500 */
[----:B------:R-:W-:-:S03]  /*3ca0*/  VIADD R2, R40, 0xffffffc6 ;  /* 0xffffffc628027836 */ /* 0x000fc60000000000 */
[----:B------:R-:W-:Y:S04]  /*3cb0*/  STL.64 [R1+0xa90], R46 ;  /* 0x000a902e01007387 */ /* 0x000fe80000100a00 */
[----:B------:R-:W-:Y:S01]  /*3cc0*/  STL.64 [R1+0xa88], R44 ;  /* 0x000a882c01007387 */ /* 0x000fe20000100a00 */
[----:B------:R-:W-:-:S03]  /*3cd0*/  ISETP.GE.U32.AND P4, PT, R2, 0x7fffff47, PT ;  /* 0x7fffff470200780c */ /* 0x000fc60003f86070 */
[----:B------:R0:W-:Y:S01]  /*3ce0*/  STL.64 [R1+0xa80], R16 ;  /* 0x000a801001007387 */ /* 0x0001e20000100a00 */
[----:B------:R-:W-:-:S03]  /*3cf0*/  IMAD R2, R92, 0x29, RZ ;  /* 0x000000295c027824 */ /* 0x000fc600078e02ff */
[----:B------:R1:W-:Y:S01]  /*3d00*/  STL.64 [R1+0xa78], R12 ;  /* 0x000a780c01007387 */ /* 0x0003e20000100a00 */
[----:B------:R-:W-:Y:S02]  /*3d10*/  PRMT R91, RZ, 0x7610, R91 ;  /* 0x00007610ff5b7816 */ /* 0x000fe4000000005b */
[----:B------:R-:W-:Y:S02]  /*3d20*/  PRMT R90, RZ, 0x7610, R90 ;  /* 0x00007610ff5a7816 */ /* 0x000fe4000000005a */
[----:B------:R-:W-:Y:S02]  /*3d30*/  PRMT R14, RZ, 0x7610, R14 ;  /* 0x00007610ff0e7816 */ /* 0x000fe4000000000e */
[----:B------:R-:W-:Y:S01]  /*3d40*/  PRMT R15, RZ, 0x7610, R15 ;  /* 0x00007610ff0f7816 */ /* 0x000fe2000000000f */
[----:B0-----:R-:W-:-:S04]  /*3d50*/  IMAD.WIDE R16, R2, 0x2, R30 ;  /* 0x0000000202107825 */ /* 0x001fc800078e021e */
[C---:B-1----:R-:W-:Y:S01]  /*3d60*/  IMAD.WIDE R12, R2.reuse, 0x2, R28 ;  /* 0x00000002020c7825 */ /* 0x042fe200078e021c */
[----:B------:R0:W4:Y:S04]  /*3d70*/  @!P5 LDG.E.U16 R14, desc[UR6][R16.64] ;  /* 0x00000006100ed981 */ /* 0x000128000c1e1500 */
[----:B------:R1:W4:Y:S04]  /*3d80*/  @!P5 LDG.E.U16 R91, desc[UR6][R12.64] ;  /* 0x000000060c5bd981 */ /* 0x000328000c1e1500 */
[----:B---3--:R-:W-:Y:S04]  /*3d90*/  STL [R1+0x10], R36 ;  /* 0x0000102401007387 */ /* 0x008fe80000100800 */
[----:B------:R-:W-:Y:S04]  /*3da0*/  STL [R1+0x140], R41 ;  /* 0x0001402901007387 */ /* 0x000fe80000100800 */
[----:B------:R3:W-:Y:S02]  /*3db0*/  STL [R1+0x14], R37 ;  /* 0x0000142501007387 */ /* 0x0007e40000100800 */
[----:B---3--:R-:W-:-:S05]  /*3dc0*/  IMAD.WIDE R36, R2, 0x2, R32 ;  /* 0x0000000202247825 */ /* 0x008fca00078e0220 */
[----:B------:R-:W3:Y:S04]  /*3dd0*/  @!P5 LDG.E.U16 R15, desc[UR6][R36.64] ;  /* 0x00000006240fd981 */ /* 0x000ee8000c1e1500 */
[----:B--2---:R-:W-:Y:S04]  /*3de0*/  STL [R1+0x8], R10 ;  /* 0x0000080a01007387 */ /* 0x004fe80000100800 */
[----:B------:R2:W-:Y:S02]  /*3df0*/  STL [R1+0xc], R11 ;  /* 0x00000c0b01007387 */ /* 0x0005e40000100800 */
[----:B--2---:R-:W-:-:S05]  /*3e00*/  IMAD.WIDE R10, R2, 0x2, R26 ;  /* 0x00000002020a7825 */ /* 0x004fca00078e021a */
[----:B------:R2:W4:Y:S01]  /*3e10*/  @!P5 LDG.E.U16 R90, desc[UR6][R10.64] ;  /* 0x000000060a5ad981 */ /* 0x000522000c1e1500 */
[----:B------:R-:W-:-:S03]  /*3e20*/  VIADD R2, R40, 0xffffffbe ;  /* 0xffffffbe28027836 */ /* 0x000fc60000000000 */
[----:B------:R-:W-:Y:S02]  /*3e30*/  STL.64 [R1+0x990], R36 ;  /* 0x0009902401007387 */ /* 0x000fe40000100a00 */
[----:B------:R-:W-:Y:S02]  /*3e40*/  ISETP.GE.U32.AND P5, PT, R2, 0x7fffff3f, PT ;  /* 0x7fffff3f0200780c */ /* 0x000fe40003fa6070 */
[----:B------:R0:W-:Y:S01]  /*3e50*/  STL.64 [R1+0x988], R16 ;  /* 0x0009881001007387 */ /* 0x0001e20000100a00 */
[----:B------:R-:W-:-:S03]  /*3e60*/  IMAD R2, R92, 0x31, RZ ;  /* 0x000000315c027824 */ /* 0x000fc600078e02ff */
[----:B------:R1:W-:Y:S01]  /*3e70*/  STL.64 [R1+0x980], R12 ;  /* 0x0009800c01007387 */ /* 0x0003e20000100a00 */
[----:B------:R-:W-:-:S03]  /*3e80*/  PRMT R89, RZ, 0x7610, R89 ;  /* 0x00007610ff597816 */ /* 0x000fc60000000059 */
[----:B------:R2:W-:Y:S01]  /*3e90*/  STL.64 [R1+0x978], R10 ;  /* 0x0009780a01007387 */ /* 0x0005e20000100a00 */
[----:B------:R-:W-:Y:S02]  /*3ea0*/  PRMT R88, RZ, 0x7610, R88 ;  /* 0x00007610ff587816 */ /* 0x000fe40000000058 */
[----:B------:R-:W-:Y:S01]  /*3eb0*/  PRMT R87, RZ, 0x7610, R87 ;  /* 0x00007610ff577816 */ /* 0x000fe20000000057 */
[----:B0-----:R-:W-:Y:S01]  /*3ec0*/  IMAD.WIDE R16, R2, 0x2, R32 ;  /* 0x0000000202107825 */ /* 0x001fe200078e0220 */
[----:B------:R-:W-:-:S03]  /*3ed0*/  PRMT R86, RZ, 0x7610, R86 ;  /* 0x00007610ff567816 */ /* 0x000fc60000000056 */
[C---:B-1----:R-:W-:Y:S01]  /*3ee0*/  IMAD.WIDE R12, R2.reuse, 0x2, R28 ;  /* 0x00000002020c7825 */ /* 0x042fe200078e021c */
[----:B------:R0:W3:Y:S03]  /*3ef0*/  @!P6 LDG.E.U16 R89, desc[UR6][R16.64] ;  /* 0x000000061059e981 */ /* 0x0000e6000c1e1500 */
[C---:B--2---:R-:W-:Y:S01]  /*3f00*/  IMAD.WIDE R10, R2.reuse, 0x2, R26 ;  /* 0x00000002020a7825 */ /* 0x044fe200078e021a */
[----:B------:R-:W2:Y:S04]  /*3f10*/  @!P6 LDG.E.U16 R87, desc[UR6][R12.64] ;  /* 0x000000060c57e981 */ /* 0x000ea8000c1e1500 */
[----:B------:R-:W2:Y:S04]  /*3f20*/  @!P6 LDG.E.U16 R86, desc[UR6][R10.64] ;  /* 0x000000060a56e981 */ /* 0x000ea8000c1e1500 */
[----:B----4-:R-:W-:Y:S04]  /*3f30*/  STL.64 [R1+0x2338], R90 ;  /* 0x0023385a01007387 */ /* 0x010fe80000100a00 */
[----:B------:R-:W-:Y:S04]  /*3f40*/  STL [R1], R14 ;  /* 0x0000000e01007387 */ /* 0x000fe80000100800 */
[----:B---3--:R1:W-:Y:S02]  /*3f50*/  STL [R1+0x4], R15 ;  /* 0x0000040f01007387 */ /* 0x0083e40000100800 */
[----:B-1----:R-:W-:-:S05]  /*3f60*/  IMAD.WIDE R14, R2, 0x2, R30 ;  /* 0x00000002020e7825 */ /* 0x002fca00078e021e */
[----:B------:R1:W3:Y:S01]  /*3f70*/  @!P6 LDG.E.U16 R88, desc[UR6][R14.64] ;  /* 0x000000060e58e981 */ /* 0x0002e2000c1e1500 */
[----:B------:R-:W-:-:S03]  /*3f80*/  VIADD R2, R40, 0xffffffb6 ;  /* 0xffffffb628027836 */ /* 0x000fc60000000000 */
[----:B------:R0:W-:Y:S02]  /*3f90*/  STL.64 [R1+0x890], R16 ;  /* 0x0008901001007387 */ /* 0x0001e40000100a00 */
[----:B------:R-:W-:Y:S01]  /*3fa0*/  ISETP.GE.U32.AND P6, PT, R2, 0x7fffff37, PT ;  /* 0x7fffff370200780c */ /* 0x000fe20003fc6070 */
[----:B------:R-:W-:Y:S01]  /*3fb0*/  IMAD R2, R92, 0x39, RZ ;  /* 0x000000395c027824 */ /* 0x000fe200078e02ff */
[----:B------:R1:W-:Y:S01]  /*3fc0*/  STL.64 [R1+0x888], R14 ;  /* 0x0008880e01007387 */ /* 0x0003e20000100a00 */
[----:B------:R-:W-:Y:S02]  /*3fd0*/  PRMT R85, RZ, 0x7610, R85 ;  /* 0x00007610ff557816 */ /* 0x000fe40000000055 */
[----:B------:R-:W-:Y:S01]  /*3fe0*/  PRMT R84, RZ, 0x7610, R84 ;  /* 0x00007610ff547816 */ /* 0x000fe20000000054 */
[----:B------:R4:W-:Y:S01]  /*3ff0*/  STL.64 [R1+0x880], R12 ;  /* 0x0008800c01007387 */ /* 0x0009e20000100a00 */
[----:B------:R-:W-:Y:S02]  /*4000*/  PRMT R83, RZ, 0x7610, R83 ;  /* 0x00007610ff537816 */ /* 0x000fe40000000053 */
[----:B------:R-:W-:Y:S01]  /*4010*/  PRMT R82, RZ, 0x7610, R82 ;  /* 0x00007610ff527816 */ /* 0x000fe20000000052 */
[----:B------:R2:W-:Y:S01]  /*4020*/  STL.64 [R1+0x878], R10 ;  /* 0x0008780a01007387 */ /* 0x0005e20000100a00 */
[----:B0-----:R-:W-:-:S04]  /*4030*/  IMAD.WIDE R16, R2, 0x2, R32 ;  /* 0x0000000202107825 */ /* 0x001fc800078e0220 */
[C---:B-1----:R-:W-:Y:S01]  /*4040*/  IMAD.WIDE R14, R2.reuse, 0x2, R30 ;  /* 0x00000002020e7825 */ /* 0x042fe200078e021e */
[----:B------:R0:W3:Y:S03]  /*4050*/  @!P4 LDG.E.U16 R85, desc[UR6][R16.64] ;  /* 0x000000061055c981 */ /* 0x0000e6000c1e1500 */
[C---:B----4-:R-:W-:Y:S01]  /*4060*/  IMAD.WIDE R12, R2.reuse, 0x2, R28 ;  /* 0x00000002020c7825 */ /* 0x050fe200078e021c */
[----:B------:R1:W4:Y:S03]  /*4070*/  @!P4 LDG.E.U16 R84, desc[UR6][R14.64] ;  /* 0x000000060e54c981 */ /* 0x000326000c1e1500 */
[----:B--2---:R-:W-:Y:S01]  /*4080*/  IMAD.WIDE R10, R2, 0x2, R26 ;  /* 0x00000002020a7825 */ /* 0x004fe200078e021a */
[----:B------:R2:W4:Y:S03]  /*4090*/  @!P4 LDG.E.U16 R83, desc[UR6][R12.64] ;  /* 0x000000060c53c981 */ /* 0x000526000c1e1500 */
[----:B------:R-:W-:Y:S01]  /*40a0*/  VIADD R2, R40, 0xffffffae ;  /* 0xffffffae28027836 */ /* 0x000fe20000000000 */
[----:B------:R0:W4:Y:S04]  /*40b0*/  @!P4 LDG.E.U16 R82, desc[UR6][R10.64] ;  /* 0x000000060a52c981 */ /* 0x000128000c1e1500 */
[----:B------:R-:W-:Y:S01]  /*40c0*/  ISETP.GE.U32.AND P4, PT, R2, 0x7fffff2f, PT ;  /* 0x7fffff2f0200780c */ /* 0x000fe20003f86070 */
[----:B------:R-:W-:Y:S01]  /*40d0*/  IMAD R2, R92, 0x41, RZ ;  /* 0x000000415c027824 */ /* 0x000fe200078e02ff */
[----:B------:R-:W-:-:S02]  /*40e0*/  PRMT R81, RZ, 0x7610, R81 ;  /* 0x00007610ff517816 */ /* 0x000fc40000000051 */
[----:B------:R-:W-:Y:S02]  /*40f0*/  PRMT R80, RZ, 0x7610, R80 ;  /* 0x00007610ff507816 */ /* 0x000fe40000000050 */
[----:B------:R-:W-:Y:S02]  /*4100*/  PRMT R79, RZ, 0x7610, R79 ;  /* 0x00007610ff4f7816 */ /* 0x000fe4000000004f */
[----:B------:R-:W-:Y:S02]  /*4110*/  PRMT R78, RZ, 0x7610, R78 ;  /* 0x00007610ff4e7816 */ /* 0x000fe4000000004e */
[----:B------:R-:W-:Y:S02]  /*4120*/  PRMT R77, RZ, 0x7610, R77 ;  /* 0x00007610ff4d7816 */ /* 0x000fe4000000004d */
[----:B------:R-:W-:Y:S02]  /*4130*/  PRMT R76, RZ, 0x7610, R76 ;  /* 0x00007610ff4c7816 */ /* 0x000fe4000000004c */
        /* <DEDUP_REMOVED lines=21> */
[----:B------:R-:W-:Y:S01]  /*4290*/  PRMT R55, RZ, 0x7610, R55 ;  /* 0x00007610ff377816 */ /* 0x000fe20000000037 */
[C---:B------:R-:W-:Y:S01]  /*42a0*/  IMAD.WIDE R36, R92.reuse, 0x2, R32 ;  /* 0x000000025c247825 */ /* 0x040fe200078e0220 */
[----:B------:R-:W-:Y:S02]  /*42b0*/  PRMT R49, RZ, 0x7610, R49 ;  /* 0x00007610ff317816 */ /* 0x000fe40000000031 */
[----:B------:R-:W-:Y:S01]  /*42c0*/  PRMT R38, RZ, 0x7610, R38 ;  /* 0x00007610ff267816 */ /* 0x000fe20000000026 */
[----:B------:R-:W-:Y:S01]  /*42d0*/  IMAD.WIDE R46, R92, 0x2, R30 ;  /* 0x000000025c2e7825 */ /* 0x000fe200078e021e */
[----:B------:R-:W-:-:S02]  /*42e0*/  PRMT R39, RZ, 0x7610, R39 ;  /* 0x00007610ff277816 */ /* 0x000fc40000000027 */
[----:B------:R-:W-:Y:S01]  /*42f0*/  PRMT R48, RZ, 0x7610, R48 ;  /* 0x00007610ff307816 */ /* 0x000fe20000000030 */
[----:B------:R-:W-:Y:S01]  /*4300*/  IMAD.WIDE R44, R92, 0x2, R28 ;  /* 0x000000025c2c7825 */ /* 0x000fe200078e021c */
[----:B---3--:R-:W-:Y:S04]  /*4310*/  STL.64 [R1+0x2340], R88 ;  /* 0x0023405801007387 */ /* 0x008fe80000100a00 */
[----:B------:R-:W-:Y:S04]  /*4320*/  STL.64 [R1+0x2348], R86 ;  /* 0x0023485601007387 */ /* 0x000fe80000100a00 */
[----:B------:R0:W-:Y:S04]  /*4330*/  STL.64 [R1+0x790], R16 ;  /* 0x0007901001007387 */ /* 0x0001e80000100a00 */
[----:B------:R1:W-:Y:S04]  /*4340*/  STL.64 [R1+0x788], R14 ;  /* 0x0007880e01007387 */ /* 0x0003e80000100a00 */
[----:B------:R2:W-:Y:S04]  /*4350*/  STL.64 [R1+0x780], R12 ;  /* 0x0007800c01007387 */ /* 0x0005e80000100a00 */
[----:B------:R3:W-:Y:S01]  /*4360*/  STL.64 [R1+0x778], R10 ;  /* 0x0007780a01007387 */ /* 0x0007e20000100a00 */
[----:B0-----:R-:W-:-:S04]  /*4370*/  IMAD.WIDE R16, R2, 0x2, R32 ;  /* 0x0000000202107825 */ /* 0x001fc800078e0220 */
[C---:B-1----:R-:W-:Y:S01]  /*4380*/  IMAD.WIDE R14, R2.reuse, 0x2, R30 ;  /* 0x00000002020e7825 */ /* 0x042fe200078e021e */
[----:B------:R0:W4:Y:S03]  /*4390*/  @!P5 LDG.E.U16 R81, desc[UR6][R16.64] ;  /* 0x000000061051d981 */ /* 0x000126000c1e1500 */
[C---:B--2---:R-:W-:Y:S01]  /*43a0*/  IMAD.WIDE R12, R2.reuse, 0x2, R28 ;  /* 0x00000002020c7825 */ /* 0x044fe200078e021c */
[----:B------:R1:W2:Y:S03]  /*43b0*/  @!P5 LDG.E.U16 R80, desc[UR6][R14.64] ;  /* 0x000000060e50d981 */ /* 0x0002a6000c1e1500 */
[----:B---3--:R-:W-:Y:S01]  /*43c0*/  IMAD.WIDE R10, R2, 0x2, R26 ;  /* 0x00000002020a7825 */ /* 0x008fe200078e021a */
[----:B------:R3:W2:Y:S03]  /*43d0*/  @!P5 LDG.E.U16 R79, desc[UR6][R12.64] ;  /* 0x000000060c4fd981 */ /* 0x0006a6000c1e1500 */
[----:B------:R-:W-:Y:S01]  /*43e0*/  VIADD R2, R40, 0xffffffa6 ;  /* 0xffffffa628027836 */ /* 0x000fe20000000000 */
[----:B------:R0:W2:Y:S04]  /*43f0*/  @!P5 LDG.E.U16 R78, desc[UR6][R10.64] ;  /* 0x000000060a4ed981 */ /* 0x0000a8000c1e1500 */
[----:B------:R-:W-:Y:S01]  /*4400*/  ISETP.GE.U32.AND P5, PT, R2, 0x7fffff27, PT ;  /* 0x7fffff270200780c */ /* 0x000fe20003fa6070 */
[----:B------:R0:W-:Y:S01]  /*4410*/  STL.64 [R1+0x690], R16 ;  /* 0x0006901001007387 */ /* 0x0001e20000100a00 */
[----:B------:R-:W-:-:S03]  /*4420*/  IMAD R2, R92, 0x49, RZ ;  /* 0x000000495c027824 */ /* 0x000fc600078e02ff */
[----:B------:R1:W-:Y:S04]  /*4430*/  STL.64 [R1+0x688], R14 ;  /* 0x0006880e01007387 */ /* 0x0003e80000100a00 */
[----:B------:R3:W-:Y:S04]  /*4440*/  STL.64 [R1+0x680], R12 ;  /* 0x0006800c01007387 */ /* 0x0007e80000100a00 */
[----:B------:R3:W-:Y:S01]  /*4450*/  STL.64 [R1+0x678], R10 ;  /* 0x0006780a01007387 */ /* 0x0007e20000100a00 */
[----:B0-----:R-:W-:-:S04]  /*4460*/  IMAD.WIDE R16, R2, 0x2, R32 ;  /* 0x0000000202107825 */ /* 0x001fc800078e0220 */
[C---:B-1----:R-:W-:Y:S01]  /*4470*/  IMAD.WIDE R14, R2.reuse, 0x2, R30 ;  /* 0x00000002020e7825 */ /* 0x042fe200078e021e */
[----:B------:R0:W2:Y:S03]  /*4480*/  @!P6 LDG.E.U16 R77, desc[UR6][R16.64] ;  /* 0x00000006104de981 */ /* 0x0000a6000c1e1500 */
[C---:B---3--:R-:W-:Y:S01]  /*4490*/  IMAD.WIDE R12, R2.reuse, 0x2, R28 ;  /* 0x00000002020c7825 */ /* 0x048fe200078e021c */
[----:B------:R1:W3:Y:S03]  /*44a0*/  @!P6 LDG.E.U16 R76, desc[UR6][R14.64] ;  /* 0x000000060e4ce981 */ /* 0x0002e6000c1e1500 */
[----:B------:R-:W-:Y:S01]  /*44b0*/  IMAD.WIDE R10, R2, 0x2, R26 ;  /* 0x00000002020a7825 */ /* 0x000fe200078e021a */
        /* <DEDUP_REMOVED lines=12> */
[C---:B------:R-:W-:Y:S01]  /*4580*/  IMAD.WIDE R12, R2.reuse, 0x2, R28 ;  /* 0x00000002020c7825 */ /* 0x040fe200078e021c */
[----:B------:R1:W2:Y:S03]  /*4590*/  @!P4 LDG.E.U16 R72, desc[UR6][R14.64] ;  /* 0x000000060e48c981 */ /* 0x0002a6000c1e1500 */
        /* <DEDUP_REMOVED lines=46> */
[----:B------:R-:W-:Y:S01]  /*4880*/  IADD3 R2, PT, PT, R40, -0x2, RZ ;  /* 0xfffffffe28027810 */ /* 0x000fe20007ffe0ff */
[----:B------:R0:W2:Y:S04]  /*4890*/  @!P4 LDG.E.U16 R59, desc[UR6][R12.64] ;  /* 0x000000060c3bc981 */ /* 0x0000a8000c1e1500 */
[----:B------:R0:W2:Y:S01]  /*48a0*/  @!P4 LDG.E.U16 R58, desc[UR6][R10.64] ;  /* 0x000000060a3ac981 */ /* 0x0000a2000c1e1500 */
[----:B------:R-:W-:Y:S01]  /*48b0*/  ISETP.GE.U32.AND P4, PT, R2, 0x7fffff7f, PT ;  /* 0x7fffff7f0200780c */ /* 0x000fe20003f86070 */
[----:B------:R-:W-:-:S02]  /*48c0*/  IMAD R2, R92, 0x71, RZ ;  /* 0x000000715c027824 */ /* 0x000fc400078e02ff */
[----:B------:R0:W-:Y:S04]  /*48d0*/  STL.64 [R1+0x190], R16 ;  /* 0x0001901001007387 */ /* 0x0001e80000100a00 */
[----:B------:R1:W-:Y:S04]  /*48e0*/  STL.64 [R1+0x188], R14 ;  /* 0x0001880e01007387 */ /* 0x0003e80000100a00 */
[----:B------:R1:W-:Y:S01]  /*48f0*/  STL.64 [R1+0x180], R12 ;  /* 0x0001800c01007387 */ /* 0x0003e20000100a00 */
[----:B0-----:R-:W-:-:S03]  /*4900*/  IMAD.WIDE R16, R2, 0x2, R32 ;  /* 0x0000000202107825 */ /* 0x001fc600078e0220 */
[----:B------:R0:W-:Y:S01]  /*4910*/  STL.64 [R1+0x178], R10 ;  /* 0x0001780a01007387 */ /* 0x0001e20000100a00 */
[----:B-1----:R-:W-:-:S03]  /*4920*/  IMAD.WIDE R14, R2, 0x2, R30 ;  /* 0x00000002020e7825 */ /* 0x002fc600078e021e */
[----:B------:R-:W-:Y:S01]  /*4930*/  STL.64 [R1+0x90], R16 ;  /* 0x0000901001007387 */ /* 0x000fe20000100a00 */
[----:B------:R-:W-:-:S03]  /*4940*/  IMAD.WIDE R12, R2, 0x2, R28 ;  /* 0x00000002020c7825 */ /* 0x000fc600078e021c */
[----:B------:R-:W-:Y:S01]  /*4950*/  STL.64 [R1+0x88], R14 ;  /* 0x0000880e01007387 */ /* 0x000fe20000100a00 */
[----:B0-----:R-:W-:-:S03]  /*4960*/  IMAD.WIDE R10, R2, 0x2, R26 ;  /* 0x00000002020a7825 */ /* 0x001fc600078e021a */
[----:B------:R-:W-:Y:S04]  /*4970*/  STL.64 [R1+0x80], R12 ;  /* 0x0000800c01007387 */ /* 0x000fe80000100a00 */
[----:B------:R0:W-:Y:S04]  /*4980*/  STL.64 [R1+0x78], R10 ;  /* 0x0000780a01007387 */ /* 0x0001e80000100a00 */
[----:B------:R0:W2:Y:S04]  /*4990*/  @!P5 LDG.E.U16 R54, desc[UR6][R10.64] ;  /* 0x000000060a36d981 */ /* 0x0000a8000c1e1500 */
[----:B------:R1:W2:Y:S04]  /*49a0*/  @!P5 LDG.E.U16 R57, desc[UR6][R16.64] ;  /* 0x000000061039d981 */ /* 0x0002a8000c1e1500 */
[----:B------:R1:W2:Y:S01]  /*49b0*/  @!P5 LDG.E.U16 R56, desc[UR6][R14.64] ;  /* 0x000000060e38d981 */ /* 0x0002a2000c1e1500 */
[----:B0-----:R-:W-:-:S03]  /*49c0*/  IMAD R10, R92, 0x79, RZ ;  /* 0x000000795c0a7824 */ /* 0x001fc600078e02ff */
[----:B------:R0:W2:Y:S01]  /*49d0*/  @!P5 LDG.E.U16 R55, desc[UR6][R12.64] ;  /* 0x000000060c37d981 */ /* 0x0000a2000c1e1500 */
[----:B-1----:R-:W-:-:S03]  /*49e0*/  IMAD.WIDE R16, R10, 0x2, R32 ;  /* 0x000000020a107825 */ /* 0x002fc600078e0220 */
[----:B------:R-:W2:Y:S01]  /*49f0*/  @!P4 LDG.E.U16 R49, desc[UR6][R36.64] ;  /* 0x000000062431c981 */ /* 0x000ea2000c1e1500 */
[----:B------:R-:W-:-:S03]  /*4a00*/  IMAD.WIDE R14, R10, 0x2, R30 ;  /* 0x000000020a0e7825 */ /* 0x000fc600078e021e */
[----:B------:R-:W-:Y:S01]  /*4a10*/  STL [R1+0x1e10], R16 ;  /* 0x001e101001007387 */ /* 0x000fe20000100800 */
[----:B0-----:R-:W-:-:S03]  /*4a20*/  IMAD.WIDE R12, R10, 0x2, R28 ;  /* 0x000000020a0c7825 */ /* 0x001fc600078e021c */
[----:B------:R-:W-:Y:S04]  /*4a30*/  STL [R1+0x1f18], R16 ;  /* 0x001f181001007387 */ /* 0x000fe80000100800 */
[----:B------:R-:W-:Y:S01]  /*4a40*/  STL [R1+0x1e0c], R17 ;  /* 0x001e0c1101007387 */ /* 0x000fe20000100800 */
[----:B------:R-:W-:-:S03]  /*4a50*/  VIADD R2, R40, 0xfffffffd ;  /* 0xfffffffd28027836 */ /* 0x000fc60000000000 */
[----:B------:R-:W-:Y:S01]  /*4a60*/  STL [R1+0x1f1c], R17 ;  /* 0x001f1c1101007387 */ /* 0x000fe20000100800 */
[----:B------:R-:W-:-:S03]  /*4a70*/  IMAD.WIDE R10, R10, 0x2, R26 ;  /* 0x000000020a0a7825 */ /* 0x000fc600078e021a */
[----:B------:R-:W-:Y:S04]  /*4a80*/  STL [R1+0x1e18], R14 ;  /* 0x001e180e01007387 */ /* 0x000fe80000100800 */
[----:B------:R-:W-:Y:S04]  /*4a90*/  STL [R1+0x1f34], R14 ;  /* 0x001f340e01007387 */ /* 0x000fe80000100800 */
[----:B------:R-:W-:Y:S01]  /*4aa0*/  STL [R1+0x1e14], R15 ;  /* 0x001e140f01007387 */ /* 0x000fe20000100800 */
[----:B------:R-:W-:-:S03]  /*4ab0*/  ISETP.GE.U32.AND P5, PT, R2, 0x7fffff7e, PT ;  /* 0x7fffff7e0200780c */ /* 0x000fc60003fa6070 */
[----:B------:R-:W-:Y:S01]  /*4ac0*/  STL [R1+0x1f20], R15 ;  /* 0x001f200f01007387 */ /* 0x000fe20000100800 */
[----:B------:R-:W-:-:S03]  /*4ad0*/  VIADD R2, R40, 0xfffffff5 ;  /* 0xfffffff528027836 */ /* 0x000fc60000000000 */
[----:B------:R-:W-:Y:S01]  /*4ae0*/  STL [R1+0x1e20], R12 ;  /* 0x001e200c01007387 */ /* 0x000fe20000100800 */
[----:B------:R-:W-:-:S03]  /*4af0*/  IMAD.WIDE R40, R92, 0x2, R26 ;  /* 0x000000025c287825 */ /* 0x000fc600078e021a */
[----:B------:R-:W-:Y:S04]  /*4b00*/  STL [R1+0x1f2c], R12 ;  /* 0x001f2c0c01007387 */ /* 0x000fe80000100800 */
[----:B------:R-:W-:Y:S04]  /*4b10*/  STL [R1+0x1e1c], R13 ;  /* 0x001e1c0d01007387 */ /* 0x000fe80000100800 */
[----:B------:R-:W-:Y:S04]  /*4b20*/  STL [R1+0x1f30], R13 ;  /* 0x001f300d01007387 */ /* 0x000fe80000100800 */
[----:B------:R-:W-:Y:S04]  /*4b30*/  STL [R1+0x1e28], R10 ;  /* 0x001e280a01007387 */ /* 0x000fe80000100800 */
[----:B------:R-:W-:Y:S04]  /*4b40*/  STL [R1+0x1e24], R11 ;  /* 0x001e240b01007387 */ /* 0x000fe80000100800 */
[----:B------:R-:W-:Y:S04]  /*4b50*/  STL [R1+0x1f38], R11 ;  /* 0x001f380b01007387 */ /* 0x000fe80000100800 */
[----:B------:R-:W-:Y:S04]  /*4b60*/  STL.64 [R1+0x2218], R10 ;  /* 0x0022180a01007387 */ /* 0x000fe80000100a00 */
[----:B------:R0:W-:Y:S04]  /*4b70*/  STL.64 [R1+0xe90], R36 ;  /* 0x000e902401007387 */ /* 0x0001e80000100a00 */
[----:B------:R1:W-:Y:S04]  /*4b80*/  STL.64 [R1+0xe88], R46 ;  /* 0x000e882e01007387 */ /* 0x0003e80000100a00 */
[----:B------:R1:W2:Y:S04]  /*4b90*/  @!P4 LDG.E.U16 R38, desc[UR6][R40.64] ;  /* 0x000000062826c981 */ /* 0x0002a8000c1e1500 */
[----:B0-----:R-:W3:Y:S04]  /*4ba0*/  LDL.LU.64 R36, [R1+0x2440] ;  /* 0x0024400001247983 */ /* 0x001ee80000300a00 */
[----:B------:R0:W4:Y:S04]  /*4bb0*/  @!P4 LDG.E.U16 R39, desc[UR6][R44.64] ;  /* 0x000000062c27c981 */ /* 0x000128000c1e1500 */
[----:B------:R-:W-:Y:S04]  /*4bc0*/  STL.64 [R1+0xe80], R44 ;  /* 0x000e802c01007387 */ /* 0x000fe80000100a00 */
[----:B------:R-:W4:Y:S04]  /*4bd0*/  @!P4 LDG.E.U16 R48, desc[UR6][R46.64] ;  /* 0x000000062e30c981 */ /* 0x000f28000c1e1500 */
[----:B-1----:R-:W4:Y:S01]  /*4be0*/  LDL.LU.64 R46, [R1+0x2438] ;  /* 0x00243800012e7983 */ /* 0x002f220000300a00 */
[----:B------:R-:W-:-:S02]  /*4bf0*/  PRMT R53, RZ, 0x7610, R53 ;  /* 0x00007610ff357816 */ /* 0x000fc40000000035 */
[----:B------:R-:W-:Y:S02]  /*4c00*/  PRMT R52, RZ, 0x7610, R52 ;  /* 0x00007610ff347816 */ /* 0x000fe40000000034 */
[----:B------:R-:W-:Y:S02]  /*4c10*/  PRMT R51, RZ, 0x7610, R51 ;  /* 0x00007610ff337816 */ /* 0x000fe40000000033 */
[----:B------:R-:W-:Y:S01]  /*4c20*/  PRMT R50, RZ, 0x7610, R50 ;  /* 0x00007610ff327816 */ /* 0x000fe20000000032 */
[----:B------:R-:W4:Y:S04]  /*4c30*/  @!P6 LDG.E.U16 R53, desc[UR6][R16.64] ;  /* 0x000000061035e981 */ /* 0x000f28000c1e1500 */
[----:B------:R-:W4:Y:S04]  /*4c40*/  @!P6 LDG.E.U16 R52, desc[UR6][R14.64] ;  /* 0x000000060e34e981 */ /* 0x000f28000c1e1500 */
[----:B------:R-:W4:Y:S04]  /*4c50*/  @!P6 LDG.E.U16 R51, desc[UR6][R12.64] ;  /* 0x000000060c33e981 */ /* 0x000f28000c1e1500 */
[----:B------:R-:W4:Y:S01]  /*4c60*/  @!P6 LDG.E.U16 R50, desc[UR6][R10.64] ;  /* 0x000000060a32e981 */ /* 0x000f22000c1e1500 */
[----:B------:R-:W-:-:S02]  /*4c70*/  ISETP.GE.U32.AND P6, PT, R2, 0x7fffff76, PT ;  /* 0x7fffff760200780c */ /* 0x000fc40003fc6070 */
[----:B------:R-:W1:Y:S01]  /*4c80*/  LDC R2, c[0x0][0x3a0] ;  /* 0x0000e800ff027b82 */ /* 0x000e620000000800 */
[----:B------:R0:W-:Y:S01]  /*4c90*/  STL.64 [R1+0xe78], R40 ;  /* 0x000e782801007387 */ /* 0x0001e20000100a00 */
[----:B-1----:R-:W-:-:S05]  /*4ca0*/  VIADD R2, R2, 0xffffffed ;  /* 0xffffffed02027836 */ /* 0x002fca0000000000 */
[----:B------:R-:W-:Y:S01]  /*4cb0*/  ISETP.GE.U32.AND P4, PT, R2, 0x7fffff6e, PT ;  /* 0x7fffff6e0200780c */ /* 0x000fe20003f86070 */
[----:B------:R-:W-:-:S04]  /*4cc0*/  IMAD.SHL.U32 R2, R92, 0x2, RZ ;  /* 0x000000025c027824 */ /* 0x000fc800078e00ff */
[----:B0-----:R-:W-:-:S04]  /*4cd0*/  IMAD.WIDE R40, R2, 0x2, R26 ;  /* 0x0000000202287825 */ /* 0x001fc800078e021a */
[----:B------:R-:W-:Y:S01]  /*4ce0*/  IMAD.WIDE R44, R2, 0x2, R28 ;  /* 0x00000002022c7825 */ /* 0x000fe200078e021c */
[----:B--2---:R-:W-:Y:S01]  /*4cf0*/  STL [R1+0x1d8], R38 ;  /* 0x0001d82601007387 */ /* 0x004fe20000100800 */
[----:B---3--:R-:W-:-:S03]  /*4d00*/  PRMT R36, RZ, 0x7610, R36 ;  /* 0x00007610ff247816 */ /* 0x008fc60000000024 */
[----:B----4-:R0:W-:Y:S01]  /*4d10*/  STL [R1+0x1dc], R39 ;  /* 0x0001dc2701007387 */ /* 0x0101e20000100800 */
[----:B------:R-:W-:-:S03]  /*4d20*/  PRMT R37, RZ, 0x7610, R37 ;  /* 0x00007610ff257816 */ /* 0x000fc60000000025 */
[----:B------:R-:W2:Y:S04]  /*4d30*/  @!P5 LDG.E.U16 R36, desc[UR6][R40.64] ;  /* 0x000000062824d981 */ /* 0x000ea8000c1e1500 */
[----:B------:R-:W-:Y:S01]  /*4d40*/  STL [R1+0x1e0], R48 ;  /* 0x0001e03001007387 */ /* 0x000fe20000100800 */
[----:B0-----:R-:W-:-:S03]  /*4d50*/  IMAD.WIDE R38, R2, 0x2, R32 ;  /* 0x0000000202267825 */ /* 0x001fc600078e0220 */
[----:B------:R0:W-:Y:S01]  /*4d60*/  STL [R1+0x1e4], R49 ;  /* 0x0001e43101007387 */ /* 0x0001e20000100800 */
[----:B------:R-:W-:-:S03]  /*4d70*/  PRMT R47, RZ, 0x7610, R47 ;  /* 0x00007610ff2f7816 */ /* 0x000fc6000000002f */
[----:B------:R1:W3:Y:S01]  /*4d80*/  @!P5 LDG.E.U16 R37, desc[UR6][R44.64] ;  /* 0x000000062c25d981 */ /* 0x0002e2000c1e1500 */
[----:B------:R-:W-:Y:S01]  /*4d90*/  PRMT R46, RZ, 0x7610, R46 ;  /* 0x00007610ff2e7816 */ /* 0x000fe2000000002e */
[----:B0-----:R-:W-:Y:S02]  /*4da0*/  IMAD.WIDE R48, R2, 0x2, R30 ;  /* 0x0000000202307825 */ /* 0x001fe400078e021e */
[----:B------:R0:W-:Y:S01]  /*4db0*/  STL.64 [R1+0xe70], R38 ;  /* 0x000e702601007387 */ /* 0x0001e20000100a00 */
[----:B------:R-:W4:Y:S03]  /*4dc0*/  LDC R2, c[0x0][0x3a0] ;  /* 0x0000e800ff027b82 */ /* 0x000f260000000800 */
[----:B------:R0:W-:Y:S04]  /*4dd0*/  STL.64 [R1+0xe68], R48 ;  /* 0x000e683001007387 */ /* 0x0001e80000100a00 */
[----:B------:R-:W3:Y:S04]  /*4de0*/  @!P5 LDG.E.U16 R47, desc[UR6][R38.64] ;  /* 0x00000006262fd981 */ /* 0x000ee8000c1e1500 */
[----:B------:R-:W3:Y:S04]  /*4df0*/  @!P5 LDG.E.U16 R46, desc[UR6][R48.64] ;  /* 0x00000006302ed981 */ /* 0x000ee8000c1e1500 */
[----:B0-----:R-:W3:Y:S04]  /*4e00*/  LDL.LU.64 R38, [R1+0x2430] ;  /* 0x0024300001267983 */ /* 0x001ee80000300a00 */
[----:B------:R1:W-:Y:S04]  /*4e10*/  STL.64 [R1+0xe60], R44 ;  /* 0x000e602c01007387 */ /* 0x0003e80000100a00 */
[----:B------:R-:W3:Y:S01]  /*4e20*/  LDL.LU.64 R48, [R1+0x2428] ;  /* 0x0024280001307983 */ /* 0x000ee20000300a00 */
[----:B----4-:R-:W-:-:S03]  /*4e30*/  VIADD R2, R2, 0xffffffe5 ;  /* 0xffffffe502027836 */ /* 0x010fc60000000000 */
[----:B------:R0:W-:Y:S02]  /*4e40*/  STL.64 [R1+0xe58], R40 ;  /* 0x000e582801007387 */ /* 0x0001e40000100a00 */
[----:B------:R-:W-:Y:S01]  /*4e50*/  ISETP.GE.U32.AND P5, PT, R2, 0x7fffff66, PT ;  /* 0x7fffff660200780c */ /* 0x000fe20003fa6070 */
[----:B------:R-:W-:-:S04]  /*4e60*/  IMAD R2, R92, 0xa, RZ ;  /* 0x0000000a5c027824 */ /* 0x000fc800078e02ff */
[----:B-1----:R-:W-:-:S04]  /*4e70*/  IMAD.WIDE R44, R2, 0x2, R28 ;  /* 0x00000002022c7825 */ /* 0x002fc800078e021c */
[C---:B0-----:R-:W-:Y:S01]  /*4e80*/  IMAD.WIDE R40, R2.reuse, 0x2, R26 ;  /* 0x0000000202287825 */ /* 0x041fe200078e021a */
[----:B--2---:R-:W-:Y:S04]  /*4e90*/  STL [R1+0x1c8], R36 ;  /* 0x0001c82401007387 */ /* 0x004fe80000100800 */
[----:B---3--:R0:W-:Y:S02]  /*4ea0*/  STL [R1+0x1cc], R37 ;  /* 0x0001cc2501007387 */ /* 0x0081e40000100800 */
[----:B0-----:R-:W-:Y:S02]  /*4eb0*/  IMAD.WIDE R36, R2, 0x2, R32 ;  /* 0x0000000202247825 */ /* 0x001fe400078e0220 */
[----:B------:R-:W-:Y:S04]  /*4ec0*/  STL [R1+0x1d0], R46 ;  /* 0x0001d02e01007387 */ /* 0x000fe80000100800 */
[----:B------:R0:W-:Y:S01]  /*4ed0*/  STL [R1+0x1d4], R47 ;  /* 0x0001d42f01007387 */ /* 0x0001e20000100800 */
[----:B------:R-:W-:-:S02]  /*4ee0*/  PRMT R38, RZ, 0x7610, R38 ;  /* 0x00007610ff267816 */ /* 0x000fc40000000026 */
[----:B------:R-:W-:Y:S01]  /*4ef0*/  PRMT R39, RZ, 0x7610, R39 ;  /* 0x00007610ff277816 */ /* 0x000fe20000000027 */
[----:B------:R1:W-:Y:S04]  /*4f00*/  STL.64 [R1+0xd70], R36 ;  /* 0x000d702401007387 */ /* 0x0003e80000100a00 */
[----:B------:R-:W2:Y:S01]  /*4f10*/  @!P6 LDG.E.U16 R38, desc[UR6][R40.64] ;  /* 0x000000062826e981 */ /* 0x000ea2000c1e1500 */
[----:B------:R-:W-:Y:S01]  /*4f20*/  PRMT R49, RZ, 0x7610, R49 ;  /* 0x00007610ff317816 */ /* 0x000fe20000000031 */
[----:B0-----:R-:W-:Y:S01]  /*4f30*/  IMAD.WIDE R46, R2, 0x2, R30 ;  /* 0x00000002022e7825 */ /* 0x001fe200078e021e */
[----:B------:R-:W-:Y:S01]  /*4f40*/  PRMT R48, RZ, 0x7610, R48 ;  /* 0x00007610ff307816 */ /* 0x000fe20000000030 */
[----:B------:R0:W3:Y:S01]  /*4f50*/  @!P6 LDG.E.U16 R39, desc[UR6][R44.64] ;  /* 0x000000062c27e981 */ /* 0x0000e2000c1e1500 */
[----:B------:R-:W4:Y:S03]  /*4f60*/  LDC R2, c[0x0][0x3a0] ;  /* 0x0000e800ff027b82 */ /* 0x000f260000000800 */
[----:B------:R0:W-:Y:S04]  /*4f70*/  STL.64 [R1+0xd68], R46 ;  /* 0x000d682e01007387 */ /* 0x0001e80000100a00 */
[----:B------:R-:W3:Y:S04]  /*4f80*/  @!P6 LDG.E.U16 R49, desc[UR6][R36.64] ;  /* 0x000000062431e981 */ /* 0x000ee8000c1e1500 */
[----:B------:R-:W3:Y:S04]  /*4f90*/  @!P6 LDG.E.U16 R48, desc[UR6][R46.64] ;  /* 0x000000062e30e981 */ /* 0x000ee8000c1e1500 */
[----:B-1----:R-:W3:Y:S04]  /*4fa0*/  LDL.LU.64 R36, [R1+0x2420] ;  /* 0x0024200001247983 */ /* 0x002ee80000300a00 */
[----:B------:R1:W-:Y:S04]  /*4fb0*/  STL.64 [R1+0xd60], R44 ;  /* 0x000d602c01007387 */ /* 0x0003e80000100a00 */
[----:B0-----:R-:W3:Y:S01]  /*4fc0*/  LDL.LU.64 R46, [R1+0x2418] ;  /* 0x00241800012e7983 */ /* 0x001ee20000300a00 */
        /* <DEDUP_REMOVED lines=194> */
[----:B------:R-:W-:Y:S02]  /*5bf0*/  PRMT R39, RZ, 0x7610, R39 ;  /* 0x00007610ff277816 */ /* 0x000fe40000000027 */
[----:B------:R-:W-:Y:S01]  /*5c00*/  PRMT R48, RZ, 0x7610, R48 ;  /* 0x00007610ff307816 */ /* 0x000fe20000000030 */
[----:B0-----:R-:W-:Y:S01]  /*5c10*/  IMAD.WIDE R46, R2, 0x2, R30 ;  /* 0x00000002022e7825 */ /* 0x001fe200078e021e */
[----:B------:R-:W-:Y:S01]  /*5c20*/  PRMT R49, RZ, 0x7610, R49 ;  /* 0x00007610ff317816 */ /* 0x000fe20000000031 */
[----:B------:R0:W-:Y:S01]  /*5c30*/  STL.64 [R1+0x570], R36 ;  /* 0x0005702401007387 */ /* 0x0001e20000100a00 */
[----:B------:R-:W1:Y:S03]  /*5c40*/  LDC R2, c[0x0][0x3a0] ;  /* 0x0000e800ff027b82 */ /* 0x000e660000000800 */
[----:B------:R-:W2:Y:S04]  /*5c50*/  @!P5 LDG.E.U16 R48, desc[UR6][R46.64] ;  /* 0x000000062e30d981 */ /* 0x000ea8000c1e1500 */
[----:B------:R3:W-:Y:S04]  /*5c60*/  STL.64 [R1+0x568], R46 ;  /* 0x0005682e01007387 */ /* 0x0007e80000100a00 */
[----:B------:R-:W4:Y:S04]  /*5c70*/  @!P5 LDG.E.U16 R49, desc[UR6][R36.64] ;  /* 0x000000062431d981 */ /* 0x000f28000c1e1500 */
[----:B------:R-:W4:Y:S04]  /*5c80*/  @!P5 LDG.E.U16 R38, desc[UR6][R40.64] ;  /* 0x000000062826d981 */ /* 0x000f28000c1e1500 */
[----:B------:R1:W4:Y:S04]  /*5c90*/  @!P5 LDG.E.U16 R39, desc[UR6][R44.64] ;  /* 0x000000062c27d981 */ /* 0x000328000c1e1500 */
[----:B0-----:R-:W4:Y:S04]  /*5ca0*/  LDL.LU.64 R36, [R1+0x23a0] ;  /* 0x0023a00001247983 */ /* 0x001f280000300a00 */
[----:B------:R0:W-:Y:S04]  /*5cb0*/  STL.64 [R1+0x560], R44 ;  /* 0x0005602c01007387 */ /* 0x0001e80000100a00 */
[----:B---3--:R-:W3:Y:S01]  /*5cc0*/  LDL.LU.64 R46, [R1+0x2398] ;  /* 0x00239800012e7983 */ /* 0x008ee20000300a00 */
[----:B-1----:R-:W-:-:S03]  /*5cd0*/  VIADD R2, R2, 0xffffff9d ;  /* 0xffffff9d02027836 */ /* 0x002fc60000000000 */
[----:B------:R1:W-:Y:S02]  /*5ce0*/  STL.64 [R1+0x558], R40 ;  /* 0x0005582801007387 */ /* 0x0003e40000100a00 */
[----:B------:R-:W-:Y:S01]  /*5cf0*/  ISETP.GE.U32.AND P5, PT, R2, 0x7fffff1e, PT ;  /* 0x7fffff1e0200780c */ /* 0x000fe20003fa6070 */
[----:B------:R-:W-:-:S04]  /*5d00*/  IMAD R2, R92, 0x52, RZ ;  /* 0x000000525c027824 */ /* 0x000fc800078e02ff */
[----:B0-----:R-:W-:-:S04]  /*5d10*/  IMAD.WIDE R44, R2, 0x2, R28 ;  /* 0x00000002022c7825 */ /* 0x001fc800078e021c */
[C---:B-1----:R-:W-:Y:S01]  /*5d20*/  IMAD.WIDE R40, R2.reuse, 0x2, R32 ;  /* 0x0000000202287825 */ /* 0x042fe200078e0220 */
[----:B--2---:R-:W-:Y:S04]  /*5d30*/  STL [R1+0xd0], R48 ;  /* 0x0000d03001007387 */ /* 0x004fe80000100800 */
[----:B----4-:R0:W-:Y:S04]  /*5d40*/  STL [R1+0xd4], R49 ;  /* 0x0000d43101007387 */ /* 0x0101e80000100800 */
[----:B------:R-:W-:Y:S04]  /*5d50*/  STL [R1+0xc8], R38 ;  /* 0x0000c82601007387 */ /* 0x000fe80000100800 */
[----:B------:R1:W-:Y:S01]  /*5d60*/  STL [R1+0xcc], R39 ;  /* 0x0000cc2701007387 */ /* 0x0003e20000100800 */
[----:B0-----:R-:W-:Y:S01]  /*5d70*/  IMAD.WIDE R48, R2, 0x2, R30 ;  /* 0x0000000202307825 */ /* 0x001fe200078e021e */
[----:B------:R-:W-:-:S02]  /*5d80*/  PRMT R36, RZ, 0x7610, R36 ;  /* 0x00007610ff247816 */ /* 0x000fc40000000024 */
[----:B------:R-:W-:Y:S01]  /*5d90*/  PRMT R37, RZ, 0x7610, R37 ;  /* 0x00007610ff257816 */ /* 0x000fe20000000025 */
[----:B-1----:R-:W-:Y:S01]  /*5da0*/  IMAD.WIDE R38, R2, 0x2, R26 ;  /* 0x0000000202267825 */ /* 0x002fe200078e021a */
[----:B---3--:R-:W-:Y:S02]  /*5db0*/  PRMT R47, RZ, 0x7610, R47 ;  /* 0x00007610ff2f7816 */ /* 0x008fe4000000002f */
[----:B------:R-:W-:Y:S01]  /*5dc0*/  PRMT R46, RZ, 0x7610, R46 ;  /* 0x00007610ff2e7816 */ /* 0x000fe2000000002e */
[----:B------:R0:W-:Y:S01]  /*5dd0*/  STL.64 [R1+0x470], R40 ;  /* 0x0004702801007387 */ /* 0x0001e20000100a00 */
[----:B------:R-:W1:Y:S03]  /*5de0*/  LDC R2, c[0x0][0x3a0] ;  /* 0x0000e800ff027b82 */ /* 0x000e660000000800 */
[----:B------:R-:W2:Y:S04]  /*5df0*/  @!P6 LDG.E.U16 R36, desc[UR6][R38.64] ;  /* 0x000000062624e981 */ /* 0x000ea8000c1e1500 */
[----:B------:R3:W-:Y:S04]  /*5e00*/  STL.64 [R1+0x468], R48 ;  /* 0x0004683001007387 */ /* 0x0007e80000100a00 */
[----:B------:R-:W4:Y:S04]  /*5e10*/  @!P6 LDG.E.U16 R47, desc[UR6][R40.64] ;  /* 0x00000006282fe981 */ /* 0x000f28000c1e1500 */
[----:B------:R1:W4:Y:S04]  /*5e20*/  @!P6 LDG.E.U16 R37, desc[UR6][R44.64] ;  /* 0x000000062c25e981 */ /* 0x000328000c1e1500 */
[----:B------:R-:W4:Y:S04]  /*5e30*/  @!P6 LDG.E.U16 R46, desc[UR6][R48.64] ;  /* 0x00000006302ee981 */ /* 0x000f28000c1e1500 */
        /* <DEDUP_REMOVED lines=8> */
[----:B-1----:R-:W-:Y:S01]  /*5ec0*/  IMAD.WIDE R38, R2, 0x2, R30 ;  /* 0x0000000202267825 */ /* 0x002fe200078e021e */
[----:B--2---:R-:W-:Y:S04]  /*5ed0*/  STL [R1+0xb8], R36 ;  /* 0x0000b82401007387 */ /* 0x004fe80000100800 */
[----:B----4-:R0:W-:Y:S04]  /*5ee0*/  STL [R1+0xbc], R37 ;  /* 0x0000bc2501007387 */ /* 0x0101e80000100800 */
[----:B------:R-:W-:Y:S01]  /*5ef0*/  STL [R1+0xc0], R46 ;  /* 0x0000c02e01007387 */ /* 0x000fe20000100800 */
[----:B------:R-:W-:-:S03]  /*5f00*/  PRMT R40, RZ, 0x7610, R40 ;  /* 0x00007610ff287816 */ /* 0x000fc60000000028 */
[----:B------:R1:W-:Y:S01]  /*5f10*/  STL [R1+0xc4], R47 ;  /* 0x0000c42f01007387 */ /* 0x0003e20000100800 */
[----:B------:R-:W-:Y:S01]  /*5f20*/  PRMT R41, RZ, 0x7610, R41 ;  /* 0x00007610ff297816 */ /* 0x000fe20000000029 */
[C---:B0-----:R-:W-:Y:S02]  /*5f30*/  IMAD.WIDE R36, R2.reuse, 0x2, R32 ;  /* 0x0000000202247825 */ /* 0x041fe400078e0220 */
[----:B------:R-:W2:Y:S01]  /*5f40*/  @!P4 LDG.E.U16 R40, desc[UR6][R44.64] ;  /* 0x000000062c28c981 */ /* 0x000ea2000c1e1500 */
[----:B---3--:R-:W-:Y:S02]  /*5f50*/  PRMT R48, RZ, 0x7610, R48 ;  /* 0x00007610ff307816 */ /* 0x008fe40000000030 */
[----:B------:R-:W-:Y:S01]  /*5f60*/  PRMT R49, RZ, 0x7610, R49 ;  /* 0x00007610ff317816 */ /* 0x000fe20000000031 */
[----:B-1----:R-:W-:Y:S02]  /*5f70*/  IMAD.WIDE R46, R2, 0x2, R28 ;  /* 0x00000002022e7825 */ /* 0x002fe400078e021c */
[----:B------:R-:W0:Y:S01]  /*5f80*/  LDC R2, c[0x0][0x3a0] ;  /* 0x0000e800ff027b82 */ /* 0x000e220000000800 */
[----:B------:R-:W3:Y:S04]  /*5f90*/  @!P4 LDG.E.U16 R48, desc[UR6][R38.64] ;  /* 0x000000062630c981 */ /* 0x000ee8000c1e1500 */
[----:B------:R1:W4:Y:S04]  /*5fa0*/  @!P4 LDG.E.U16 R41, desc[UR6][R46.64] ;  /* 0x000000062e29c981 */ /* 0x000328000c1e1500 */
[----:B------:R-:W3:Y:S04]  /*5fb0*/  @!P4 LDG.E.U16 R49, desc[UR6][R36.64] ;  /* 0x000000062431c981 */ /* 0x000ee8000c1e1500 */
[----:B------:R0:W-:Y:S04]  /*5fc0*/  STL.64 [R1+0x370], R36 ;  /* 0x0003702401007387 */ /* 0x0001e80000100a00 */
[----:B------:R0:W-:Y:S02]  /*5fd0*/  STL.64 [R1+0x368], R38 ;  /* 0x0003682601007387 */ /* 0x0001e40000100a00 */
[----:B0-----:R-:W-:-:S02]  /*5fe0*/  VIADD R2, R2, 0xffffff8d ;  /* 0xffffff8d02027836 */ /* 0x001fc40000000000 */
[----:B------:R-:W3:Y:S04]  /*5ff0*/  LDL.LU.64 R36, [R1+0x2380] ;  /* 0x0023800001247983 */ /* 0x000ee80000300a00 */
[----:B------:R1:W-:Y:S01]  /*6000*/  STL.64 [R1+0x360], R46 ;  /* 0x0003602e01007387 */ /* 0x0003e20000100a00 */
[----:B------:R-:W-:Y:S01]  /*6010*/  ISETP.GE.U32.AND P4, PT, R2, 0x7fffff0e, PT ;  /* 0x7fffff0e0200780c */ /* 0x000fe20003f86070 */
[----:B------:R-:W-:Y:S02]  /*6020*/  IMAD R2, R92, 0x62, RZ ;  /* 0x000000625c027824 */ /* 0x000fe400078e02ff */
[----:B------:R-:W3:Y:S01]  /*6030*/  LDL.LU.64 R38, [R1+0x2378] ;  /* 0x0023780001267983 */ /* 0x000ee20000300a00 */
[----:B------:R-:W-:-:S03]  /*6040*/  PRMT R24, RZ, 0x7610, R24 ;  /* 0x00007610ff187816 */ /* 0x000fc60000000018 */
[----:B------:R0:W-:Y:S01]  /*6050*/  STL.64 [R1+0x358], R44 ;  /* 0x0003582c01007387 */ /* 0x0001e20000100a00 */
[----:B------:R-:W-:Y:S02]  /*6060*/  PRMT R22, RZ, 0x7610, R22 ;  /* 0x00007610ff167816 */ /* 0x000fe40000000016 */
[----:B------:R-:W-:Y:S01]  /*6070*/  PRMT R86, RZ, 0x7610, R86 ;  /* 0x00007610ff567816 */ /* 0x000fe20000000056 */
[----:B-1----:R-:W-:Y:S01]  /*6080*/  IMAD.WIDE R46, R2, 0x2, R28 ;  /* 0x00000002022e7825 */ /* 0x002fe200078e021c */
[----:B------:R-:W-:-:S04]  /*6090*/  PRMT R87, RZ, 0x7610, R87 ;  /* 0x00007610ff577816 */ /* 0x000fc80000000057 */
[----:B------:R1:W3:Y:S01]  /*60a0*/  @!P5 LDG.E.U16 R24, desc[UR6][R46.64] ;  /* 0x000000062e18d981 */ /* 0x0002e2000c1e1500 */
[----:B0-----:R-:W-:-:S05]  /*60b0*/  IMAD.WIDE R44, R2, 0x2, R26 ;  /* 0x00000002022c7825 */ /* 0x001fca00078e021a */
[----:B------:R-:W3:Y:S04]  /*60c0*/  @!P5 LDG.E.U16 R22, desc[UR6][R44.64] ;  /* 0x000000062c16d981 */ /* 0x000ee8000c1e1500 */
[----:B--2---:R-:W-:Y:S04]  /*60d0*/  STL [R1+0x48], R40 ;  /* 0x0000482801007387 */ /* 0x004fe80000100800 */
[----:B----4-:R0:W-:Y:S04]  /*60e0*/  STL [R1+0x4c], R41 ;  /* 0x00004c2901007387 */ /* 0x0101e80000100800 */
[----:B---3--:R-:W-:Y:S04]  /*60f0*/  STL [R1+0x50], R48 ;  /* 0x0000503001007387 */ /* 0x008fe80000100800 */
[----:B------:R2:W-:Y:S01]  /*6100*/  STL [R1+0x54], R49 ;  /* 0x0000543101007387 */ /* 0x0005e20000100800 */
[----:B0-----:R-:W-:-:S05]  /*6110*/  IMAD.WIDE R40, R2, 0x2, R32 ;  /* 0x0000000202287825 */ /* 0x001fca00078e0220 */
[----:B------:R-:W3:Y:S01]  /*6120*/  @!P5 LDG.E.U16 R87, desc[UR6][R40.64] ;  /* 0x000000062857d981 */ /* 0x000ee2000c1e1500 */
[----:B--2---:R-:W-:Y:S02]  /*6130*/  IMAD.WIDE R48, R2, 0x2, R30 ;  /* 0x0000000202307825 */ /* 0x004fe400078e021e */
[----:B------:R-:W0:Y:S03]  /*6140*/  LDC R2, c[0x0][0x3a0] ;  /* 0x0000e800ff027b82 */ /* 0x000e260000000800 */
[----:B------:R-:W2:Y:S04]  /*6150*/  @!P5 LDG.E.U16 R86, desc[UR6][R48.64] ;  /* 0x000000063056d981 */ /* 0x000ea8000c1e1500 */
[----:B------:R4:W-:Y:S04]  /*6160*/  STL.64 [R1+0x270], R40 ;  /* 0x0002702801007387 */ /* 0x0009e80000100a00 */
[----:B------:R0:W-:Y:S01]  /*6170*/  STL.64 [R1+0x268], R48 ;  /* 0x0002683001007387 */ /* 0x0001e20000100a00 */
[----:B------:R-:W-:-:S02]  /*6180*/  PRMT R90, RZ, 0x7610, R90 ;  /* 0x00007610ff5a7816 */ /* 0x000fc4000000005a */
[----:B------:R-:W-:Y:S01]  /*6190*/  PRMT R91, RZ, 0x7610, R91 ;  /* 0x00007610ff5b7816 */ /* 0x000fe2000000005b */
[----:B----4-:R-:W4:Y:S01]  /*61a0*/  LDL.LU.64 R40, [R1+0x2370] ;  /* 0x0023700001287983 */ /* 0x010f220000300a00 */
[----:B0-----:R-:W-:-:S03]  /*61b0*/  VIADD R2, R2, 0xffffff85 ;  /* 0xffffff8502027836 */ /* 0x001fc60000000000 */
[----:B------:R1:W-:Y:S02]  /*61c0*/  STL.64 [R1+0x260], R46 ;  /* 0x0002602e01007387 */ /* 0x0003e40000100a00 */
[----:B------:R-:W-:Y:S01]  /*61d0*/  ISETP.GE.U32.AND P5, PT, R2, 0x7fffff06, PT ;  /* 0x7fffff060200780c */ /* 0x000fe20003fa6070 */
[----:B------:R-:W-:Y:S01]  /*61e0*/  IMAD R2, R92, 0x6a, RZ ;  /* 0x0000006a5c027824 */ /* 0x000fe200078e02ff */
[----:B------:R-:W4:Y:S01]  /*61f0*/  LDL.LU.64 R48, [R1+0x2368] ;  /* 0x0023680001307983 */ /* 0x000f220000300a00 */
[----:B------:R-:W-:-:S03]  /*6200*/  PRMT R20, RZ, 0x7610, R20 ;  /* 0x00007610ff147816 */ /* 0x000fc60000000014 */
[----:B------:R0:W-:Y:S01]  /*6210*/  STL.64 [R1+0x258], R44 ;  /* 0x0002582c01007387 */ /* 0x0001e20000100a00 */
[----:B------:R-:W-:Y:S01]  /*6220*/  PRMT R21, RZ, 0x7610, R21 ;  /* 0x00007610ff157816 */ /* 0x000fe20000000015 */
[C---:B-1----:R-:W-:Y:S02]  /*6230*/  IMAD.WIDE R46, R2.reuse, 0x2, R32 ;  /* 0x00000002022e7825 */ /* 0x042fe400078e0220 */
[----:B------:R1:W-:Y:S04]  /*6240*/  STL [R1+0x3c], R24 ;  /* 0x00003c1801007387 */ /* 0x0003e80000100800 */
[----:B------:R1:W-:Y:S01]  /*6250*/  STL [R1+0x38], R22 ;  /* 0x0000381601007387 */ /* 0x0003e20000100800 */
[----:B0-----:R-:W-:-:S03]  /*6260*/  IMAD.WIDE R44, R2, 0x2, R30 ;  /* 0x00000002022c7825 */ /* 0x001fc600078e021e */
[----:B------:R-:W4:Y:S01]  /*6270*/  @!P6 LDG.E.U16 R91, desc[UR6][R46.64] ;  /* 0x000000062e5be981 */ /* 0x000f22000c1e1500 */
[----:B-1----:R-:W-:-:S03]  /*6280*/  IMAD.MOV.U32 R24, RZ, RZ, R43 ;  /* 0x000000ffff187224 */ /* 0x002fc600078e002b */
[----:B------:R-:W4:Y:S01]  /*6290*/  @!P6 LDG.E.U16 R90, desc[UR6][R44.64] ;  /* 0x000000062c5ae981 */ /* 0x000f22000c1e1500 */
[----:B------:R-:W-:Y:S02]  /*62a0*/  IMAD.MOV.U32 R22, RZ, RZ, R42 ;  /* 0x000000ffff167224 */ /* 0x000fe400078e002a */
[----:B------:R-:W-:-:S05]  /*62b0*/  IMAD.WIDE R42, R2, 0x2, R26 ;  /* 0x00000002022a7825 */ /* 0x000fca00078e021a */
[----:B------:R-:W4:Y:S04]  /*62c0*/  @!P6 LDG.E.U16 R20, desc[UR6][R42.64] ;  /* 0x000000062a14e981 */ /* 0x000f28000c1e1500 */
[----:B--2---:R-:W-:Y:S04]  /*62d0*/  STL [R1+0x40], R86 ;  /* 0x0000405601007387 */ /* 0x004fe80000100800 */
[----:B---3--:R0:W-:Y:S02]  /*62e0*/  STL [R1+0x44], R87 ;  /* 0x0000445701007387 */ /* 0x0081e40000100800 */
[----:B0-----:R-:W-:-:S02]  /*62f0*/  IMAD.WIDE R86, R2, 0x2, R28 ;  /* 0x0000000202567825 */ /* 0x001fc400078e021c */
[----:B------:R-:W0:Y:S03]  /*6300*/  LDC R2, c[0x0][0x3a0] ;  /* 0x0000e800ff027b82 */ /* 0x000e260000000800 */
[----:B------:R1:W2:Y:S01]  /*6310*/  @!P6 LDG.E.U16 R21, desc[UR6][R86.64] ;  /* 0x000000065615e981 */ /* 0x0002a2000c1e1500 */
[----:B------:R-:W-:-:S03]  /*6320*/  PRMT R23, RZ, 0x7610, R23 ;  /* 0x00007610ff177816 */ /* 0x000fc60000000017 */
[----:B------:R3:W-:Y:S04]  /*6330*/  STL.64 [R1+0x170], R46 ;  /* 0x0001702e01007387 */ /* 0x0007e80000100a00 */
[----:B------:R0:W-:Y:S04]  /*6340*/  STL.64 [R1+0x168], R44 ;  /* 0x0001682c01007387 */ /* 0x0001e80000100a00 */
[----:B---3--:R-:W3:Y:S01]  /*6350*/  LDL.LU.64 R46, [R1+0x2360] ;  /* 0x00236000012e7983 */ /* 0x008ee20000300a00 */
[----:B0-----:R-:W-:-:S03]  /*6360*/  VIADD R2, R2, 0xfffffffc ;  /* 0xfffffffc02027836 */ /* 0x001fc60000000000 */
[----:B------:R1:W-:Y:S02]  /*6370*/  STL.64 [R1+0x160], R86 ;  /* 0x0001605601007387 */ /* 0x0003e40000100a00 */
[----:B------:R-:W-:Y:S01]  /*6380*/  ISETP.GE.U32.AND P6, PT, R2, 0x7fffff7d, PT ;  /* 0x7fffff7d0200780c */ /* 0x000fe20003fc6070 */
[----:B------:R-:W-:Y:S01]  /*6390*/  IMAD R2, R92, 0x72, RZ ;  /* 0x000000725c027824 */ /* 0x000fe200078e02ff */
[----:B------:R-:W3:Y:S03]  /*63a0*/  LDL.LU.64 R44, [R1+0x2358] ;  /* 0x00235800012c7983 */ /* 0x000ee60000300a00 */
[----:B-1----:R-:W-:-:S05]  /*63b0*/  IMAD.WIDE R86, R2, 0x2, R28 ;  /* 0x0000000202567825 */ /* 0x002fca00078e021c */
[----:B------:R-:W3:Y:S04]  /*63c0*/  @!P4 LDG.E.U16 R23, desc[UR6][R86.64] ;  /* 0x000000065617c981 */ /* 0x000ee8000c1e1500 */
[----:B------:R-:W-:Y:S01]  /*63d0*/  STL.64 [R1+0x158], R42 ;  /* 0x0001582a01007387 */ /* 0x000fe20000100a00 */
[----:B------:R-:W-:-:S03]  /*63e0*/  PRMT R19, RZ, 0x7610, R19 ;  /* 0x00007610ff137816 */ /* 0x000fc60000000013 */
[----:B----4-:R-:W-:Y:S04]  /*63f0*/  STL [R1+0x30], R90 ;  /* 0x0000305a01007387 */ /* 0x010fe80000100800 */
[----:B------:R-:W-:Y:S04]  /*6400*/  STL [R1+0x34], R91 ;  /* 0x0000345b01007387 */ /* 0x000fe80000100800 */
[----:B------:R-:W-:Y:S04]  /*6410*/  STL [R1+0x28], R20 ;  /* 0x0000281401007387 */ /* 0x000fe80000100800 */
[----:B--2---:R0:W-:Y:S02]  /*6420*/  STL [R1+0x2c], R21 ;  /* 0x00002c1501007387 */ /* 0x0041e40000100800 */
[----:B0-----:R-:W-:-:S05]  /*6430*/  IMAD.WIDE R20, R2, 0x2, R26 ;  /* 0x0000000202147825 */ /* 0x001fca00078e021a */
[----:B------:R0:W2:Y:S01]  /*6440*/  @!P4 LDG.E.U16 R19, desc[UR6][R20.64] ;  /* 0x000000061413c981 */ /* 0x0000a2000c1e1500 */
[----:B------:R-:W-:-:S04]  /*6450*/  IMAD.WIDE R42, R2, 0x2, R32 ;  /* 0x00000002022a7825 */ /* 0x000fc800078e0220 */
[----:B------:R-:W-:Y:S02]  /*6460*/  IMAD.WIDE R90, R2, 0x2, R30 ;  /* 0x00000002025a7825 */ /* 0x000fe400078e021e */
[----:B------:R-:W1:Y:S01]  /*6470*/  LDC R2, c[0x0][0x3a0] ;  /* 0x0000e800ff027b82 */ /* 0x000e620000000800 */
[----:B------:R-:W-:Y:S02]  /*6480*/  PRMT R89, RZ, 0x7610, R89 ;  /* 0x00007610ff597816 */ /* 0x000fe40000000059 */
[----:B------:R-:W-:-:S04]  /*6490*/  PRMT R88, RZ, 0x7610, R88 ;  /* 0x00007610ff587816 */ /* 0x000fc80000000058 */
[----:B------:R-:W4:Y:S01]  /*64a0*/  @!P4 LDG.E.U16 R89, desc[UR6][R42.64] ;  /* 0x000000062a59c981 */ /* 0x000f22000c1e1500 */
[----:B------:R-:W-:-:S03]  /*64b0*/  PRMT R18, RZ, 0x7610, R18 ;  /* 0x00007610ff127816 */ /* 0x000fc60000000012 */
[----:B------:R0:W4:Y:S01]  /*64c0*/  @!P4 LDG.E.U16 R88, desc[UR6][R90.64] ;  /* 0x000000065a58c981 */ /* 0x000122000c1e1500 */
[----:B------:R-:W-:-:S03]  /*64d0*/  PRMT R17, RZ, 0x7610, R17 ;  /* 0x00007610ff117816 */ /* 0x000fc60000000011 */
[----:B------:R0:W-:Y:S01]  /*64e0*/  STL.64 [R1+0x70], R42 ;  /* 0x0000702a01007387 */ /* 0x0001e20000100a00 */
[----:B------:R-:W-:-:S03]  /*64f0*/  PRMT R16, RZ, 0x7610, R16 ;  /* 0x00007610ff107816 */ /* 0x000fc60000000010 */
[----:B------:R-:W-:Y:S01]  /*6500*/  STL.64 [R1+0x68], R90 ;  /* 0x0000685a01007387 */ /* 0x000fe20000100a00 */
[----:B-1----:R-:W-:-:S03]  /*6510*/  VIADD R2, R2, 0xfffffff4 ;  /* 0xfffffff402027836 */ /* 0x002fc60000000000 */
[----:B0-----:R-:W4:Y:S02]  /*6520*/  LDL.LU.64 R42, [R1+0x2350] ;  /* 0x00235000012a7983 */ /* 0x001f240000300a00 */
[----:B------:R-:W-:Y:S02]  /*6530*/  ISETP.GE.U32.AND P4, PT, R2, 0x7fffff75, PT ;  /* 0x7fffff750200780c */ /* 0x000fe40003f86070 */
[----:B------:R-:W-:Y:S01]  /*6540*/  STL.64 [R1+0x60], R86 ;  /* 0x0000605601007387 */ /* 0x000fe20000100a00 */
[----:B------:R-:W-:-:S03]  /*6550*/  PRMT R2, RZ, 0x7610, R2 ;  /* 0x00007610ff027816 */ /* 0x000fc60000000002 */
[----:B------:R0:W-:Y:S04]  /*6560*/  STL.64 [R1+0x58], R20 ;  /* 0x0000581401007387 */ /* 0x0001e80000100a00 */
[----:B------:R-:W-:Y:S04]  /*6570*/  STL.S16 [R1+0x214], R18 ;  /* 0x0002141201007387 */ /* 0x000fe80000100600 */
[----:B------:R-:W-:Y:S04]  /*6580*/  STL.S16 [R1+0x210], R17 ;  /* 0x0002101101007387 */ /* 0x000fe80000100600 */
[----:B------:R-:W-:Y:S04]  /*6590*/  STL.S16 [R1+0x20c], R16 ;  /* 0x00020c1001007387 */ /* 0x000fe80000100600 */
[----:B---3--:R-:W-:Y:S04]  /*65a0*/  STL [R1+0x1c], R23 ;  /* 0x00001c1701007387 */ /* 0x008fe80000100800 */
[----:B------:R1:W-:Y:S01]  /*65b0*/  STL.S16 [R1+0x208], R2 ;  /* 0x0002080201007387 */ /* 0x0003e20000100600 */
[----:B------:R-:W-:Y:S01]  /*65c0*/  PRMT R15, RZ, 0x7610, R15 ;  /* 0x00007610ff0f7816 */ /* 0x000fe2000000000f */
[----:B0-----:R-:W-:-:S02]  /*65d0*/  IMAD.MOV.U32 R20, RZ, RZ, R9 ;  /* 0x000000ffff147224 */ /* 0x001fc400078e0009 */
[----:B------:R-:W-:Y:S02]  /*65e0*/  IMAD.MOV.U32 R21, RZ, RZ, R8 ;  /* 0x000000ffff157224 */ /* 0x000fe400078e0008 */
[----:B-1----:R-:W-:-:S04]  /*65f0*/  IMAD R2, R92, 0x7a, RZ ;  /* 0x0000007a5c027824 */ /* 0x002fc800078e02ff */
[----:B------:R-:W-:Y:S01]  /*6600*/  IMAD.WIDE R8, R2, 0x2, R32 ;  /* 0x0000000202087825 */ /* 0x000fe200078e0220 */
[----:B------:R-:W-:-:S03]  /*6610*/  PRMT R14, RZ, 0x7610, R14 ;  /* 0x00007610ff0e7816 */ /* 0x000fc6000000000e */
[----:B------:R-:W-:Y:S01]  /*6620*/  IMAD.MOV.U32 R23, RZ, RZ, R24 ;  /* 0x000000ffff177224 */ /* 0x000fe200078e0018 */
[----:B------:R-:W3:Y:S01]  /*6630*/  @!P5 LDG.E.U16 R15, desc[UR6][R8.64] ;  /* 0x00000006080fd981 */ /* 0x000ee2000c1e1500 */
[----:B------:R-:W-:Y:S02]  /*6640*/  IMAD.MOV.U32 R18, RZ, RZ, R7 ;  /* 0x000000ffff127224 */ /* 0x000fe400078e0007 */
[----:B------:R-:W-:Y:S02]  /*6650*/  IMAD.MOV.U32 R24, RZ, RZ, R6 ;  /* 0x000000ffff187224 */ /* 0x000fe400078e0006 */
[----:B------:R-:W-:Y:S01]  /*6660*/  IMAD.WIDE R6, R2, 0x2, R30 ;  /* 0x0000000202067825 */ /* 0x000fe200078e021e */
[----:B------:R-:W-:-:S03]  /*6670*/  PRMT R13, RZ, 0x7610, R13 ;  /* 0x00007610ff0d7816 */ /* 0x000fc6000000000d */
[----:B------:R-:W-:Y:S01]  /*6680*/  IMAD.MOV.U32 R91, RZ, RZ, R5 ;  /* 0x000000ffff5b7224 */ /* 0x000fe200078e0005 */
[----:B------:R-:W3:Y:S04]  /*6690*/  @!P5 LDG.E.U16 R14, desc[UR6][R6.64] ;  /* 0x00000006060ed981 */ /* 0x000ee8000c1e1500 */
[----:B--2---:R0:W-:Y:S02]  /*66a0*/  STL [R1+0x18], R19 ;  /* 0x0000181301007387 */ /* 0x0041e40000100800 */
[----:B0-----:R-:W-:Y:S02]  /*66b0*/  IMAD.MOV.U32 R19, RZ, RZ, R4 ;  /* 0x000000ffff137224 */ /* 0x001fe400078e0004 */
[----:B------:R-:W-:-:S05]  /*66c0*/  IMAD.WIDE R4, R2, 0x2, R28 ;  /* 0x0000000202047825 */ /* 0x000fca00078e021c */
[----:B------:R-:W2:Y:S01]  /*66d0*/  @!P5 LDG.E.U16 R13, desc[UR6][R4.64] ;  /* 0x00000006040dd981 */ /* 0x000ea2000c1e1500 */
[----:B------:R-:W-:-:S03]  /*66e0*/  PRMT R3, RZ, 0x7610, R3 ;  /* 0x00007610ff037816 */ /* 0x000fc60000000003 */
[----:B----4-:R-:W-:Y:S04]  /*66f0*/  STL [R1+0x24], R89 ;  /* 0x0000245901007387 */ /* 0x010fe80000100800 */
[----:B------:R-:W-:Y:S04]  /*6700*/  STL.S16 [R1+0x250], R3 ;  /* 0x0002500301007387 */ /* 0x000fe80000100600 */
[----:B------:R-:W-:Y:S04]  /*6710*/  STL [R1+0x20], R88 ;  /* 0x0000205801007387 */ /* 0x000fe80000100800 */
[----:B------:R-:W-:Y:S04]  /*6720*/  STL [R1+0x1e30], R8 ;  /* 0x001e300801007387 */ /* 0x000fe80000100800 */
[----:B------:R-:W-:Y:S04]  /*6730*/  STL [R1+0x1f48], R8 ;  /* 0x001f480801007387 */ /* 0x000fe80000100800 */
[----:B------:R0:W-:Y:S04]  /*6740*/  STL [R1+0x22c8], R8 ;  /* 0x0022c80801007387 */ /* 0x0001e80000100800 */
[----:B0-----:R-:W4:Y:S04]  /*6750*/  LDL.LU R8, [R1+0x20c] ;  /* 0x00020c0001087983 */ /* 0x001f280000300800 */
[----:B------:R-:W-:Y:S04]  /*6760*/  STL [R1+0x1e2c], R9 ;  /* 0x001e2c0901007387 */ /* 0x000fe80000100800 */
[----:B------:R-:W-:Y:S04]  /*6770*/  STL [R1+0x1f3c], R9 ;  /* 0x001f3c0901007387 */ /* 0x000fe80000100800 */
[----:B------:R-:W-:Y:S04]  /*6780*/  STL [R1+0x1e38], R6 ;  /* 0x001e380601007387 */ /* 0x000fe80000100800 */
[----:B------:R-:W-:Y:S04]  /*6790*/  STL [R1+0x1e34], R7 ;  /* 0x001e340701007387 */ /* 0x000fe80000100800 */
[----:B------:R0:W-:Y:S04]  /*67a0*/  STL.64 [R1+0x2028], R6 ;  /* 0x0020280601007387 */ /* 0x0001e80000100a00 */
[----:B0-----:R-:W4:Y:S04]  /*67b0*/  LDL.LU R7, [R1+0x250] ;  /* 0x0002500001077983 */ /* 0x001f280000300800 */
[----:B------:R-:W-:Y:S04]  /*67c0*/  STL [R1+0x1e40], R4 ;  /* 0x001e400401007387 */ /* 0x000fe80000100800 */
[----:B------:R-:W-:Y:S04]  /*67d0*/  STL [R1+0x1e3c], R5 ;  /* 0x001e3c0501007387 */ /* 0x000fe80000100800 */
[----:B------:R-:W-:Y:S04]  /*67e0*/  STL.64 [R1+0x2030], R4 ;  /* 0x0020300401007387 */ /* 0x000fe80000100a00 */
        /* <DEDUP_REMOVED lines=8> */
[----:B---3--:R-:W-:Y:S04]  /*6870*/  STL [R1+0x1f4], R15 ;  /* 0x0001f40f01007387 */ /* 0x008fe80000100800 */
[----:B------:R-:W-:Y:S01]  /*6880*/  STL.64 [R1+0x2148], R4 ;  /* 0x0021480401007387 */ /* 0x000fe20000100a00 */
[----:B------:R-:W-:-:S03]  /*6890*/  PRMT R12, RZ, 0x7610, R12 ;  /* 0x00007610ff0c7816 */ /* 0x000fc6000000000c */
[----:B------:R-:W-:Y:S01]  /*68a0*/  STL.64 [R1+0x2168], R4 ;  /* 0x0021680401007387 */ /* 0x000fe20000100a00 */
[----:B------:R-:W-:-:S03]  /*68b0*/  IMAD.WIDE R2, R2, 0x2, R26 ;  /* 0x0000000202027825 */ /* 0x000fc600078e021a */
[----:B------:R-:W-:Y:S04]  /*68c0*/  STL.64 [R1+0x2188], R4 ;  /* 0x0021880401007387 */ /* 0x000fe80000100a00 */
[----:B------:R-:W-:Y:S04]  /*68d0*/  STL.64 [R1+0x21a8], R4 ;  /* 0x0021a80401007387 */ /* 0x000fe80000100a00 */
[----:B------:R-:W-:Y:S04]  /*68e0*/  STL.64 [R1+0x21c8], R4 ;  /* 0x0021c80401007387 */ /* 0x000fe80000100a00 */
[----:B------:R-:W-:Y:S04]  /*68f0*/  STL.64 [R1+0x21e8], R4 ;  /* 0x0021e80401007387 */ /* 0x000fe80000100a00 */
[----:B------:R-:W-:Y:S04]  /*6900*/  STL.64 [R1+0x2208], R4 ;  /* 0x0022080401007387 */ /* 0x000fe80000100a00 */
[----:B------:R-:W-:Y:S04]  /*6910*/  STL [R1+0x1f0], R14 ;  /* 0x0001f00e01007387 */ /* 0x000fe80000100800 */
[----:B------:R-:W-:Y:S04]  /*6920*/  STL.64 [R1+0x2228], R4 ;  /* 0x0022280401007387 */ /* 0x000fe80000100a00 */
[----:B------:R-:W-:Y:S04]  /*6930*/  STL.64 [R1+0x2248], R4 ;  /* 0x0022480401007387 */ /* 0x000fe80000100a00 */
[----:B------:R-:W-:Y:S04]  /*6940*/  STL.64 [R1+0x2268], R4 ;  /* 0x0022680401007387 */ /* 0x000fe80000100a00 */
[----:B------:R-:W3:Y:S04]  /*6950*/  @!P5 LDG.E.U16 R12, desc[UR6][R2.64] ;  /* 0x00000006020cd981 */ /* 0x000ee8000c1e1500 */
[----:B------:R-:W-:Y:S04]  /*6960*/  STL.64 [R1+0x2288], R4 ;  /* 0x0022880401007387 */ /* 0x000fe80000100a00 */
[----:B------:R-:W-:Y:S04]  /*6970*/  STL.64 [R1+0x22a8], R4 ;  /* 0x0022a80401007387 */ /* 0x000fe80000100a00 */
[----:B--2---:R-:W-:Y:S04]  /*6980*/  STL [R1+0x1ec], R13 ;  /* 0x0001ec0d01007387 */ /* 0x004fe80000100800 */
[----:B------:R0:W-:Y:S04]  /*6990*/  STL [R1+0x22d0], R4 ;  /* 0x0022d00401007387 */ /* 0x0001e80000100800 */
[----:B0-----:R-:W2:Y:S04]  /*69a0*/  LDL.LU R4, [R1+0x214] ;  /* 0x0002140001047983 */ /* 0x001ea80000300800 */
[----:B------:R0:W-:Y:S04]  /*69b0*/  STL [R1+0x22cc], R5 ;  /* 0x0022cc0501007387 */ /* 0x0001e80000100800 */
        /* <DEDUP_REMOVED lines=17> */
[----:B------:R-:W-:Y:S01]  /*6ad0*/  STL.64 [R1+0x21f8], R2 ;  /* 0x0021f80201007387 */ /* 0x000fe20000100a00 */
[----:B------:R-:W-:-:S03]  /*6ae0*/  IMAD R16, R92, 0x3, RZ ;  /* 0x000000035c107824 */ /* 0x000fc600078e02ff */
[----:B------:R-:W-:Y:S04]  /*6af0*/  STL.64 [R1+0x2220], R2 ;  /* 0x0022200201007387 */ /* 0x000fe80000100a00 */
[----:B------:R-:W-:Y:S04]  /*6b00*/  STL.64 [R1+0x2238], R2 ;  /* 0x0022380201007387 */ /* 0x000fe80000100a00 */
[----:B------:R-:W-:Y:S04]  /*6b10*/  STL.64 [R1+0x2258], R2 ;  /* 0x0022580201007387 */ /* 0x000fe80000100a00 */
[----:B------:R-:W-:Y:S04]  /*6b20*/  STL.64 [R1+0x2278], R2 ;  /* 0x0022780201007387 */ /* 0x000fe80000100a00 */
[----:B------:R-:W-:Y:S01]  /*6b30*/  STL.64 [R1+0x2298], R2 ;  /* 0x0022980201007387 */ /* 0x000fe20000100a00 */
[----:B------:R-:W-:-:S03]  /*6b40*/  IMAD.WIDE R88, R16, 0x2, R30 ;  /* 0x0000000210587825 */ /* 0x000fc600078e021e */
[----:B------:R0:W-:Y:S04]  /*6b50*/  STL.64 [R1+0x22b8], R2 ;  /* 0x0022b80201007387 */ /* 0x0001e80000100a00 */
[----:B---3--:R1:W-:Y:S04]  /*6b60*/  STL [R1+0x1e8], R12 ;  /* 0x0001e80c01007387 */ /* 0x0083e80000100800 */
[----:B0-----:R-:W3:Y:S01]  /*6b70*/  LDL.LU R2, [R1+0x208] ;  /* 0x0002080001027983 */ /* 0x001ee20000300800 */
[----:B-1----:R-:W-:-:S05]  /*6b80*/  IMAD.WIDE R12, R16, 0x2, R32 ;  /* 0x00000002100c7825 */ /* 0x002fca00078e0220 */
[----:B--2---:R0:W2:Y:S04]  /*6b90*/  @!P6 LDG.E.U16 R4, desc[UR6][R12.64] ;  /* 0x000000060c04e981 */ /* 0x0040a8000c1e1500 */
[----:B----4-:R-:W4:Y:S01]  /*6ba0*/  @!P6 LDG.E.U16 R5, desc[UR6][R88.64] ;  /* 0x000000065805e981 */ /* 0x010f22000c1e1500 */
[----:B------:R-:W-:Y:S02]  /*6bb0*/  IMAD R3, R92, 0xb, RZ ;  /* 0x0000000b5c037824 */ /* 0x000fe400078e02ff */
[----:B------:R-:W-:-:S04]  /*6bc0*/  IMAD.WIDE R86, R16, 0x2, R28 ;  /* 0x0000000210567825 */ /* 0x000fc800078e021c */
[----:B------:R-:W-:Y:S01]  /*6bd0*/  IMAD.WIDE R14, R3, 0x2, R32 ;  /* 0x00000002030e7825 */ /* 0x000fe200078e0220 */
[----:B------:R0:W-:Y:S03]  /*6be0*/  STL.64 [R1+0xe50], R12 ;  /* 0x000e500c01007387 */ /* 0x0001e60000100a00 */
[----:B------:R-:W-:Y:S01]  /*6bf0*/  IMAD.WIDE R16, R16, 0x2, R26 ;  /* 0x0000000210107825 */ /* 0x000fe200078e021a */
[----:B------:R-:W-:Y:S01]  /*6c00*/  STL.64 [R1+0xd50], R14 ;  /* 0x000d500e01007387 */ /* 0x000fe20000100a00 */
[----:B------:R-:W-:-:S03]  /*6c10*/  PRMT R11, RZ, 0x7610, R11 ;  /* 0x00007610ff0b7816 */ /* 0x000fc6000000000b */
[----:B------:R-:W-:Y:S01]  /*6c20*/  STL.64 [R1+0xe48], R88 ;  /* 0x000e485801007387 */ /* 0x000fe20000100a00 */
[----:B------:R-:W-:-:S03]  /*6c30*/  PRMT R10, RZ, 0x7610, R10 ;  /* 0x00007610ff0a7816 */ /* 0x000fc6000000000a */
[----:B------:R-:W-:Y:S01]  /*6c40*/  STL.64 [R1+0xe40], R86 ;  /* 0x000e405601007387 */ /* 0x000fe20000100a00 */
[----:B0-----:R-:W-:-:S03]  /*6c50*/  IMAD.WIDE R12, R3, 0x2, R30 ;  /* 0x00000002030c7825 */ /* 0x001fc600078e021e */
[----:B------:R-:W-:Y:S04]  /*6c60*/  STL.64 [R1+0xe38], R16 ;  /* 0x000e381001007387 */ /* 0x000fe80000100a00 */
[----:B------:R-:W4:Y:S04]  /*6c70*/  @!P6 LDG.E.U16 R8, desc[UR6][R86.64] ;  /* 0x000000065608e981 */ /* 0x000f28000c1e1500 */
[----:B------:R0:W4:Y:S04]  /*6c80*/  @!P4 LDG.E.U16 R7, desc[UR6][R14.64] ;  /* 0x000000060e07c981 */ /* 0x000128000c1e1500 */
[----:B------:R1:W4:Y:S04]  /*6c90*/  @!P4 LDG.E.U16 R11, desc[UR6][R12.64] ;  /* 0x000000060c0bc981 */ /* 0x000328000c1e1500 */
[----:B---3--:R3:W3:Y:S04]  /*6ca0*/  @!P6 LDG.E.U16 R2, desc[UR6][R16.64] ;  /* 0x000000061002e981 */ /* 0x0086e8000c1e1500 */
[----:B--2---:R-:W-:Y:S04]  /*6cb0*/  STL [R1+0x22d4], R4 ;  /* 0x0022d40401007387 */ /* 0x004fe80000100800 */
[----:B----4-:R2:W-:Y:S02]  /*6cc0*/  STL [R1+0x22d8], R5 ;  /* 0x0022d80501007387 */ /* 0x0105e40000100800 */
[----:B--2---:R-:W-:-:S05]  /*6cd0*/  IMAD.WIDE R4, R3, 0x2, R28 ;  /* 0x0000000203047825 */ /* 0x004fca00078e021c */
[----:B------:R2:W4:Y:S01]  /*6ce0*/  @!P4 LDG.E.U16 R10, desc[UR6][R4.64] ;  /* 0x00000006040ac981 */ /* 0x000522000c1e1500 */
[----:B------:R-:W-:Y:S02]  /*6cf0*/  ISETP.NE.AND P5, PT, R35, RZ, PT ;  /* 0x000000ff2300720c */ /* 0x000fe40003fa5270 */
[----:B------:R-:W-:Y:S01]  /*6d00*/  LOP3.LUT R35, RZ, R35, RZ, 0x33, !PT ;  /* 0x00000023ff237212 */ /* 0x000fe200078e33ff */
[----:B------:R1:W-:Y:S03]  /*6d10*/  STL.64 [R1+0xd48], R12 ;  /* 0x000d480c01007387 */ /* 0x0003e60000100a00 */
[C---:B0-----:R-:W-:Y:S01]  /*6d20*/  SEL R14, R35.reuse, R49, !P5 ;  /* 0x00000031230e7207 */ /* 0x041fe20006800000 */
[----:B------:R0:W-:Y:S01]  /*6d30*/  STL [R1+0x22dc], R8 ;  /* 0x0022dc0801007387 */ /* 0x0001e20000100800 */
[----:B------:R-:W-:Y:S01]  /*6d40*/  IMAD.MOV.U32 R90, RZ, RZ, R24 ;  /* 0x000000ffff5a7224 */ /* 0x000fe200078e0018 */
[----:B-1----:R-:W-:-:S02]  /*6d50*/  SEL R12, R35, R48, !P5 ;  /* 0x00000030230c7207 */ /* 0x002fc40006800000 */
[C---:B------:R-:W-:Y:S02]  /*6d60*/  SEL R24, R35.reuse, R47, !P5 ;  /* 0x0000002f23187207 */ /* 0x040fe40006800000 */
[----:B0-----:R-:W-:Y:S01]  /*6d70*/  SEL R8, R35, R46, !P5 ;  /* 0x0000002e23087207 */ /* 0x001fe20006800000 */
[----:B------:R-:W-:Y:S01]  /*6d80*/  @!P2 IMAD.MOV R36, RZ, RZ, -R36 ;  /* 0x000000ffff24a224 */ /* 0x000fe200078e0a24 */
[----:B------:R-:W-:Y:S01]  /*6d90*/  @!P0 IADD3 R0, PT, PT, -R0, RZ, RZ ;  /* 0x000000ff00008210 */ /* 0x000fe20007ffe1ff */
[----:B------:R-:W-:-:S03]  /*6da0*/  IMAD.MOV.U32 R86, RZ, RZ, R19 ;  /* 0x000000ffff567224 */ /* 0x000fc600078e0013 */
[C---:B------:R-:W-:Y:S01]  /*6db0*/  SEL R19, R35.reuse, R36, !P5 ;  /* 0x0000002423137207 */ /* 0x040fe20006800000 */
[----:B------:R-:W-:Y:S01]  /*6dc0*/  IMAD.MOV.U32 R88, RZ, RZ, R21 ;  /* 0x000000ffff587224 */ /* 0x000fe200078e0015 */
[C---:B------:R-:W-:Y:S01]  /*6dd0*/  SEL R21, R35.reuse, R0, !P5 ;  /* 0x0000000023157207 */ /* 0x040fe20006800000 */
[----:B------:R-:W-:Y:S01]  /*6de0*/  IMAD.MOV.U32 R87, RZ, RZ, R18 ;  /* 0x000000ffff577224 */ /* 0x000fe200078e0012 */
[C---:B---3--:R-:W-:Y:S01]  /*6df0*/  SEL R16, R35.reuse, R45, !P5 ;  /* 0x0000002d23107207 */ /* 0x048fe20006800000 */
[----:B------:R-:W-:Y:S01]  /*6e00*/  IMAD.MOV.U32 R89, RZ, RZ, R20 ;  /* 0x000000ffff597224 */ /* 0x000fe200078e0014 */
[C---:B------:R-:W-:Y:S02]  /*6e10*/  SEL R20, R35.reuse, R44, !P5 ;  /* 0x0000002c23147207 */ /* 0x040fe40006800000 */
[C---:B------:R-:W-:Y:S02]  /*6e20*/  SEL R9, R35.reuse, R42, !P5 ;  /* 0x0000002a23097207 */ /* 0x040fe40006800000 */
[----:B------:R-:W-:-:S02]  /*6e30*/  SEL R13, R35, R41, !P5 ;  /* 0x00000029230d7207 */ /* 0x000fc40006800000 */
[C---:B------:R-:W-:Y:S02]  /*6e40*/  SEL R18, R35.reuse, R38, !P5 ;  /* 0x0000002623127207 */ /* 0x040fe40006800000 */
[C---:B------:R-:W-:Y:S02]  /*6e50*/  SEL R15, R35.reuse, R37, !P5 ;  /* 0x00000025230f7207 */ /* 0x040fe40006800000 */
[C---:B------:R-:W-:Y:S01]  /*6e60*/  SEL R17, R35.reuse, R34, !P5 ;  /* 0x0000002223117207 */ /* 0x040fe20006800000 */
[----:B------:R-:W-:Y:S04]  /*6e70*/  STL [R1+0x22e0], R2 ;  /* 0x0022e00201007387 */ /* 0x000fe80000100800 */
[----:B------:R-:W-:Y:S04]  /*6e80*/  STL [R1+0x22e4], R3 ;  /* 0x0022e40301007387 */ /* 0x000fe80000100800 */
[----:B------:R2:W-:Y:S04]  /*6e90*/  STL.64 [R1+0xd40], R4 ;  /* 0x000d400401007387 */ /* 0x0005e80000100a00 */
[----:B------:R-:W-:Y:S04]  /*6ea0*/  STL [R1+0x22e8], R7 ;  /* 0x0022e80701007387 */ /* 0x000fe80000100800 */
[----:B------:R0:W-:Y:S01]  /*6eb0*/  STL [R1+0x22ec], R11 ;  /* 0x0022ec0b01007387 */ /* 0x0001e20000100800 */
[----:B--2---:R-:W-:Y:S01]  /*6ec0*/  SEL R4, R35, R39, !P5 ;  /* 0x0000002723047207 */ /* 0x004fe20006800000 */
[----:B------:R-:W-:-:S02]  /*6ed0*/  IMAD.MOV.U32 R5, RZ, RZ, R90 ;  /* 0x000000ffff057224 */ /* 0x000fc400078e005a */
[----:B------:R-:W-:Y:S01]  /*6ee0*/  IMAD.MOV.U32 R90, RZ, RZ, R23 ;  /* 0x000000ffff5a7224 */ /* 0x000fe200078e0017 */
[----:B------:R-:W-:Y:S02]  /*6ef0*/  SEL R23, R35, R40, !P5 ;  /* 0x0000002823177207 */ /* 0x000fe40006800000 */
[----:B0-----:R-:W-:Y:S01]  /*6f00*/  PRMT R11, RZ, 0x7610, R11 ;  /* 0x00007610ff0b7816 */ /* 0x001fe2000000000b */
[----:B----4-:R-:W-:Y:S04]  /*6f10*/  STL [R1+0x22f0], R10 ;  /* 0x0022f00a01007387 */ /* 0x010fe80000100800 */
[----:B------:R-:W-:Y:S04]  /*6f20*/  STL [R1+0x1390], R4 ;  /* 0x0013900401007387 */ /* 0x000fe80000100800 */
[----:B------:R-:W-:Y:S04]  /*6f30*/  STL [R1+0x22f4], R39 ;  /* 0x0022f42701007387 */ /* 0x000fe80000100800 */
        /* <DEDUP_REMOVED lines=21> */
[----:B------:R-:W-:Y:S04]  /*7090*/  STL [R1+0x2300], R48 ;  /* 0x0023003001007387 */ /* 0x000fe80000100800 */
        /* <DEDUP_REMOVED lines=8> */
[----:B------:R0:W-:Y:S02]  /*7120*/  STL [R1+0x13b0], R8 ;  /* 0x0013b00801007387 */ /* 0x0001e40000100800 */
[----:B0-----:R-:W0:Y:S01]  /*7130*/  LDC R8, c[0x0][0x3a0] ;  /* 0x0000e800ff087b82 */ /* 0x001e220000000800 */
[----:B------:R-:W-:-:S02]  /*7140*/  IMAD.MOV.U32 R4, RZ, RZ, R91 ;  /* 0x000000ffff047224 */ /* 0x000fc400078e005b */
[----:B------:R-:W-:Y:S01]  /*7150*/  IMAD.MOV.U32 R91, RZ, RZ, R22 ;  /* 0x000000ffff5b7224 */ /* 0x000fe200078e0016 */
[----:B------:R-:W-:Y:S02]  /*7160*/  SEL R22, R35, R43, !P5 ;  /* 0x0000002b23167207 */ /* 0x000fe40006800000 */
[----:B------:R-:W-:Y:S01]  /*7170*/  PRMT R10, RZ, 0x7610, R10 ;  /* 0x00007610ff0a7816 */ /* 0x000fe2000000000a */
[C---:B0-----:R-:W-:Y:S02]  /*7180*/  VIADD R36, R8.reuse, 0xfffffffb ;  /* 0xfffffffb08247836 */ /* 0x041fe40000000000 */
[----:B------:R-:W-:-:S03]  /*7190*/  VIADD R0, R8, 0xfffffff8 ;  /* 0xfffffff808007836 */ /* 0x000fc60000000000 */
[----:B------:R-:W-:Y:S02]  /*71a0*/  ISETP.GE.U32.AND P5, PT, R36, 0x7fffff7c, PT ;  /* 0x7fffff7c2400780c */ /* 0x000fe40003fa6070 */
[----:B------:R-:W-:Y:S01]  /*71b0*/  ISETP.GE.U32.AND P2, PT, R0, 0x7fffff79, PT ;  /* 0x7fffff790000780c */ /* 0x000fe20003f46070 */
[----:B------:R-:W-:-:S04]  /*71c0*/  IMAD.SHL.U32 R0, R92, 0x4, RZ ;  /* 0x000000045c007824 */ /* 0x000fc800078e00ff */
[----:B------:R-:W-:-:S04]  /*71d0*/  IMAD.WIDE R24, R0, 0x2, R26 ;  /* 0x0000000200187825 */ /* 0x000fc800078e021a */
[----:B------:R-:W-:Y:S02]  /*71e0*/  IMAD.WIDE R48, R0, 0x2, R28 ;  /* 0x0000000200307825 */ /* 0x000fe400078e021c */
[----:B------:R0:W2:Y:S04]  /*71f0*/  @!P5 LDG.E.U16 R10, desc[UR6][R24.64] ;  /* 0x00000006180ad981 */ /* 0x0000a8000c1e1500 */
[----:B------:R-:W3:Y:S04]  /*7200*/  @!P5 LDG.E.U16 R11, desc[UR6][R48.64] ;  /* 0x00000006300bd981 */ /* 0x000ee8000c1e1500 */
        /* <DEDUP_REMOVED lines=19> */
[----:B------:R-:W-:Y:S04]  /*7340*/  STL.64 [R1+0x2060], R44 ;  /* 0x0020602c01007387 */ /* 0x000fe80000100a00 */
[----:B------:R-:W-:Y:S04]  /*7350*/  STL.64 [R1+0x20d0], R44 ;  /* 0x0020d02c01007387 */ /* 0x000fe80000100a00 */
[----:B------:R-:W-:Y:S04]  /*7360*/  STL [R1+0x2318], R44 ;  /* 0x0023182c01007387 */ /* 0x000fe80000100800 */
[----:B------:R1:W-:Y:S04]  /*7370*/  STL [R1+0x2314], R45 ;  /* 0x0023142d01007387 */ /* 0x0003e80000100800 */
[----:B------:R-:W-:Y:S04]  /*7380*/  STL [R1+0x1f54], R20 ;  /* 0x001f541401007387 */ /* 0x000fe80000100800 */
[----:B------:R-:W-:Y:S04]  /*7390*/  STL [R1+0x231c], R20 ;  /* 0x00231c1401007387 */ /* 0x000fe80000100800 */
[----:B------:R-:W-:Y:S04]  /*73a0*/  STL [R1+0x2320], R43 ;  /* 0x0023202b01007387 */ /* 0x000fe80000100800 */
[----:B------:R-:W-:Y:S04]  /*73b0*/  STL [R1+0x1f58], R22 ;  /* 0x001f581601007387 */ /* 0x000fe80000100800 */
[----:B------:R-:W-:Y:S04]  /*73c0*/  STL [R1+0x2324], R22 ;  /* 0x0023241601007387 */ /* 0x000fe80000100800 */
[----:B------:R-:W-:Y:S04]  /*73d0*/  STL [R1+0x2328], R42 ;  /* 0x0023282a01007387 */ /* 0x000fe80000100800 */
[----:B------:R-:W-:Y:S01]  /*73e0*/  STL [R1+0x1f5c], R9 ;  /* 0x001f5c0901007387 */ /* 0x000fe20000100800 */
[----:B------:R-:W-:-:S03]  /*73f0*/  VIADD R35, R8, 0xfffffffa ;  /* 0xfffffffa08237836 */ /* 0x000fc60000000000 */
[----:B------:R-:W-:Y:S01]  /*7400*/  STL [R1+0x232c], R9 ;  /* 0x00232c0901007387 */ /* 0x000fe20000100800 */
[----:B------:R-:W-:-:S03]  /*7410*/  PRMT R39, RZ, 0x7610, R39 ;  /* 0x00007610ff277816 */ /* 0x000fc60000000027 */
[----:B------:R-:W-:Y:S01]  /*7420*/  STL [R1+0x2330], R41 ;  /* 0x0023302901007387 */ /* 0x000fe20000100800 */
[----:B------:R-:W-:-:S03]  /*7430*/  PRMT R14, RZ, 0x7610, R14 ;  /* 0x00007610ff0e7816 */ /* 0x000fc6000000000e */
[----:B------:R-:W-:Y:S01]  /*7440*/  STL [R1+0x1f60], R13 ;  /* 0x001f600d01007387 */ /* 0x000fe20000100800 */
[----:B-1----:R-:W-:-:S03]  /*7450*/  IMAD.WIDE R44, R0, 0x2, R32 ;  /* 0x00000002002c7825 */ /* 0x002fc600078e0220 */
[----:B------:R-:W-:Y:S01]  /*7460*/  STL [R1+0x2334], R13 ;  /* 0x0023340d01007387 */ /* 0x000fe20000100800 */
[----:B------:R-:W-:-:S03]  /*7470*/  IMAD.WIDE R46, R0, 0x2, R30 ;  /* 0x00000002002e7825 */ /* 0x000fc600078e021e */
[----:B------:R-:W-:Y:S01]  /*7480*/  STL [R1+0x1f64], R18 ;  /* 0x001f641201007387 */ /* 0x000fe20000100800 */
[----:B------:R-:W-:-:S03]  /*7490*/  VIADD R0, R8, 0xfffffff3 ;  /* 0xfffffff308007836 */ /* 0x000fc60000000000 */
[----:B------:R-:W-:Y:S01]  /*74a0*/  STL [R1+0x1f68], R15 ;  /* 0x001f680f01007387 */ /* 0x000fe20000100800 */
[----:B------:R-:W-:-:S03]  /*74b0*/  ISETP.GE.U32.AND P6, PT, R35, 0x7fffff7b, PT ;  /* 0x7fffff7b2300780c */ /* 0x000fc60003fc6070 */
[----:B------:R-:W-:Y:S04]  /*74c0*/  STL [R1+0x1f6c], R17 ;  /* 0x001f6c1101007387 */ /* 0x000fe80000100800 */
[----:B------:R-:W-:Y:S04]  /*74d0*/  STL [R1+0x1f74], R19 ;  /* 0x001f741301007387 */ /* 0x000fe80000100800 */
[----:B------:R-:W-:Y:S04]  /*74e0*/  STL [R1+0x1f78], R21 ;  /* 0x001f781501007387 */ /* 0x000fe80000100800 */
[----:B------:R-:W-:Y:S04]  /*74f0*/  STL [R1+0x1f7c], R23 ;  /* 0x001f7c1701007387 */ /* 0x000fe80000100800 */
[----:B------:R-:W-:Y:S04]  /*7500*/  STL.64 [R1+0xe30], R44 ;  /* 0x000e302c01007387 */ /* 0x000fe80000100a00 */
[----:B------:R-:W4:Y:S04]  /*7510*/  @!P5 LDG.E.U16 R39, desc[UR6][R44.64] ;  /* 0x000000062c27d981 */ /* 0x000f28000c1e1500 */
[----:B------:R-:W4:Y:S01]  /*7520*/  @!P5 LDG.E.U16 R14, desc[UR6][R46.64] ;  /* 0x000000062e0ed981 */ /* 0x000f22000c1e1500 */
[----:B------:R-:W-:Y:S01]  /*7530*/  ISETP.GE.U32.AND P5, PT, R0, 0x7fffff74, PT ;  /* 0x7fffff740000780c */ /* 0x000fe20003fa6070 */
[----:B------:R-:W-:-:S02]  /*7540*/  IMAD R0, R92, 0x5, RZ ;  /* 0x000000055c007824 */ /* 0x000fc400078e02ff */
[----:B------:R-:W-:Y:S01]  /*7550*/  STL.64 [R1+0xe28], R46 ;  /* 0x000e282e01007387 */ /* 0x000fe20000100a00 */
[----:B------:R-:W-:-:S03]  /*7560*/  PRMT R2, RZ, 0x7610, R2 ;  /* 0x00007610ff027816 */ /* 0x000fc60000000002 */
[----:B------:R-:W-:Y:S01]  /*7570*/  STL.64 [R1+0xe20], R48 ;  /* 0x000e203001007387 */ /* 0x000fe20000100a00 */
[----:B------:R-:W-:-:S03]  /*7580*/  PRMT R3, RZ, 0x7610, R3 ;  /* 0x00007610ff037816 */ /* 0x000fc60000000003 */
[----:B------:R0:W-:Y:S02]  /*7590*/  STL.64 [R1+0xe18], R24 ;  /* 0x000e181801007387 */ /* 0x0001e40000100a00 */
[----:B0-----:R-:W-:-:S05]  /*75a0*/  IMAD.WIDE R24, R0, 0x2, R28 ;  /* 0x0000000200187825 */ /* 0x001fca00078e021c */
[----:B------:R-:W4:Y:S04]  /*75b0*/  @!P6 LDG.E.U16 R3, desc[UR6][R24.64] ;  /* 0x000000061803e981 */ /* 0x000f28000c1e1500 */
[----:B--2---:R-:W-:Y:S04]  /*75c0*/  STL [R1+0x134c], R10 ;  /* 0x00134c0a01007387 */ /* 0x004fe80000100800 */
[----:B---3--:R0:W-:Y:S02]  /*75d0*/  STL [R1+0x1350], R11 ;  /* 0x0013500b01007387 */ /* 0x0081e40000100800 */
[----:B0-----:R-:W-:-:S05]  /*75e0*/  IMAD.WIDE R10, R0, 0x2, R26 ;  /* 0x00000002000a7825 */ /* 0x001fca00078e021a */
[----:B------:R-:W2:Y:S01]  /*75f0*/  @!P6 LDG.E.U16 R2, desc[UR6][R10.64] ;  /* 0x000000060a02e981 */ /* 0x000ea2000c1e1500 */
[----:B------:R-:W-:Y:S01]  /*7600*/  VIADD R34, R8, 0xfffffff9 ;  /* 0xfffffff908227836 */ /* 0x000fe20000000000 */
[----:B------:R-:W-:Y:S01]  /*7610*/  PRMT R12, RZ, 0x7610, R12 ;  /* 0x00007610ff0c7816 */ /* 0x000fe2000000000c */
[----:B------:R-:W-:Y:S01]  /*7620*/  IMAD.WIDE R42, R0, 0x2, R32 ;  /* 0x00000002002a7825 */ /* 0x000fe200078e0220 */
[----:B------:R-:W-:Y:S02]  /*7630*/  PRMT R7, RZ, 0x7610, R7 ;  /* 0x00007610ff077816 */ /* 0x000fe40000000007 */
[----:B------:R-:W-:Y:S01]  /*7640*/  ISETP.GE.U32.AND P0, PT, R34, 0x7fffff7a, PT ;  /* 0x7fffff7a2200780c */ /* 0x000fe20003f06070 */
[----:B------:R-:W-:Y:S01]  /*7650*/  IMAD.WIDE R34, R0, 0x2, R30 ;  /* 0x0000000200227825 */ /* 0x000fe200078e021e */
[----:B------:R-:W3:Y:S03]  /*7660*/  @!P6 LDG.E.U16 R12, desc[UR6][R42.64] ;  /* 0x000000062a0ce981 */ /* 0x000ee6000c1e1500 */
[----:B------:R-:W-:Y:S01]  /*7670*/  VIADD R0, R8, 0xfffffff2 ;  /* 0xfffffff208007836 */ /* 0x000fe20000000000 */
[----:B------:R0:W3:Y:S04]  /*7680*/  @!P6 LDG.E.U16 R7, desc[UR6][R34.64] ;  /* 0x000000062207e981 */ /* 0x0000e8000c1e1500 */
[----:B------:R-:W-:Y:S01]  /*7690*/  ISETP.GE.U32.AND P6, PT, R0, 0x7fffff73, PT ;  /* 0x7fffff730000780c */ /* 0x000fe20003fc6070 */
[----:B------:R-:W-:Y:S01]  /*76a0*/  IMAD R0, R92, 0x6, RZ ;  /* 0x000000065c007824 */ /* 0x000fe200078e02ff */
[----:B------:R-:W-:Y:S01]  /*76b0*/  STL.64 [R1+0xe10], R42 ;  /* 0x000e102a01007387 */ /* 0x000fe20000100a00 */
[----:B------:R-:W-:-:S03]  /*76c0*/  PRMT R23, RZ, 0x7610, R23 ;  /* 0x00007610ff177816 */ /* 0x000fc60000000017 */
[----:B------:R0:W-:Y:S04]  /*76d0*/  STL.64 [R1+0xe08], R34 ;  /* 0x000e082201007387 */ /* 0x0001e80000100a00 */
[----:B------:R1:W-:Y:S01]  /*76e0*/  STL.64 [R1+0xe00], R24 ;  /* 0x000e001801007387 */ /* 0x0003e20000100a00 */
[----:B------:R-:W-:-:S03]  /*76f0*/  PRMT R21, RZ, 0x7610, R21 ;  /* 0x00007610ff157816 */ /* 0x000fc60000000015 */
[----:B------:R1:W-:Y:S01]  /*7700*/  STL.64 [R1+0xdf8], R10 ;  /* 0x000df80a01007387 */ /* 0x0003e20000100a00 */
[C---:B0-----:R-:W-:Y:S01]  /*7710*/  IMAD.WIDE R34, R0.reuse, 0x2, R32 ;  /* 0x0000000200227825 */ /* 0x041fe200078e0220 */
[----:B------:R-:W-:Y:S02]  /*7720*/  PRMT R19, RZ, 0x7610, R19 ;  /* 0x00007610ff137816 */ /* 0x000fe40000000013 */
[----:B------:R-:W-:Y:S01]  /*7730*/  PRMT R93, RZ, 0x7610, R93 ;  /* 0x00007610ff5d7816 */ /* 0x000fe2000000005d */
[C---:B-1----:R-:W-:Y:S01]  /*7740*/  IMAD.WIDE R24, R0.reuse, 0x2, R30 ;  /* 0x0000000200187825 */ /* 0x042fe200078e021e */
[----:B------:R0:W3:Y:S03]  /*7750*/  @!P0 LDG.E.U16 R23, desc[UR6][R34.64] ;  /* 0x0000000622178981 */ /* 0x0000e6000c1e1500 */
[----:B------:R-:W-:Y:S01]  /*7760*/  IMAD.WIDE R10, R0, 0x2, R26 ;  /* 0x00000002000a7825 */ /* 0x000fe200078e021a */
[----:B------:R-:W3:Y:S04]  /*7770*/  @!P0 LDG.E.U16 R21, desc[UR6][R24.64] ;  /* 0x0000000618158981 */ /* 0x000ee8000c1e1500 */
[----:B------:R-:W3:Y:S01]  /*7780*/  @!P0 LDG.E.U16 R93, desc[UR6][R10.64] ;  /* 0x000000060a5d8981 */ /* 0x000ee2000c1e1500 */
[----:B------:R-:W-:-:S03]  /*7790*/  PRMT R6, RZ, 0x7610, R6 ;  /* 0x00007610ff067816 */ /* 0x000fc60000000006 */
[----:B----4-:R-:W-:Y:S04]  /*77a0*/  STL [R1+0x1358], R39 ;  /* 0x0013582701007387 */ /* 0x010fe80000100800 */
[----:B------:R-:W-:Y:S04]  /*77b0*/  STL [R1+0x1354], R14 ;  /* 0x0013540e01007387 */ /* 0x000fe80000100800 */
[----:B--2---:R-:W-:Y:S04]  /*77c0*/  STL [R1+0x135c], R2 ;  /* 0x00135c0201007387 */ /* 0x004fe80000100800 */
[----:B------:R1:W-:Y:S02]  /*77d0*/  STL [R1+0x1360], R3 ;  /* 0x0013600301007387 */ /* 0x0003e40000100800 */
[----:B-1----:R-:W-:-:S05]  /*77e0*/  IMAD.WIDE R2, R0, 0x2, R28 ;  /* 0x0000000200027825 */ /* 0x002fca00078e021c */
[----:B------:R1:W2:Y:S04]  /*77f0*/  @!P0 LDG.E.U16 R19, desc[UR6][R2.64] ;  /* 0x0000000602138981 */ /* 0x0002a8000c1e1500 */
[----:B------:R0:W-:Y:S02]  /*7800*/  STL.64 [R1+0xdf0], R34 ;  /* 0x000df02201007387 */ /* 0x0001e40000100a00 */
[----:B0-----:R-:W-:-:S04]  /*7810*/  IMAD R34, R92, 0x7, RZ ;  /* 0x000000075c227824 */ /* 0x001fc800078e02ff */
[----:B------:R-:W-:-:S05]  /*7820*/  IMAD.WIDE R42, R34, 0x2, R26 ;  /* 0x00000002222a7825 */ /* 0x000fca00078e021a */
[----:B------:R-:W4:Y:S04]  /*7830*/  @!P2 LDG.E.U16 R6, desc[UR6][R42.64] ;  /* 0x000000062a06a981 */ /* 0x000f28000c1e1500 */
[----:B------:R-:W-:Y:S04]  /*7840*/  STL.64 [R1+0xde8], R24 ;  /* 0x000de81801007387 */ /* 0x000fe80000100a00 */
[----:B------:R1:W-:Y:S02]  /*7850*/  STL.64 [R1+0xde0], R2 ;  /* 0x000de00201007387 */ /* 0x0003e40000100a00 */
[----:B-1----:R-:W0:Y:S01]  /*7860*/  S2R R2, SR_TID.X ;  /* 0x0000000000027919 */ /* 0x002e220000002100 */
[----:B------:R-:W-:Y:S01]  /*7870*/  VIADD R0, R8, 0xfffffff1 ;  /* 0xfffffff108007836 */ /* 0x000fe20000000000 */
[----:B---3--:R-:W-:Y:S04]  /*7880*/  STL [R1+0x1f80], R23 ;  /* 0x001f801701007387 */ /* 0x008fe80000100800 */
[----:B------:R1:W-:Y:S01]  /*7890*/  STL [R1+0x1368], R12 ;  /* 0x0013680c01007387 */ /* 0x0003e20000100800 */
[----:B------:R-:W-:-:S03]  /*78a0*/  ISETP.GE.U32.AND P0, PT, R0, 0x7fffff72, PT ;  /* 0x7fffff720000780c */ /* 0x000fc60003f06070 */
[----:B------:R3:W-:Y:S04]  /*78b0*/  STL.64 [R1+0xdd8], R10 ;  /* 0x000dd80a01007387 */ /* 0x0007e80000100a00 */
[----:B------:R0:W-:Y:S04]  /*78c0*/  STL [R1+0x1364], R7 ;  /* 0x0013640701007387 */ /* 0x0001e80000100800 */
[----:B------:R-:W-:Y:S01]  /*78d0*/  STL [R1+0x1f84], R21 ;  /* 0x001f841501007387 */ /* 0x000fe20000100800 */
[----:B------:R-:W-:Y:S01]  /*78e0*/  PRMT R20, RZ, 0x7610, R20 ;  /* 0x00007610ff147816 */ /* 0x000fe20000000014 */
[----:B------:R-:W-:-:S02]  /*78f0*/  IMAD.MOV.U32 R24, RZ, RZ, R86 ;  /* 0x000000ffff187224 */ /* 0x000fc400078e0056 */
[----:B------:R-:W-:Y:S01]  /*7900*/  IMAD.MOV.U32 R45, RZ, RZ, R87 ;  /* 0x000000ffff2d7224 */ /* 0x000fe200078e0057 */
[----:B------:R-:W-:Y:S01]  /*7910*/  PRMT R13, RZ, 0x7610, R13 ;  /* 0x00007610ff0d7816 */ /* 0x000fe2000000000d */
[----:B------:R-:W-:Y:S01]  /*7920*/  IMAD.WIDE R86, R34, 0x2, R32 ;  /* 0x0000000222567825 */ /* 0x000fe200078e0220 */
[----:B------:R-:W-:-:S03]  /*7930*/  PRMT R9, RZ, 0x7610, R9 ;  /* 0x00007610ff097816 */ /* 0x000fc60000000009 */
[----:B------:R-:W-:Y:S01]  /*7940*/  IMAD.MOV.U32 R44, RZ, RZ, R88 ;  /* 0x000000ffff2c7224 */ /* 0x000fe200078e0058 */
[----:B------:R-:W4:Y:S01]  /*7950*/  @!P2 LDG.E.U16 R20, desc[UR6][R86.64] ;  /* 0x000000065614a981 */ /* 0x000f22000c1e1500 */
[C---:B0-----:R-:W-:Y:S01]  /*7960*/  IMAD.SHL.U32 R0, R2.reuse, 0x2, RZ ;  /* 0x0000000202007824 */ /* 0x041fe200078e00ff */
[----:B------:R-:W-:Y:S01]  /*7970*/  LOP3.LUT R2, R2, 0x40, RZ, 0xc0, !PT ;  /* 0x0000004002027812 */ /* 0x000fe200078ec0ff */
[----:B------:R-:W-:-:S03]  /*7980*/  IMAD.MOV.U32 R16, RZ, RZ, R89 ;  /* 0x000000ffff107224 */ /* 0x000fc600078e0059 */
[----:B------:R-:W-:Y:S01]  /*7990*/  LOP3.LUT R0, R0, 0x7e, RZ, 0xc0, !PT ;  /* 0x0000007e00007812 */ /* 0x000fe200078ec0ff */
[----:B------:R-:W-:-:S04]  /*79a0*/  IMAD.WIDE R88, R34, 0x2, R30 ;  /* 0x0000000222587825 */ /* 0x000fc800078e021e */
[----:B------:R-:W-:Y:S01]  /*79b0*/  IMAD R0, R2, 0x100, R0 ;  /* 0x0000010002007824 */ /* 0x000fe200078e0200 */
[----:B------:R-:W4:Y:S01]  /*79c0*/  @!P2 LDG.E.U16 R13, desc[UR6][R88.64] ;  /* 0x00000006580da981 */ /* 0x000f22000c1e1500 */
[----:B------:R-:W-:Y:S02]  /*79d0*/  IMAD.MOV.U32 R47, RZ, RZ, R90 ;  /* 0x000000ffff2f7224 */ /* 0x000fe400078e005a */
[----:B------:R-:W-:Y:S02]  /*79e0*/  IMAD.MOV.U32 R46, RZ, RZ, R91 ;  /* 0x000000ffff2e7224 */ /* 0x000fe400078e005b */
[----:B------:R-:W-:Y:S02]  /*79f0*/  VIADD R35, R8, 0xfffffff0 ;  /* 0xfffffff008237836 */ /* 0x000fe40000000000 */
[----:B------:R-:W-:Y:S02]  /*7a00*/  IMAD.MOV.U32 R25, RZ, RZ, R5 ;  /* 0x000000ffff197224 */ /* 0x000fe400078e0005 */
[----:B------:R-:W-:-:S04]  /*7a10*/  IMAD.WIDE R90, R34, 0x2, R28 ;  /* 0x00000002225a7825 */ /* 0x000fc800078e021c */
[----:B------:R-:W-:Y:S01]  /*7a20*/  IMAD.MOV.U32 R5, RZ, RZ, R4 ;  /* 0x000000ffff057224 */ /* 0x000fe200078e0004 */
[----:B------:R-:W4:Y:S04]  /*7a30*/  @!P2 LDG.E.U16 R9, desc[UR6][R90.64] ;  /* 0x000000065a09a981 */ /* 0x000f28000c1e1500 */
[----:B--2---:R-:W-:Y:S04]  /*7a40*/  STL [R1+0x1f88], R19 ;  /* 0x001f881301007387 */ /* 0x004fe80000100800 */
[----:B------:R-:W-:Y:S04]  /*7a50*/  STL [R1+0x1f8c], R93 ;  /* 0x001f8c5d01007387 */ /* 0x000fe80000100800 */
[----:B-1----:R-:W2:Y:S04]  /*7a60*/  LDL.LU R12, [R1+0x3d0] ;  /* 0x0003d000010c7983 */ /* 0x002ea80000300800 */
[----:B------:R-:W2:Y:S04]  /*7a70*/  LDL.LU R49, [R1+0x3cc] ;  /* 0x0003cc0001317983 */ /* 0x000ea80000300800 */
[----:B------:R-:W2:Y:S04]  /*7a80*/  LDL.LU R48, [R1+0x3c8] ;  /* 0x0003c80001307983 */ /* 0x000ea80000300800 */
[----:B------:R-:W2:Y:S04]  /*7a90*/  LDL.LU R14, [R1+0x3c4] ;  /* 0x0003c400010e7983 */ /* 0x000ea80000300800 */
[----:B------:R-:W2:Y:S04]  /*7aa0*/  LDL.LU R39, [R1+0x3c0] ;  /* 0x0003c00001277983 */ /* 0x000ea80000300800 */
[----:B---3--:R-:W3:Y:S04]  /*7ab0*/  LDL.LU R10, [R1+0x3bc] ;  /* 0x0003bc00010a7983 */ /* 0x008ee80000300800 */
[----:B------:R-:W2:Y:S04]  /*7ac0*/  LDL.LU R11, [R1+0x3b8] ;  /* 0x0003b800010b7983 */ /* 0x000ea80000300800 */
[----:B------:R-:W2:Y:S04]  /*7ad0*/  LDL.LU R7, [R1+0x354] ;  /* 0x0003540001077983 */ /* 0x000ea80000300800 */
[----:B------:R-:W2:Y:S04]  /*7ae0*/  LDL.LU R3, [R1+0x350] ;  /* 0x0003500001037983 */ /* 0x000ea80000300800 */
[----:B------:R-:W2:Y:S04]  /*7af0*/  LDL.LU R2, [R1+0x34c] ;  /* 0x00034c0001027983 */ /* 0x000ea80000300800 */
[----:B------:R-:W2:Y:S04]  /*7b00*/  LDL.LU R8, [R1+0x348] ;  /* 0x0003480001087983 */ /* 0x000ea80000300800 */
[----:B------:R-:W2:Y:S04]  /*7b10*/  LDL.LU R4, [R1+0x344] ;  /* 0x0003440001047983 */ /* 0x000ea80000300800 */
[----:B------:R0:W-:Y:S04]  /*7b20*/  STL.64 [R1+0xdd0], R86 ;  /* 0x000dd05601007387 */ /* 0x0001e80000100a00 */
[----:B------:R1:W-:Y:S04]  /*7b30*/  STL.64 [R1+0xdc8], R88 ;  /* 0x000dc85801007387 */ /* 0x0003e80000100a00 */
[----:B0-----:R-:W3:Y:S04]  /*7b40*/  LDL.LU.64 R86, [R1+0x2348] ;  /* 0x0023480001567983 */ /* 0x001ee80000300a00 */
[----:B------:R0:W-:Y:S04]  /*7b50*/  STL.64 [R1+0xdc0], R90 ;  /* 0x000dc05a01007387 */ /* 0x0001e80000100a00 */
[----:B-1----:R-:W3:Y:S04]  /*7b60*/  LDL.LU.64 R88, [R1+0x2340] ;  /* 0x0023400001587983 */ /* 0x002ee80000300a00 */
[----:B------:R-:W-:Y:S04]  /*7b70*/  STL.64 [R1+0xdb8], R42 ;  /* 0x000db82a01007387 */ /* 0x000fe80000100a00 */
[----:B0-----:R-:W3:Y:S04]  /*7b80*/  LDL.LU.64 R90, [R1+0x2338] ;  /* 0x00233800015a7983 */ /* 0x001ee80000300a00 */
[----:B----4-:R0:W-:Y:S04]  /*7b90*/  STL [R1+0x137c], R6 ;  /* 0x00137c0601007387 */ /* 0x0101e80000100800 */
[----:B0-----:R-:W4:Y:S01]  /*7ba0*/  LDL.LU R6, [R1+0x340] ;  /* 0x0003400001067983 */ /* 0x001f220000300800 */
[----:B------:R-:W-:-:S04]  /*7bb0*/  @!UP0 UIADD3 UR8, UPT, UPT, -UR9, 0x100000, URZ ;  /* 0x0010000009088890 */ /* 0x000fc8000fffe1ff */
[----:B------:R-:W-:Y:S02]  /*7bc0*/  @!UP0 USHF.L.U32 UR9, UR8, 0xb, URZ ;  /* 0x0000000b08098899 */ /* 0x000fe400080006ff */
[----:B------:R-:W-:Y:S01]  /*7bd0*/  @!UP0 USHF.L.U32 UR8, UR8, 0x1, URZ ;  /* 0x0000000108088899 */ /* 0x000fe200080006ff */
[----:B------:R-:W-:-:S11]  /*7be0*/  VOTEU.ALL UP0, P1 ;  /* 0x0000000000ff7886 */ /* 0x000fd60000800000 */
[----:B------:R0:W1:Y:S01]  /*7bf0*/  @!UP0 SYNCS.EXCH.64 URZ, [UR76+0x42008], UR8 ;  /* 0x042008084cff85b2 */ /* 0x0000620008000100 */
[----:B------:R0:W-:Y:S04]  /*7c00*/  STS.U16 [R0+UR76], R5 ;  /* 0x0000000500007988 */ /* 0x0001e8000800044c */
[----:B0-----:R-:W3:Y:S04]  /*7c10*/  LDL.LU R5, [R1+0x33c] ;  /* 0x00033c0001057983 */ /* 0x001ee80000300800 */
[----:B------:R-:W-:Y:S04]  /*7c20*/  STL [R1+0x1388], R20 ;  /* 0x0013881401007387 */ /* 0x000fe80000100800 */
[----:B------:R-:W3:Y:S04]  /*7c30*/  LDL.LU R34, [R1+0x338] ;  /* 0x0003380001227983 */ /* 0x000ee80000300800 */
[----:B------:R0:W-:Y:S04]  /*7c40*/  STL [R1+0x1384], R13 ;  /* 0x0013840d01007387 */ /* 0x0001e80000100800 */
[----:B0-----:R-:W3:Y:S04]  /*7c50*/  LDL.LU R13, [R1+0x334] ;  /* 0x00033400010d7983 */ /* 0x001ee80000300800 */
[----:B------:R-:W3:Y:S04]  /*7c60*/  LDL.LU R41, [R1+0x330] ;  /* 0x0003300001297983 */ /* 0x000ee80000300800 */
[----:B------:R0:W-:Y:S04]  /*7c70*/  STL [R1+0x1380], R9 ;  /* 0x0013800901007387 */ /* 0x0001e80000100800 */
[----:B0-----:R-:W3:Y:S04]  /*7c80*/  LDL.LU R9, [R1+0x32c] ;  /* 0x00032c0001097983 */ /* 0x001ee80000300800 */
[----:B------:R-:W3:Y:S04]  /*7c90*/  LDL.LU R42, [R1+0x328] ;  /* 0x00032800012a7983 */ /* 0x000ee80000300800 */
[----:B------:R-:W3:Y:S04]  /*7ca0*/  LDL.LU R22, [R1+0x324] ;  /* 0x0003240001167983 */ /* 0x000ee80000300800 */
[----:B--2---:R0:W-:Y:S04]  /*7cb0*/  STS.U16 [R0+UR76+0x19000], R4 ;  /* 0x0190000400007988 */ /* 0x0041e8000800044c */
[----:B0-----:R-:W2:Y:S04]  /*7cc0*/  LDL.LU R4, [R1+0x320] ;  /* 0x0003200001047983 */ /* 0x001ea80000300800 */
[----:B------:R-:W2:Y:S04]  /*7cd0*/  LDL.LU R43, [R1+0x31c] ;  /* 0x00031c00012b7983 */ /* 0x000ea80000300800 */
[----:B------:R-:W2:Y:S04]  /*7ce0*/  LDL.LU R20, [R1+0x318] ;  /* 0x0003180001147983 */ /* 0x000ea80000300800 */
[----:B----4-:R0:W-:Y:S04]  /*7cf0*/  STS.U16 [R0+UR76+0x1400], R6 ;  /* 0x0014000600007988 */ /* 0x0101e8000800044c */
[----:B0-----:R-:W4:Y:S04]  /*7d00*/  LDL.LU R6, [R1+0x314] ;  /* 0x0003140001067983 */ /* 0x001f280000300800 */
[----:B------:R0:W-:Y:S04]  /*7d10*/  STS.U16 [R0+UR76+0x8000], R45 ;  /* 0x0080002d00007988 */ /* 0x0001e8000800044c */
[----:B------:R1:W-:Y:S04]  /*7d20*/  STS.U16 [R0+UR76+0x10000], R44 ;  /* 0x0100002c00007988 */ /* 0x0003e8000800044c */
[----:B------:R1:W-:Y:S04]  /*7d30*/  STS.U16 [R0+UR76+0x18000], R16 ;  /* 0x0180001000007988 */ /* 0x0003e8000800044c */
[----:B0-----:R-:W4:Y:S04]  /*7d40*/  LDL.LU R45, [R1+0x310] ;  /* 0x00031000012d7983 */ /* 0x001f280000300800 */
[----:B-1----:R-:W4:Y:S04]  /*7d50*/  LDL.LU R44, [R1+0x30c] ;  /* 0x00030c00012c7983 */ /* 0x002f280000300800 */
[----:B------:R0:W-:Y:S04]  /*7d60*/  STS.U16 [R0+UR76+0x400], R47 ;  /* 0x0004002f00007988 */ /* 0x0001e8000800044c */
[----:B------:R-:W4:Y:S04]  /*7d70*/  LDL.LU R16, [R1+0x308] ;  /* 0x0003080001107983 */ /* 0x000f280000300800 */
[----:B------:R1:W-:Y:S04]  /*7d80*/  STS.U16 [R0+UR76+0x8400], R46 ;  /* 0x0084002e00007988 */ /* 0x0003e8000800044c */
[----:B0-----:R-:W4:Y:S04]  /*7d90*/  LDL.LU R47, [R1+0x304] ;  /* 0x00030400012f7983 */ /* 0x001f280000300800 */
[----:B------:R0:W-:Y:S04]  /*7da0*/  STS.U16 [R0+UR76+0x10400], R24 ;  /* 0x0104001800007988 */ /* 0x0001e8000800044c */
[----:B-1----:R-:W4:Y:S04]  /*7db0*/  LDL.LU R46, [R1+0x300] ;  /* 0x00030000012e7983 */ /* 0x002f280000300800 */
        /* <DEDUP_REMOVED lines=12> */
[----:B---3--:R1:W-:Y:S04]  /*7e80*/  STS.U16 [R0+UR76+0x8c00], R10 ;  /* 0x008c000a00007988 */ /* 0x0083e8000800044c */
[----:B0-----:R-:W3:Y:S04]  /*7e90*/  LDL.LU R39, [R1+0x2e4] ;  /* 0x0002e40001277983 */ /* 0x001ee80000300800 */
[----:B------:R0:W-:Y:S04]  /*7ea0*/  STS.U16 [R0+UR76+0x10c00], R11 ;  /* 0x010c000b00007988 */ /* 0x0001e8000800044c */
[----:B-1----:R-:W3:Y:S04]  /*7eb0*/  LDL.LU R10, [R1+0x2e0] ;  /* 0x0002e000010a7983 */ /* 0x002ee80000300800 */
[----:B------:R1:W-:Y:S04]  /*7ec0*/  STS.U16 [R0+UR76+0x18c00], R7 ;  /* 0x018c000700007988 */ /* 0x0003e8000800044c */
[----:B0-----:R-:W3:Y:S04]  /*7ed0*/  LDL.LU R11, [R1+0x2dc] ;  /* 0x0002dc00010b7983 */ /* 0x001ee80000300800 */
[----:B------:R0:W-:Y:S04]  /*7ee0*/  STS.U16 [R0+UR76+0x1000], R3 ;  /* 0x0010000300007988 */ /* 0x0001e8000800044c */
[----:B-1----:R-:W3:Y:S04]  /*7ef0*/  LDL.LU R7, [R1+0x2d8] ;  /* 0x0002d80001077983 */ /* 0x002ee80000300800 */
[----:B------:R1:W-:Y:S04]  /*7f00*/  STS.U16 [R0+UR76+0x9000], R2 ;  /* 0x0090000200007988 */ /* 0x0003e8000800044c */
[----:B0-----:R-:W3:Y:S04]  /*7f10*/  LDL.LU R3, [R1+0x2d4] ;  /* 0x0002d40001037983 */ /* 0x001ee80000300800 */
[----:B-1----:R-:W3:Y:S04]  /*7f20*/  LDL.LU R2, [R1+0x2d0] ;  /* 0x0002d00001027983 */ /* 0x002ee80000300800 */
[----:B------:R0:W-:Y:S04]  /*7f30*/  STS.U16 [R0+UR76+0x11000], R8 ;  /* 0x0110000800007988 */ /* 0x0001e8000800044c */
[----:B------:R1:W-:Y:S04]  /*7f40*/  STS.U16 [R0+UR76+0x9400], R5 ;  /* 0x0094000500007988 */ /* 0x0003e8000800044c */
[----:B0-----:R-:W3:Y:S04]  /*7f50*/  LDL.LU R8, [R1+0x2cc] ;  /* 0x0002cc0001087983 */ /* 0x001ee80000300800 */
[----:B-1----:R-:W3:Y:S04]  /*7f60*/  LDL.LU R5, [R1+0x2c8] ;  /* 0x0002c80001057983 */ /* 0x002ee80000300800 */
[----:B--2---:R0:W-:Y:S04]  /*7f70*/  STS.U16 [R0+UR76+0x1c00], R4 ;  /* 0x001c000400007988 */ /* 0x0041e8000800044c */
[----:B0-----:R-:W2:Y:S04]  /*7f80*/  LDL.LU R4, [R1+0x2c4] ;  /* 0x0002c40001047983 */ /* 0x001ea80000300800 */
        /* <DEDUP_REMOVED lines=13> */
[----:B------:R-:W-:Y:S04]  /*8060*/  STS.U16 [R0+UR76+0x9c00], R43 ;  /* 0x009c002b00007988 */ /* 0x000fe8000800044c */
[----:B0-----:R-:W4:Y:S04]  /*8070*/  LDL.LU R22, [R1+0x23c] ;  /* 0x00023c0001167983 */ /* 0x001f280000300800 */
[----:B------:R-:W-:Y:S04]  /*8080*/  STS.U16 [R0+UR76+0x11c00], R20 ;  /* 0x011c001400007988 */ /* 0x000fe8000800044c */
        /* <DEDUP_REMOVED lines=11> */
[----:B---3--:R-:W-:Y:S04]  /*8140*/  STS.U16 [R0+UR76+0x1a800], R39 ;  /* 0x01a8002700007988 */ /* 0x008fe8000800044c */
[----:B------:R-:W-:Y:S04]  /*8150*/  STS.U16 [R0+UR76+0x2c00], R10 ;  /* 0x002c000a00007988 */ /* 0x000fe8000800044c */
[----:B------:R0:W-:Y:S04]  /*8160*/  STS.U16 [R0+UR76+0x3000], R2 ;  /* 0x0030000200007988 */ /* 0x0001e8000800044c */
[----:B0-----:R-:W3:Y:S04]  /*8170*/  LDL.LU R2, [R1+0x238] ;  /* 0x0002380001027983 */ /* 0x001ee80000300800 */
[----:B------:R-:W3:Y:S04]  /*8180*/  LDL.LU R43, [R1+0x234] ;  /* 0x00023400012b7983 */ /* 0x000ee80000300800 */
        /* <DEDUP_REMOVED lines=13> */
[----:B------:R0:W-:Y:S04]  /*8260*/  STS.U16 [R0+UR76+0xac00], R11 ;  /* 0x00ac000b00007988 */ /* 0x0001e8000800044c */
[----:B------:R-:W3:Y:S04]  /*8270*/  LDL.LU R10, [R1+0x13c] ;  /* 0x00013c00010a7983 */ /* 0x000ee80000300800 */
[----:B------:R1:W-:Y:S04]  /*8280*/  STS.U16 [R0+UR76+0x12c00], R7 ;  /* 0x012c000700007988 */ /* 0x0003e8000800044c */
[----:B0-----:R-:W3:Y:S04]  /*8290*/  LDL.LU R11, [R1+0x138] ;  /* 0x00013800010b7983 */ /* 0x001ee80000300800 */
[----:B------:R0:W-:Y:S04]  /*82a0*/  STS.U16 [R0+UR76+0x1ac00], R3 ;  /* 0x01ac000300007988 */ /* 0x0001e8000800044c */
[----:B-1----:R-:W3:Y:S04]  /*82b0*/  LDL.LU R7, [R1+0x14] ;  /* 0x0000140001077983 */ /* 0x002ee80000300800 */
[----:B------:R1:W-:Y:S04]  /*82c0*/  STS.U16 [R0+UR76+0xb000], R8 ;  /* 0x00b0000800007988 */ /* 0x0003e8000800044c */
[----:B0-----:R-:W3:Y:S04]  /*82d0*/  LDL.LU R3, [R1+0x10] ;  /* 0x0000100001037983 */ /* 0x001ee80000300800 */
[----:B------:R0:W-:Y:S04]  /*82e0*/  STS.U16 [R0+UR76+0x13000], R5 ;  /* 0x0130000500007988 */ /* 0x0001e8000800044c */
[----:B-1----:R-:W3:Y:S04]  /*82f0*/  LDL.LU R8, [R1+0xc] ;  /* 0x00000c0001087983 */ /* 0x002ee80000300800 */
[----:B0-----:R-:W3:Y:S04]  /*8300*/  LDL.LU R5, [R1+0x8] ;  /* 0x0000080001057983 */ /* 0x001ee80000300800 */
[----:B--2---:R0:W-:Y:S04]  /*8310*/  STS.U16 [R0+UR76+0x1b000], R4 ;  /* 0x01b0000400007988 */ /* 0x0041e8000800044c */
[----:B0-----:R-:W2:Y:S04]  /*8320*/  LDL.LU R4, [R1+0x4] ;  /* 0x0000040001047983 */ /* 0x001ea80000300800 */
[----:B----4-:R0:W-:Y:S04]  /*8330*/  STS.U16 [R0+UR76+0x3400], R6 ;  /* 0x0034000600007988 */ /* 0x0101e8000800044c */
[----:B0-----:R-:W4:Y:S04]  /*8340*/  LDL.LU R6, [R1] ;  /* 0x0000000001067983 */ /* 0x001f280000300800 */
[----:B------:R-:W-:Y:S04]  /*8350*/  STS.U16 [R0+UR76+0xb400], R34 ;  /* 0x00b4002200007988 */ /* 0x000fe8000800044c */
[----:B------:R-:W-:Y:S04]  /*8360*/  STS.U16 [R0+UR76+0x13400], R13 ;  /* 0x0134000d00007988 */ /* 0x000fe8000800044c */
[----:B------:R-:W-:Y:S04]  /*8370*/  STS.U16 [R0+UR76+0x1b400], R41 ;  /* 0x01b4002900007988 */ /* 0x000fe8000800044c */
[----:B------:R-:W-:Y:S04]  /*8380*/  STS.U16 [R0+UR76+0x3800], R9 ;  /* 0x0038000900007988 */ /* 0x000fe8000800044c */
[----:B------:R-:W-:Y:S04]  /*8390*/  STS.U16 [R0+UR76+0xb800], R42 ;  /* 0x00b8002a00007988 */ /* 0x000fe8000800044c */
[----:B------:R-:W-:Y:S04]  /*83a0*/  STS.U16 [R0+UR76+0x13800], R22 ;  /* 0x0138001600007988 */ /* 0x000fe8000800044c */
[----:B---3--:R0:W-:Y:S04]  /*83b0*/  STS.U16 [R0+UR76+0x1b800], R2 ;  /* 0x01b8000200007988 */ /* 0x0081e8000800044c */
[----:B------:R-:W-:Y:S01]  /*83c0*/  STS.U16 [R0+UR76+0x3c00], R43 ;  /* 0x003c002b00007988 */ /* 0x000fe2000800044c */
[----:B0-----:R-:W-:-:S03]  /*83d0*/  LOP3.LUT R2, R0, 0x10, RZ, 0x3c, !PT ;  /* 0x0000001000027812 */ /* 0x001fc600078e3cff */
        /* <DEDUP_REMOVED lines=15> */
[----:B------:R0:W-:Y:S04]  /*84d0*/  STS.U16 [R2+UR76+0x1080], R7 ;  /* 0x0010800702007988 */ /* 0x0001e8000800044c */
[----:B------:R1:W-:Y:S04]  /*84e0*/  STS.U16 [R2+UR76+0x9080], R3 ;  /* 0x0090800302007988 */ /* 0x0003e8000800044c */
[----:B0-----:R-:W3:Y:S04]  /*84f0*/  LDL.LU R7, [R1+0x1e4] ;  /* 0x0001e40001077983 */ /* 0x001ee80000300800 */
[----:B------:R-:W-:Y:S04]  /*8500*/  STS.U16 [R2+UR76+0x11080], R8 ;  /* 0x0110800802007988 */ /* 0x000fe8000800044c */
[----:B-1----:R-:W3:Y:S04]  /*8510*/  LDL.LU R3, [R1+0x1e0] ;  /* 0x0001e00001037983 */ /* 0x002ee80000300800 */
[----:B------:R0:W-:Y:S04]  /*8520*/  STS.U16 [R2+UR76+0x19080], R5 ;  /* 0x0190800502007988 */ /* 0x0001e8000800044c */
[----:B0-----:R-:W3:Y:S04]  /*8530*/  LDL.LU R5, [R1+0x1dc] ;  /* 0x0001dc0001057983 */ /* 0x001ee80000300800 */
[----:B------:R-:W3:Y:S04]  /*8540*/  LDL.LU R8, [R1+0x1d8] ;  /* 0x0001d80001087983 */ /* 0x000ee80000300800 */
[----:B--2---:R-:W-:Y:S04]  /*8550*/  STS.U16 [R2+UR76+0x1480], R4 ;  /* 0x0014800402007988 */ /* 0x004fe8000800044c */
[----:B----4-:R0:W-:Y:S04]  /*8560*/  STS.U16 [R2+UR76+0x9480], R6 ;  /* 0x0094800602007988 */ /* 0x0101e8000800044c */
[----:B0-----:R-:W2:Y:S04]  /*8570*/  LDL.LU R6, [R1+0x1d4] ;  /* 0x0001d40001067983 */ /* 0x001ea80000300800 */
[----:B------:R-:W4:Y:S04]  /*8580*/  LDL.LU R4, [R1+0x1d0] ;  /* 0x0001d00001047983 */ /* 0x000f280000300800 */
        /* <DEDUP_REMOVED lines=37> */
[----:B------:R-:W-:Y:S01]  /*87e0*/  STS.U16 [R2+UR76+0x1b880], R54 ;  /* 0x01b8803602007988 */ /* 0x000fe2000800044c */
[----:B------:R-:W-:-:S03]  /*87f0*/  LOP3.LUT R24, R0, 0x20, RZ, 0x3c, !PT ;  /* 0x0000002000187812 */ /* 0x000fc600078e3cff */
[----:B------:R-:W-:Y:S04]  /*8800*/  STS.U16 [R2+UR76+0x3c80], R53 ;  /* 0x003c803502007988 */ /* 0x000fe8000800044c */
[----:B------:R-:W-:Y:S04]  /*8810*/  STS.U16 [R2+UR76+0xbc80], R52 ;  /* 0x00bc803402007988 */ /* 0x000fe8000800044c */
[----:B------:R-:W-:Y:S04]  /*8820*/  STS.U16 [R2+UR76+0x13c80], R51 ;  /* 0x013c803302007988 */ /* 0x000fe8000800044c */
[----:B------:R-:W-:Y:S04]  /*8830*/  STS.U16 [R2+UR76+0x1bc80], R50 ;  /* 0x01bc803202007988 */ /* 0x000fe8000800044c */
[----:B---3--:R-:W-:Y:S04]  /*8840*/  STS.U16 [R2+UR76+0x80], R7 ;  /* 0x0000800702007988 */ /* 0x008fe8000800044c */
[----:B------:R-:W-:Y:S04]  /*8850*/  STS.U16 [R2+UR76+0x8080], R3 ;  /* 0x0080800302007988 */ /* 0x000fe8000800044c */
[----:B------:R0:W-:Y:S04]  /*8860*/  STS.U16 [R2+UR76+0x10080], R5 ;  /* 0x0100800502007988 */ /* 0x0001e8000800044c */
[----:B------:R-:W-:Y:S04]  /*8870*/  STS.U16 [R2+UR76+0x18080], R8 ;  /* 0x0180800802007988 */ /* 0x000fe8000800044c */
[----:B0-----:R-:W3:Y:S04]  /*8880*/  LDL.LU R5, [R1+0x1cc] ;  /* 0x0001cc0001057983 */ /* 0x001ee80000300800 */
[----:B--2---:R0:W-:Y:S04]  /*8890*/  STS.U16 [R24+UR76+0x100], R6 ;  /* 0x0001000618007988 */ /* 0x0041e8000800044c */
[----:B0-----:R-:W2:Y:S04]  /*88a0*/  LDL.LU R6, [R1+0x1c8] ;  /* 0x0001c80001067983 */ /* 0x001ea80000300800 */
[----:B------:R-:W2:Y:S04]  /*88b0*/  LDL.LU R68, [R1+0x1c4] ;  /* 0x0001c40001447983 */ /* 0x000ea80000300800 */
        /* <DEDUP_REMOVED lines=22> */
[----:B----4-:R0:W-:Y:S04]  /*8a20*/  STS.U16 [R24+UR76+0x8100], R4 ;  /* 0x0081000418007988 */ /* 0x0101e8000800044c */
[----:B------:R-:W4:Y:S04]  /*8a30*/  LDL.LU R3, [R1+0xf8] ;  /* 0x0000f80001037983 */ /* 0x000f280000300800 */
[----:B0-----:R-:W4:Y:S04]  /*8a40*/  LDL.LU R4, [R1+0xf4] ;  /* 0x0000f40001047983 */ /* 0x001f280000300800 */
[----:B------:R-:W4:Y:S04]  /*8a50*/  LDL.LU R2, [R1+0xf0] ;  /* 0x0000f00001027983 */ /* 0x000f280000300800 */
[----:B------:R-:W4:Y:S04]  /*8a60*/  LDL.LU R8, [R1+0xec] ;  /* 0x0000ec0001087983 */ /* 0x000f280000300800 */
[----:B---3--:R0:W-:Y:S04]  /*8a70*/  STS.U16 [R24+UR76+0x10100], R5 ;  /* 0x0101000518007988 */ /* 0x0081e8000800044c */
[----:B0-----:R-:W3:Y:S04]  /*8a80*/  LDL.LU R5, [R1+0xe8] ;  /* 0x0000e80001057983 */ /* 0x001ee80000300800 */
[----:B--2---:R0:W-:Y:S04]  /*8a90*/  STS.U16 [R24+UR76+0x18100], R6 ;  /* 0x0181000618007988 */ /* 0x0041e8000800044c */
        /* <DEDUP_REMOVED lines=23> */
[----:B0-----:R-:W2:Y:S04]  /*8c10*/  LDL.LU R6, [R1+0xe4] ;  /* 0x0000e40001067983 */ /* 0x001ea80000300800 */
[----:B----4-:R-:W-:Y:S04]  /*8c20*/  STS.U16 [R24+UR76+0x19900], R3 ;  /* 0x0199000318007988 */ /* 0x010fe8000800044c */
[----:B------:R0:W-:Y:S04]  /*8c30*/  STS.U16 [R24+UR76+0x1d00], R4 ;  /* 0x001d000418007988 */ /* 0x0001e8000800044c */
[----:B0-----:R-:W4:Y:S04]  /*8c40*/  LDL.LU R4, [R1+0xe0] ;  /* 0x0000e00001047983 */ /* 0x001f280000300800 */
[----:B------:R-:W4:Y:S04]  /*8c50*/  LDL.LU R25, [R1+0xdc] ;  /* 0x0000dc0001197983 */ /* 0x000f280000300800 */
        /* <DEDUP_REMOVED lines=20> */
[----:B------:R0:W-:Y:S04]  /*8da0*/  STS.U16 [R24+UR76+0x9d00], R2 ;  /* 0x009d000218007988 */ /* 0x0001e8000800044c */
[----:B------:R-:W4:Y:S04]  /*8db0*/  LDL.LU R3, [R1+0x28] ;  /* 0x0000280001037983 */ /* 0x000f280000300800 */
[----:B------:R1:W-:Y:S04]  /*8dc0*/  STS.U16 [R24+UR76+0x11d00], R8 ;  /* 0x011d000818007988 */ /* 0x0003e8000800044c */
[----:B0-----:R-:W4:Y:S04]  /*8dd0*/  LDL.LU R2, [R1+0x24] ;  /* 0x0000240001027983 */ /* 0x001f280000300800 */
[----:B-1----:R-:W4:Y:S04]  /*8de0*/  LDL.LU R8, [R1+0x20] ;  /* 0x0000200001087983 */ /* 0x002f280000300800 */
[----:B---3--:R0:W-:Y:S04]  /*8df0*/  STS.U16 [R24+UR76+0x19d00], R5 ;  /* 0x019d000518007988 */ /* 0x0081e8000800044c */
[----:B0-----:R-:W3:Y:S04]  /*8e00*/  LDL.LU R5, [R1+0x1c] ;  /* 0x00001c0001057983 */ /* 0x001ee80000300800 */
[----:B--2---:R0:W-:Y:S04]  /*8e10*/  STS.U16 [R24+UR76+0x2100], R6 ;  /* 0x0021000618007988 */ /* 0x0041e8000800044c */
[----:B0-----:R-:W2:Y:S04]  /*8e20*/  LDL.LU R6, [R1+0x18] ;  /* 0x0000180001067983 */ /* 0x001ea80000300800 */
[----:B----4-:R0:W-:Y:S04]  /*8e30*/  STS.U16 [R24+UR76+0xa100], R4 ;  /* 0x00a1000418007988 */ /* 0x0101e8000800044c */
[----:B0-----:R-:W4:Y:S04]  /*8e40*/  LDL.LU R4, [R1+0x1f4] ;  /* 0x0001f40001047983 */ /* 0x001f280000300800 */
[----:B------:R-:W4:Y:S04]  /*8e50*/  LDL.LU R68, [R1+0x1f0] ;  /* 0x0001f00001447983 */ /* 0x000f280000300800 */
        /* <DEDUP_REMOVED lines=48> */
[----:B---3--:R0:W-:Y:S04]  /*9160*/  STS.U16 [R24+UR76+0x13900], R5 ;  /* 0x0139000518007988 */ /* 0x0081e8000800044c */
[----:B-1----:R-:W3:Y:S04]  /*9170*/  LDL.LU R8, [R1+0x22dc] ;  /* 0x0022dc0001087983 */ /* 0x002ee80000300800 */
[----:B0-----:R-:W3:Y:S04]  /*9180*/  LDL.LU R5, [R1+0x22d8] ;  /* 0x0022d80001057983 */ /* 0x001ee80000300800 */
[----:B--2---:R-:W-:Y:S04]  /*9190*/  STS.U16 [R24+UR76+0x1b900], R6 ;  /* 0x01b9000618007988 */ /* 0x004fe8000800044c */
[----:B----4-:R0:W-:Y:S04]  /*91a0*/  STS.U16 [R24+UR76+0x3d00], R4 ;  /* 0x003d000418007988 */ /* 0x0101e8000800044c */
[----:B0-----:R-:W2:Y:S01]  /*91b0*/  LDL.LU R4, [R1+0x22d4] ;  /* 0x0022d40001047983 */ /* 0x001ea20000300800 */
[----:B------:R-:W-:-:S03]  /*91c0*/  LOP3.LUT R6, R0, 0x30, RZ, 0x3c, !PT ;  /* 0x0000003000067812 */ /* 0x000fc600078e3cff */
[----:B------:R0:W-:Y:S04]  /*91d0*/  STS.U16 [R24+UR76+0xbd00], R68 ;  /* 0x00bd004418007988 */ /* 0x0001e8000800044c */
[----:B------:R-:W-:Y:S04]  /*91e0*/  STS.U16 [R24+UR76+0x13d00], R34 ;  /* 0x013d002218007988 */ /* 0x000fe8000800044c */
[----:B------:R-:W-:Y:S01]  /*91f0*/  STS.U16 [R24+UR76+0x1bd00], R25 ;  /* 0x01bd001918007988 */ /* 0x000fe2000800044c */
[----:B0-----:R-:W0:Y:S03]  /*9200*/  LDC R68, c[0x0][0x3a0] ;  /* 0x0000e800ff447b82 */ /* 0x001e260000000800 */
[----:B--2---:R1:W-:Y:S04]  /*9210*/  STS.U16 [R6+UR76+0x180], R4 ;  /* 0x0001800406007988 */ /* 0x0043e8000800044c */
[----:B---3--:R2:W-:Y:S04]  /*9220*/  STS.U16 [R6+UR76+0x8180], R5 ;  /* 0x0081800506007988 */ /* 0x0085e8000800044c */
[----:B-1----:R-:W3:Y:S04]  /*9230*/  LDL.LU R4, [R1+0x22d0] ;  /* 0x0022d00001047983 */ /* 0x002ee80000300800 */
[----:B--2---:R-:W2:Y:S01]  /*9240*/  LDL.LU R5, [R1+0x22cc] ;  /* 0x0022cc0001057983 */ /* 0x004ea20000300800 */
[----:B------:R-:W-:-:S03]  /*9250*/  PRMT R69, RZ, 0x7610, R69 ;  /* 0x00007610ff457816 */ /* 0x000fc60000000045 */
[----:B------:R1:W-:Y:S01]  /*9260*/  STS.U16 [R6+UR76+0x10180], R8 ;  /* 0x0101800806007988 */ /* 0x0003e2000800044c */
[----:B0-----:R-:W-:-:S03]  /*9270*/  VIADD R34, R68, 0xffffffec ;  /* 0xffffffec44227836 */ /* 0x001fc60000000000 */
[----:B------:R0:W-:Y:S01]  /*9280*/  STS.U16 [R6+UR76+0x18180], R2 ;  /* 0x0181800206007988 */ /* 0x0001e2000800044c */
[----:B------:R-:W-:Y:S02]  /*9290*/  PRMT R48, RZ, 0x7610, R48 ;  /* 0x00007610ff307816 */ /* 0x000fe40000000030 */
[----:B------:R-:W-:Y:S01]  /*92a0*/  PRMT R49, RZ, 0x7610, R49 ;  /* 0x00007610ff317816 */ /* 0x000fe20000000031 */
[----:B-1----:R-:W4:Y:S01]  /*92b0*/  LDL.LU R8, [R1+0x22c8] ;  /* 0x0022c80001087983 */ /* 0x002f220000300800 */
[----:B0-----:R-:W-:-:S05]  /*92c0*/  IMAD.WIDE R2, R3, 0x2, R26 ;  /* 0x0000000203027825 */ /* 0x001fca00078e021a */
[----:B------:R0:W4:Y:S01]  /*92d0*/  @!P4 LDG.E.U16 R69, desc[UR6][R2.64] ;  /* 0x000000060245c981 */ /* 0x000122000c1e1500 */
[----:B------:R-:W-:Y:S01]  /*92e0*/  ISETP.GE.U32.AND P4, PT, R34, 0x7fffff6d, PT ;  /* 0x7fffff6d2200780c */ /* 0x000fe20003f86070 */
[----:B------:R-:W-:Y:S02]  /*92f0*/  IMAD R34, R92, 0xc, RZ ;  /* 0x0000000c5c227824 */ /* 0x000fe400078e02ff */
[----:B------:R-:W-:Y:S02]  /*9300*/  STS.U16 [R6+UR76+0x580], R7 ;  /* 0x0005800706007988 */ /* 0x000fe4000800044c */
[C---:B------:R-:W-:Y:S02]  /*9310*/  IMAD.WIDE R24, R34.reuse, 0x2, R32 ;  /* 0x0000000222187825 */ /* 0x040fe400078e0220 */
[----:B------:R0:W-:Y:S04]  /*9320*/  STL.64 [R1+0xd38], R2 ;  /* 0x000d380201007387 */ /* 0x0001e80000100a00 */
[----:B------:R-:W-:Y:S04]  /*9330*/  STS.U16 [R6+UR76+0x8580], R11 ;  /* 0x0085800b06007988 */ /* 0x000fe8000800044c */
[----:B------:R1:W-:Y:S01]  /*9340*/  STS.U16 [R6+UR76+0x10580], R10 ;  /* 0x0105800a06007988 */ /* 0x0003e2000800044c */
[----:B0-----:R-:W-:-:S03]  /*9350*/  IMAD.WIDE R2, R34, 0x2, R30 ;  /* 0x0000000222027825 */ /* 0x001fc600078e021e */
[----:B------:R0:W-:Y:S04]  /*9360*/  STL.64 [R1+0xd30], R24 ;  /* 0x000d301801007387 */ /* 0x0001e80000100a00 */
[----:B------:R-:W4:Y:S01]  /*9370*/  @!P5 LDG.E.U16 R48, desc[UR6][R2.64] ;  /* 0x000000060230d981 */ /* 0x000f22000c1e1500 */
[----:B-1----:R-:W-:-:S03]  /*9380*/  IMAD.WIDE R6, R34, 0x2, R26 ;  /* 0x0000000222067825 */ /* 0x002fc600078e021a */
[----:B------:R-:W4:Y:S01]  /*9390*/  @!P5 LDG.E.U16 R49, desc[UR6][R24.64] ;  /* 0x000000061831d981 */ /* 0x000f22000c1e1500 */
[----:B------:R-:W-:-:S03]  /*93a0*/  IMAD.WIDE R10, R34, 0x2, R28 ;  /* 0x00000002220a7825 */ /* 0x000fc600078e021c */
[----:B------:R1:W-:Y:S04]  /*93b0*/  STL.64 [R1+0xd28], R2 ;  /* 0x000d280201007387 */ /* 0x0003e80000100a00 */
[----:B0-----:R-:W4:Y:S04]  /*93c0*/  LDL.LU.64 R24, [R1+0x22c0] ;  /* 0x0022c00001187983 */ /* 0x001f280000300a00 */
[----:B------:R0:W-:Y:S04]  /*93d0*/  STL.64 [R1+0xd20], R10 ;  /* 0x000d200a01007387 */ /* 0x0001e80000100a00 */
[----:B-1----:R-:W4:Y:S01]  /*93e0*/  LDL.LU.64 R2, [R1+0x22b8] ;  /* 0x0022b80001027983 */ /* 0x002f220000300a00 */
[----:B---3--:R-:W-:-:S02]  /*93f0*/  PRMT R4, RZ, 0x7610, R4 ;  /* 0x00007610ff047816 */ /* 0x008fc40000000004 */
[----:B--2---:R-:W-:-:S04]  /*9400*/  PRMT R5, RZ, 0x7610, R5 ;  /* 0x00007610ff057816 */ /* 0x004fc80000000005 */
[----:B------:R-:W2:Y:S04]  /*9410*/  @!P5 LDG.E.U16 R4, desc[UR6][R6.64] ;  /* 0x000000060604d981 */ /* 0x000ea8000c1e1500 */
[----:B------:R0:W3:Y:S01]  /*9420*/  @!P5 LDG.E.U16 R5, desc[UR6][R10.64] ;  /* 0x000000060a05d981 */ /* 0x0000e2000c1e1500 */
[----:B------:R-:W-:-:S03]  /*9430*/  IADD3 R34, PT, PT, R68, -0x15, RZ ;  /* 0xffffffeb44227810 */ /* 0x000fc60007ffe0ff */
[----:B------:R1:W-:Y:S01]  /*9440*/  STL.64 [R1+0xd18], R6 ;  /* 0x000d180601007387 */ /* 0x0003e20000100a00 */
[----:B------:R-:W-:Y:S01]  /*9450*/  ISETP.GE.U32.AND P5, PT, R34, 0x7fffff6c, PT ;  /* 0x7fffff6c2200780c */ /* 0x000fe20003fa6070 */
[----:B------:R-:W-:-:S04]  /*9460*/  IMAD R34, R92, 0xd, RZ ;  /* 0x0000000d5c227824 */ /* 0x000fc800078e02ff */
[----:B0-----:R-:W-:-:S04]  /*9470*/  IMAD.WIDE R10, R34, 0x2, R28 ;  /* 0x00000002220a7825 */ /* 0x001fc800078e021c */
[C---:B-1----:R-:W-:Y:S01]  /*9480*/  IMAD.WIDE R6, R34.reuse, 0x2, R26 ;  /* 0x0000000222067825 */ /* 0x042fe200078e021a */
[----:B----4-:R-:W-:Y:S04]  /*9490*/  STL [R1+0x114c], R48 ;  /* 0x00114c3001007387 */ /* 0x010fe80000100800 */
[----:B------:R0:W-:Y:S01]  /*94a0*/  STL [R1+0x1150], R49 ;  /* 0x0011503101007387 */ /* 0x0001e20000100800 */
[----:B------:R-:W-:Y:S01]  /*94b0*/  PRMT R24, RZ, 0x7610, R24 ;  /* 0x00007610ff187816 */ /* 0x000fe20000000018 */
[----:B0-----:R-:W-:Y:S01]  /*94c0*/  IMAD.WIDE R48, R34, 0x2, R32 ;  /* 0x0000000222307825 */ /* 0x001fe200078e0220 */
[----:B------:R-:W-:-:S06]  /*94d0*/  PRMT R25, RZ, 0x7610, R25 ;  /* 0x00007610ff197816 */ /* 0x000fcc0000000019 */
[----:B------:R-:W4:Y:S01]  /*94e0*/  @!P6 LDG.E.U16 R25, desc[UR6][R48.64] ;  /* 0x000000063019e981 */ /* 0x000f22000c1e1500 */
[----:B------:R-:W-:Y:S02]  /*94f0*/  PRMT R2, RZ, 0x7610, R2 ;  /* 0x00007610ff027816 */ /* 0x000fe40000000002 */
[----:B------:R-:W-:-:S04]  /*9500*/  PRMT R3, RZ, 0x7610, R3 ;  /* 0x00007610ff037816 */ /* 0x000fc80000000003 */
[----:B------:R-:W4:Y:S04]  /*9510*/  @!P6 LDG.E.U16 R2, desc[UR6][R6.64] ;  /* 0x000000060602e981 */ /* 0x000f28000c1e1500 */
[----:B------:R0:W4:Y:S04]  /*9520*/  @!P6 LDG.E.U16 R3, desc[UR6][R10.64] ;  /* 0x000000060a03e981 */ /* 0x000128000c1e1500 */
[----:B--2---:R-:W-:Y:S04]  /*9530*/  STL [R1+0x1144], R4 ;  /* 0x0011440401007387 */ /* 0x004fe80000100800 */
[----:B---3--:R1:W-:Y:S02]  /*9540*/  STL [R1+0x1148], R5 ;  /* 0x0011480501007387 */ /* 0x0083e40000100800 */
[----:B-1----:R-:W-:-:S05]  /*9550*/  IMAD.WIDE R4, R34, 0x2, R30 ;  /* 0x0000000222047825 */ /* 0x002fca00078e021e */
[----:B------:R-:W2:Y:S01]  /*9560*/  @!P6 LDG.E.U16 R24, desc[UR6][R4.64] ;  /* 0x000000060418e981 */ /* 0x000ea2000c1e1500 */
[----:B------:R-:W-:-:S03]  /*9570*/  VIADD R34, R68, 0xffffffea ;  /* 0xffffffea44227836 */ /* 0x000fc60000000000 */
[----:B------:R1:W-:Y:S02]  /*9580*/  STL.64 [R1+0xd10], R48 ;  /* 0x000d103001007387 */ /* 0x0003e40000100a00 */
[----:B------:R-:W-:Y:S02]  /*9590*/  ISETP.GE.U32.AND P6, PT, R34, 0x7fffff6b, PT ;  /* 0x7fffff6b2200780c */ /* 0x000fe40003fc6070 */
[----:B------:R3:W-:Y:S01]  /*95a0*/  STL.64 [R1+0xd08], R4 ;  /* 0x000d080401007387 */ /* 0x0007e20000100a00 */
[----:B------:R-:W-:Y:S01]  /*95b0*/  IMAD R34, R92, 0xe, RZ ;  /* 0x0000000e5c227824 */ /* 0x000fe200078e02ff */
[----:B------:R-:W-:Y:S02]  /*95c0*/  PRMT R17, RZ, 0x7610, R17 ;  /* 0x00007610ff117816 */ /* 0x000fe40000000011 */
[----:B-1----:R-:W4:Y:S04]  /*95d0*/  LDL.LU.64 R48, [R1+0x22b0] ;  /* 0x0022b00001307983 */ /* 0x002f280000300a00 */
[----:B------:R0:W-:Y:S04]  /*95e0*/  STL.64 [R1+0xd00], R10 ;  /* 0x000d000a01007387 */ /* 0x0001e80000100a00 */
[----:B---3--:R-:W3:Y:S04]  /*95f0*/  LDL.LU.64 R4, [R1+0x22a8] ;  /* 0x0022a80001047983 */ /* 0x008ee80000300a00 */
[----:B------:R1:W-:Y:S01]  /*9600*/  STL.64 [R1+0xcf8], R6 ;  /* 0x000cf80601007387 */ /* 0x0003e20000100a00 */
[----:B------:R-:W-:-:S02]  /*9610*/  PRMT R15, RZ, 0x7610, R15 ;  /* 0x00007610ff0f7816 */ /* 0x000fc4000000000f */
[----:B------:R-:W-:Y:S01]  /*9620*/  PRMT R18, RZ, 0x7610, R18 ;  /* 0x00007610ff127816 */ /* 0x000fe20000000012 */
[----:B0-----:R-:W-:Y:S01]  /*9630*/  IMAD.WIDE R10, R34, 0x2, R30 ;  /* 0x00000002220a7825 */ /* 0x001fe200078e021e */
[----:B------:R-:W-:-:S04]  /*9640*/  PRMT R13, RZ, 0x7610, R13 ;  /* 0x00007610ff0d7816 */ /* 0x000fc8000000000d */
[----:B------:R-:W3:Y:S01]  /*9650*/  @!P0 LDG.E.U16 R15, desc[UR6][R10.64] ;  /* 0x000000060a0f8981 */ /* 0x000ee2000c1e1500 */
[----:B-1----:R-:W-:-:S05]  /*9660*/  IMAD.WIDE R6, R34, 0x2, R28 ;  /* 0x0000000222067825 */ /* 0x002fca00078e021c */
[----:B------:R-:W3:Y:S04]  /*9670*/  @!P0 LDG.E.U16 R18, desc[UR6][R6.64] ;  /* 0x0000000606128981 */ /* 0x000ee8000c1e1500 */
[----:B--2---:R-:W-:Y:S04]  /*9680*/  STL [R1+0x113c], R24 ;  /* 0x00113c1801007387 */ /* 0x004fe80000100800 */
[----:B----4-:R0:W-:Y:S02]  /*9690*/  STL [R1+0x1140], R25 ;  /* 0x0011401901007387 */ /* 0x0101e40000100800 */
[----:B0-----:R-:W-:-:S05]  /*96a0*/  IMAD.WIDE R24, R34, 0x2, R32 ;  /* 0x0000000222187825 */ /* 0x001fca00078e0220 */
[----:B------:R0:W2:Y:S04]  /*96b0*/  @!P0 LDG.E.U16 R17, desc[UR6][R24.64] ;  /* 0x0000000618118981 */ /* 0x0000a8000c1e1500 */
[----:B------:R-:W-:Y:S04]  /*96c0*/  STL [R1+0x1134], R2 ;  /* 0x0011340201007387 */ /* 0x000fe80000100800 */
[----:B------:R1:W-:Y:S02]  /*96d0*/  STL [R1+0x1138], R3 ;  /* 0x0011380301007387 */ /* 0x0003e40000100800 */
[----:B-1----:R-:W-:-:S05]  /*96e0*/  IMAD.WIDE R2, R34, 0x2, R26 ;  /* 0x0000000222027825 */ /* 0x002fca00078e021a */
[----:B------:R1:W4:Y:S01]  /*96f0*/  @!P0 LDG.E.U16 R13, desc[UR6][R2.64] ;  /* 0x00000006020d8981 */ /* 0x000322000c1e1500 */
[----:B------:R-:W-:Y:S01]  /*9700*/  VIADD R34, R68, 0xffffffe9 ;  /* 0xffffffe944227836 */ /* 0x000fe20000000000 */
[----:B------:R-:W-:Y:S02]  /*9710*/  ISETP.GE.U32.AND P2, PT, R35, 0x7fffff71, PT ;  /* 0x7fffff712300780c */ /* 0x000fe40003f46070 */
[----:B------:R0:W-:Y:S02]  /*9720*/  STL.64 [R1+0xcf0], R24 ;  /* 0x000cf01801007387 */ /* 0x0001e40000100a00 */
[----:B------:R-:W-:Y:S01]  /*9730*/  ISETP.GE.U32.AND P0, PT, R34, 0x7fffff6a, PT ;  /* 0x7fffff6a2200780c */ /* 0x000fe20003f06070 */
[----:B------:R-:W-:Y:S01]  /*9740*/  IMAD R34, R92, 0xf, RZ ;  /* 0x0000000f5c227824 */ /* 0x000fe200078e02ff */
[----:B------:R1:W-:Y:S01]  /*9750*/  STL.64 [R1+0xce8], R10 ;  /* 0x000ce80a01007387 */ /* 0x0003e20000100a00 */
[----:B------:R-:W-:-:S03]  /*9760*/  PRMT R48, RZ, 0x7610, R48 ;  /* 0x00007610ff307816 */ /* 0x000fc60000000030 */
[----:B------:R1:W-:Y:S01]  /*9770*/  STL.64 [R1+0xce0], R6 ;  /* 0x000ce00601007387 */ /* 0x0003e20000100a00 */
[----:B------:R-:W-:Y:S02]  /*9780*/  PRMT R49, RZ, 0x7610, R49 ;  /* 0x00007610ff317816 */ /* 0x000fe40000000031 */
[----:B---3--:R-:W-:Y:S01]  /*9790*/  PRMT R4, RZ, 0x7610, R4 ;  /* 0x00007610ff047816 */ /* 0x008fe20000000004 */
[----:B0-----:R-:W-:Y:S01]  /*97a0*/  IMAD.WIDE R24, R34, 0x2, R32 ;  /* 0x0000000222187825 */ /* 0x001fe200078e0220 */
[----:B------:R-:W-:-:S03]  /*97b0*/  PRMT R5, RZ, 0x7610, R5 ;  /* 0x00007610ff057816 */ /* 0x000fc60000000005 */
[C---:B-1----:R-:W-:Y:S01]  /*97c0*/  IMAD.WIDE R10, R34.reuse, 0x2, R28 ;  /* 0x00000002220a7825 */ /* 0x042fe200078e021c */
[----:B------:R-:W3:Y:S03]  /*97d0*/  @!P2 LDG.E.U16 R49, desc[UR6][R24.64] ;  /* 0x000000061831a981 */ /* 0x000ee6000c1e1500 */
[C---:B------:R-:W-:Y:S01]  /*97e0*/  IMAD.WIDE R6, R34.reuse, 0x2, R26 ;  /* 0x0000000222067825 */ /* 0x040fe200078e021a */
[----:B------:R0:W3:Y:S04]  /*97f0*/  @!P2 LDG.E.U16 R5, desc[UR6][R10.64] ;  /* 0x000000060a05a981 */ /* 0x0000e8000c1e1500 */
[----:B------:R1:W3:Y:S04]  /*9800*/  @!P2 LDG.E.U16 R4, desc[UR6][R6.64] ;  /* 0x000000060604a981 */ /* 0x0002e8000c1e1500 */
[----:B--2---:R-:W-:Y:S04]  /*9810*/  STL [R1+0x1f90], R17 ;  /* 0x001f901101007387 */ /* 0x004fe80000100800 */
[----:B------:R2:W-:Y:S02]  /*9820*/  STL.64 [R1+0xcd8], R2 ;  /* 0x000cd80201007387 */ /* 0x0005e40000100a00 */
[----:B--2---:R-:W-:-:S05]  /*9830*/  IMAD.WIDE R2, R34, 0x2, R30 ;  /* 0x0000000222027825 */ /* 0x004fca00078e021e */
[----:B------:R-:W2:Y:S04]  /*9840*/  @!P2 LDG.E.U16 R48, desc[UR6][R2.64] ;  /* 0x000000060230a981 */ /* 0x000ea8000c1e1500 */
[----:B------:R-:W-:Y:S04]  /*9850*/  STL [R1+0x1f94], R15 ;  /* 0x001f940f01007387 */ /* 0x000fe80000100800 */
[----:B------:R-:W-:Y:S04]  /*9860*/  STL [R1+0x1f98], R18 ;  /* 0x001f981201007387 */ /* 0x000fe80000100800 */
[----:B----4-:R-:W-:Y:S04]  /*9870*/  STL [R1+0x1f9c], R13 ;  /* 0x001f9c0d01007387 */ /* 0x010fe80000100800 */
[----:B------:R4:W-:Y:S04]  /*9880*/  STL.64 [R1+0xcd0], R24 ;  /* 0x000cd01801007387 */ /* 0x0009e80000100a00 */
[----:B------:R0:W-:Y:S04]  /*9890*/  STL.64 [R1+0xcc8], R2 ;  /* 0x000cc80201007387 */ /* 0x0001e80000100a00 */
[----:B----4-:R-:W4:Y:S04]  /*98a0*/  LDL.LU.64 R24, [R1+0x22a0] ;  /* 0x0022a00001187983 */ /* 0x010f280000300a00 */
[----:B------:R1:W-:Y:S04]  /*98b0*/  STL.64 [R1+0xcc0], R10 ;  /* 0x000cc00a01007387 */ /* 0x0003e80000100a00 */
[----:B0-----:R-:W4:Y:S01]  /*98c0*/  LDL.LU.64 R2, [R1+0x2298] ;  /* 0x0022980001027983 */ /* 0x001f220000300a00 */
[----:B------:R-:W-:-:S03]  /*98d0*/  VIADD R34, R68, 0xffffffe8 ;  /* 0xffffffe844227836 */ /* 0x000fc60000000000 */
[----:B------:R0:W-:Y:S02]  /*98e0*/  STL.64 [R1+0xcb8], R6 ;  /* 0x000cb80601007387 */ /* 0x0001e40000100a00 */
[----:B------:R-:W-:Y:S01]  /*98f0*/  ISETP.GE.U32.AND P2, PT, R34, 0x7fffff69, PT ;  /* 0x7fffff692200780c */ /* 0x000fe20003f46070 */
[----:B------:R-:W-:Y:S01]  /*9900*/  IMAD R34, R92, 0x13, RZ ;  /* 0x000000135c227824 */ /* 0x000fe200078e02ff */
[----:B------:R-:W-:Y:S02]  /*9910*/  PRMT R70, RZ, 0x7610, R70 ;  /* 0x00007610ff467816 */ /* 0x000fe40000000046 */
[----:B------:R-:W-:Y:S01]  /*9920*/  PRMT R71, RZ, 0x7610, R71 ;  /* 0x00007610ff477816 */ /* 0x000fe20000000047 */
[C---:B-1----:R-:W-:Y:S01]  /*9930*/  IMAD.WIDE R10, R34.reuse, 0x2, R30 ;  /* 0x00000002220a7825 */ /* 0x042fe200078e021e */
[----:B------:R-:W-:Y:S02]  /*9940*/  PRMT R72, RZ, 0x7610, R72 ;  /* 0x00007610ff487816 */ /* 0x000fe40000000048 */
[----:B------:R-:W-:Y:S01]  /*9950*/  PRMT R73, RZ, 0x7610, R73 ;  /* 0x00007610ff497816 */ /* 0x000fe20000000049 */
[C---:B0-----:R-:W-:Y:S01]  /*9960*/  IMAD.WIDE R6, R34.reuse, 0x2, R28 ;  /* 0x0000000222067825 */ /* 0x041fe200078e021c */
[----:B------:R-:W4:Y:S04]  /*9970*/  @!P4 LDG.E.U16 R71, desc[UR6][R10.64] ;  /* 0x000000060a47c981 */ /* 0x000f28000c1e1500 */
[----:B------:R-:W4:Y:S04]  /*9980*/  @!P4 LDG.E.U16 R72, desc[UR6][R6.64] ;  /* 0x000000060648c981 */ /* 0x000f28000c1e1500 */
[----:B--2---:R-:W-:Y:S04]  /*9990*/  STL [R1+0x1344], R48 ;  /* 0x0013443001007387 */ /* 0x004fe80000100800 */
[----:B---3--:R0:W-:Y:S04]  /*99a0*/  STL [R1+0x1348], R49 ;  /* 0x0013483101007387 */ /* 0x0081e80000100800 */
[----:B------:R-:W-:Y:S04]  /*99b0*/  STL [R1+0x133c], R4 ;  /* 0x00133c0401007387 */ /* 0x000fe80000100800 */
[----:B------:R1:W-:Y:S01]  /*99c0*/  STL [R1+0x1340], R5 ;  /* 0x0013400501007387 */ /* 0x0003e20000100800 */
[----:B0-----:R-:W-:-:S05]  /*99d0*/  IMAD.WIDE R48, R34, 0x2, R32 ;  /* 0x0000000222307825 */ /* 0x001fca00078e0220 */
[----:B------:R0:W2:Y:S01]  /*99e0*/  @!P4 LDG.E.U16 R70, desc[UR6][R48.64] ;  /* 0x000000063046c981 */ /* 0x0000a2000c1e1500 */
[----:B-1----:R-:W-:-:S04]  /*99f0*/  IMAD.WIDE R4, R34, 0x2, R26 ;  /* 0x0000000222047825 */ /* 0x002fc800078e021a */
[----:B------:R-:W-:Y:S01]  /*9a00*/  VIADD R34, R68, 0xffffffe4 ;  /* 0xffffffe444227836 */ /* 0x000fe20000000000 */
[----:B------:R1:W3:Y:S04]  /*9a10*/  @!P4 LDG.E.U16 R73, desc[UR6][R4.64] ;  /* 0x000000060449c981 */ /* 0x0002e8000c1e1500 */
[----:B------:R-:W-:Y:S01]  /*9a20*/  ISETP.GE.U32.AND P4, PT, R34, 0x7fffff65, PT ;  /* 0x7fffff652200780c */ /* 0x000fe20003f86070 */
[----:B------:R0:W-:Y:S01]  /*9a30*/  STL.64 [R1+0xc50], R48 ;  /* 0x000c503001007387 */ /* 0x0001e20000100a00 */
[----:B------:R-:W-:Y:S01]  /*9a40*/  IMAD R34, R92, 0x14, RZ ;  /* 0x000000145c227824 */ /* 0x000fe200078e02ff */
[----:B----4-:R-:W-:Y:S02]  /*9a50*/  PRMT R24, RZ, 0x7610, R24 ;  /* 0x00007610ff187816 */ /* 0x010fe40000000018 */
[----:B------:R4:W-:Y:S01]  /*9a60*/  STL.64 [R1+0xc48], R10 ;  /* 0x000c480a01007387 */ /* 0x0009e20000100a00 */
[----:B------:R-:W-:-:S03]  /*9a70*/  PRMT R25, RZ, 0x7610, R25 ;  /* 0x00007610ff197816 */ /* 0x000fc60000000019 */
[----:B------:R1:W-:Y:S01]  /*9a80*/  STL.64 [R1+0xc40], R6 ;  /* 0x000c400601007387 */ /* 0x0003e20000100a00 */
[----:B------:R-:W-:-:S03]  /*9a90*/  PRMT R2, RZ, 0x7610, R2 ;  /* 0x00007610ff027816 */ /* 0x000fc60000000002 */
[----:B------:R4:W-:Y:S01]  /*9aa0*/  STL.64 [R1+0xc38], R4 ;  /* 0x000c380401007387 */ /* 0x0009e20000100a00 */
[----:B0-----:R-:W-:Y:S01]  /*9ab0*/  IMAD.WIDE R48, R34, 0x2, R32 ;  /* 0x0000000222307825 */ /* 0x001fe200078e0220 */
[----:B------:R-:W-:-:S03]  /*9ac0*/  PRMT R3, RZ, 0x7610, R3 ;  /* 0x00007610ff037816 */ /* 0x000fc60000000003 */
[----:B----4-:R-:W-:-:S04]  /*9ad0*/  IMAD.WIDE R10, R34, 0x2, R28 ;  /* 0x00000002220a7825 */ /* 0x010fc800078e021c */
[----:B-1----:R-:W-:-:S04]  /*9ae0*/  IMAD.WIDE R6, R34, 0x2, R26 ;  /* 0x0000000222067825 */ /* 0x002fc800078e021a */
[----:B------:R-:W-:Y:S01]  /*9af0*/  IMAD.WIDE R4, R34, 0x2, R30 ;  /* 0x0000000222047825 */ /* 0x000fe200078e021e */
[----:B------:R0:W-:Y:S04]  /*9b00*/  STL.64 [R1+0xc30], R48 ;  /* 0x000c303001007387 */ /* 0x0001e80000100a00 */
[----:B------:R-:W4:Y:S04]  /*9b10*/  @!P5 LDG.E.U16 R24, desc[UR6][R4.64] ;  /* 0x000000060418d981 */ /* 0x000f28000c1e1500 */
[----:B------:R-:W2:Y:S04]  /*9b20*/  @!P5 LDG.E.U16 R25, desc[UR6][R48.64] ;  /* 0x000000063019d981 */ /* 0x000ea8000c1e1500 */
[----:B------:R1:W-:Y:S04]  /*9b30*/  STL.64 [R1+0xc28], R4 ;  /* 0x000c280401007387 */ /* 0x0003e80000100a00 */
[----:B------:R-:W3:Y:S04]  /*9b40*/  @!P5 LDG.E.U16 R2, desc[UR6][R6.64] ;  /* 0x000000060602d981 */ /* 0x000ee8000c1e1500 */
[----:B0-----:R-:W3:Y:S04]  /*9b50*/  LDL.LU.64 R48, [R1+0x2290] ;  /* 0x0022900001307983 */ /* 0x001ee80000300a00 */
[----:B------:R0:W3:Y:S04]  /*9b60*/  @!P5 LDG.E.U16 R3, desc[UR6][R10.64] ;  /* 0x000000060a03d981 */ /* 0x0000e8000c1e1500 */
[----:B------:R0:W-:Y:S04]  /*9b70*/  STL.64 [R1+0xc20], R10 ;  /* 0x000c200a01007387 */ /* 0x0001e80000100a00 */
[----:B-1----:R-:W3:Y:S01]  /*9b80*/  LDL.LU.64 R4, [R1+0x2288] ;  /* 0x0022880001047983 */ /* 0x002ee20000300a00 */
[----:B------:R-:W-:-:S03]  /*9b90*/  VIADD R34, R68, 0xffffffe3 ;  /* 0xffffffe344227836 */ /* 0x000fc60000000000 */
[----:B------:R1:W-:Y:S02]  /*9ba0*/  STL.64 [R1+0xc18], R6 ;  /* 0x000c180601007387 */ /* 0x0003e40000100a00 */
[----:B------:R-:W-:Y:S01]  /*9bb0*/  ISETP.GE.U32.AND P5, PT, R34, 0x7fffff64, PT ;  /* 0x7fffff642200780c */ /* 0x000fe20003fa6070 */
[----:B------:R-:W-:-:S04]  /*9bc0*/  IMAD R34, R92, 0x15, RZ ;  /* 0x000000155c227824 */ /* 0x000fc800078e02ff */
[----:B0-----:R-:W-:-:S04]  /*9bd0*/  IMAD.WIDE R10, R34, 0x2, R28 ;  /* 0x00000002220a7825 */ /* 0x001fc800078e021c */
[C---:B-1----:R-:W-:Y:S01]  /*9be0*/  IMAD.WIDE R6, R34.reuse, 0x2, R26 ;  /* 0x0000000222067825 */ /* 0x042fe200078e021a */
[----:B----4-:R-:W-:Y:S04]  /*9bf0*/  STL [R1+0x1050], R24 ;  /* 0x0010501801007387 */ /* 0x010fe80000100800 */
[----:B--2---:R0:W-:Y:S04]  /*9c00*/  STL [R1+0x1054], R25 ;  /* 0x0010541901007387 */ /* 0x0041e80000100800 */
[----:B---3--:R-:W-:Y:S01]  /*9c10*/  STL [R1+0x1048], R2 ;  /* 0x0010480201007387 */ /* 0x008fe20000100800 */
[----:B0-----:R-:W-:Y:S01]  /*9c20*/  IMAD.WIDE R24, R34, 0x2, R32 ;  /* 0x0000000222187825 */ /* 0x001fe200078e0220 */
[----:B------:R-:W-:-:S02]  /*9c30*/  PRMT R48, RZ, 0x7610, R48 ;  /* 0x00007610ff307816 */ /* 0x000fc40000000030 */
[----:B------:R-:W-:Y:S01]  /*9c40*/  PRMT R49, RZ, 0x7610, R49 ;  /* 0x00007610ff317816 */ /* 0x000fe20000000031 */
[----:B------:R0:W-:Y:S05]  /*9c50*/  STL [R1+0x104c], R3 ;  /* 0x00104c0301007387 */ /* 0x0001ea0000100800 */
[----:B------:R-:W2:Y:S01]  /*9c60*/  @!P6 LDG.E.U16 R49, desc[UR6][R24.64] ;  /* 0x000000061831e981 */ /* 0x000ea2000c1e1500 */
[----:B0-----:R-:W-:-:S05]  /*9c70*/  IMAD.WIDE R2, R34, 0x2, R30 ;  /* 0x0000000222027825 */ /* 0x001fca00078e021e */
[----:B------:R-:W3:Y:S01]  /*9c80*/  @!P6 LDG.E.U16 R48, desc[UR6][R2.64] ;  /* 0x000000060230e981 */ /* 0x000ee2000c1e1500 */
[----:B------:R-:W-:Y:S02]  /*9c90*/  PRMT R4, RZ, 0x7610, R4 ;  /* 0x00007610ff047816 */ /* 0x000fe40000000004 */
[----:B------:R-:W-:-:S04]  /*9ca0*/  PRMT R5, RZ, 0x7610, R5 ;  /* 0x00007610ff057816 */ /* 0x000fc80000000005 */
[----:B------:R-:W4:Y:S04]  /*9cb0*/  @!P6 LDG.E.U16 R4, desc[UR6][R6.64] ;  /* 0x000000060604e981 */ /* 0x000f28000c1e1500 */
[----:B------:R0:W4:Y:S01]  /*9cc0*/  @!P6 LDG.E.U16 R5, desc[UR6][R10.64] ;  /* 0x000000060a05e981 */ /* 0x000122000c1e1500 */
        /* <DEDUP_REMOVED lines=8> */
[----:B0-----:R-:W4:Y:S04]  /*9d50*/  LDL.LU.64 R2, [R1+0x2278] ;  /* 0x0022780001027983 */ /* 0x001f280000300a00 */
[----:B------:R0:W-:Y:S01]  /*9d60*/  STL.64 [R1+0xbf8], R6 ;  /* 0x000bf80601007387 */ /* 0x0001e20000100a00 */
[----:B------:R-:W-:-:S02]  /*9d70*/  PRMT R22, RZ, 0x7610, R22 ;  /* 0x00007610ff167816 */ /* 0x000fc40000000016 */
[----:B------:R-:W-:Y:S01]  /*9d80*/  PRMT R20, RZ, 0x7610, R20 ;  /* 0x00007610ff147816 */ /* 0x000fe20000000014 */
[----:B-1----:R-:W-:Y:S01]  /*9d90*/  IMAD.WIDE R10, R34, 0x2, R30 ;  /* 0x00000002220a7825 */ /* 0x002fe200078e021e */
[----:B------:R-:W-:-:S04]  /*9da0*/  PRMT R16, RZ, 0x7610, R16 ;  /* 0x00007610ff107816 */ /* 0x000fc80000000010 */
[----:B------:R-:W4:Y:S01]  /*9db0*/  @!P0 LDG.E.U16 R22, desc[UR6][R10.64] ;  /* 0x000000060a168981 */ /* 0x000f22000c1e1500 */
[----:B0-----:R-:W-:-:S05]  /*9dc0*/  IMAD.WIDE R6, R34, 0x2, R28 ;  /* 0x0000000222067825 */ /* 0x001fca00078e021c */
[----:B------:R-:W4:Y:S04]  /*9dd0*/  @!P0 LDG.E.U16 R20, desc[UR6][R6.64] ;  /* 0x0000000606148981 */ /* 0x000f28000c1e1500 */
[----:B---3--:R-:W-:Y:S04]  /*9de0*/  STL [R1+0x112c], R48 ;  /* 0x00112c3001007387 */ /* 0x008fe80000100800 */
[----:B--2---:R0:W-:Y:S02]  /*9df0*/  STL [R1+0x1130], R49 ;  /* 0x0011303101007387 */ /* 0x0041e40000100800 */
[----:B0-----:R-:W-:-:S05]  /*9e00*/  IMAD.WIDE R48, R34, 0x2, R32 ;  /* 0x0000000222307825 */ /* 0x001fca00078e0220 */
[----:B------:R0:W2:Y:S04]  /*9e10*/  @!P0 LDG.E.U16 R9, desc[UR6][R48.64] ;  /* 0x0000000630098981 */ /* 0x0000a8000c1e1500 */
[----:B----4-:R-:W-:Y:S04]  /*9e20*/  STL [R1+0x1124], R4 ;  /* 0x0011240401007387 */ /* 0x010fe80000100800 */
[----:B------:R1:W-:Y:S02]  /*9e30*/  STL [R1+0x1128], R5 ;  /* 0x0011280501007387 */ /* 0x0003e40000100800 */
[----:B-1----:R-:W-:-:S05]  /*9e40*/  IMAD.WIDE R4, R34, 0x2, R26 ;  /* 0x0000000222047825 */ /* 0x002fca00078e021a */
[----:B------:R1:W3:Y:S01]  /*9e50*/  @!P0 LDG.E.U16 R16, desc[UR6][R4.64] ;  /* 0x0000000604108981 */ /* 0x0002e2000c1e1500 */
[----:B------:R-:W-:-:S03]  /*9e60*/  VIADD R34, R68, 0xffffffe1 ;  /* 0xffffffe144227836 */ /* 0x000fc60000000000 */
[----:B------:R0:W-:Y:S02]  /*9e70*/  STL.64 [R1+0xbf0], R48 ;  /* 0x000bf03001007387 */ /* 0x0001e40000100a00 */
[----:B------:R-:W-:Y:S01]  /*9e80*/  ISETP.GE.U32.AND P0, PT, R34, 0x7fffff62, PT ;  /* 0x7fffff622200780c */ /* 0x000fe20003f06070 */
[----:B------:R-:W-:Y:S01]  /*9e90*/  IMAD R34, R92, 0x17, RZ ;  /* 0x000000175c227824 */ /* 0x000fe200078e02ff */
[----:B------:R4:W-:Y:S01]  /*9ea0*/  STL.64 [R1+0xbe8], R10 ;  /* 0x000be80a01007387 */ /* 0x0009e20000100a00 */
[----:B------:R-:W-:-:S03]  /*9eb0*/  PRMT R24, RZ, 0x7610, R24 ;  /* 0x00007610ff187816 */ /* 0x000fc60000000018 */
[----:B------:R1:W-:Y:S01]  /*9ec0*/  STL.64 [R1+0xbe0], R6 ;  /* 0x000be00601007387 */ /* 0x0003e20000100a00 */
[----:B------:R-:W-:Y:S02]  /*9ed0*/  PRMT R25, RZ, 0x7610, R25 ;  /* 0x00007610ff197816 */ /* 0x000fe40000000019 */
[----:B------:R-:W-:Y:S01]  /*9ee0*/  PRMT R2, RZ, 0x7610, R2 ;  /* 0x00007610ff027816 */ /* 0x000fe20000000002 */
[----:B0-----:R-:W-:Y:S01]  /*9ef0*/  IMAD.WIDE R48, R34, 0x2, R32 ;  /* 0x0000000222307825 */ /* 0x001fe200078e0220 */
[----:B------:R-:W-:-:S03]  /*9f00*/  PRMT R3, RZ, 0x7610, R3 ;  /* 0x00007610ff037816 */ /* 0x000fc60000000003 */
[C---:B----4-:R-:W-:Y:S01]  /*9f10*/  IMAD.WIDE R10, R34.reuse, 0x2, R28 ;  /* 0x00000002220a7825 */ /* 0x050fe200078e021c */
[----:B------:R-:W4:Y:S03]  /*9f20*/  @!P2 LDG.E.U16 R25, desc[UR6][R48.64] ;  /* 0x000000063019a981 */ /* 0x000f26000c1e1500 */
[C---:B-1----:R-:W-:Y:S01]  /*9f30*/  IMAD.WIDE R6, R34.reuse, 0x2, R26 ;  /* 0x0000000222067825 */ /* 0x042fe200078e021a */
[----:B------:R0:W4:Y:S04]  /*9f40*/  @!P2 LDG.E.U16 R3, desc[UR6][R10.64] ;  /* 0x000000060a03a981 */ /* 0x000128000c1e1500 */
[----:B------:R1:W4:Y:S04]  /*9f50*/  @!P2 LDG.E.U16 R2, desc[UR6][R6.64] ;  /* 0x000000060602a981 */ /* 0x000328000c1e1500 */
[----:B--2---:R-:W-:Y:S04]  /*9f60*/  STL [R1+0x1fa0], R9 ;  /* 0x001fa00901007387 */ /* 0x004fe80000100800 */
[----:B------:R2:W-:Y:S02]  /*9f70*/  STL.64 [R1+0xbd8], R4 ;  /* 0x000bd80401007387 */ /* 0x0005e40000100a00 */
[----:B--2---:R-:W-:-:S05]  /*9f80*/  IMAD.WIDE R4, R34, 0x2, R30 ;  /* 0x0000000222047825 */ /* 0x004fca00078e021e */
[----:B------:R-:W2:Y:S04]  /*9f90*/  @!P2 LDG.E.U16 R24, desc[UR6][R4.64] ;  /* 0x000000060418a981 */ /* 0x000ea8000c1e1500 */
[----:B------:R-:W-:Y:S04]  /*9fa0*/  STL [R1+0x1fa4], R22 ;  /* 0x001fa41601007387 */ /* 0x000fe80000100800 */
[----:B------:R-:W-:Y:S04]  /*9fb0*/  STL [R1+0x1fa8], R20 ;  /* 0x001fa81401007387 */ /* 0x000fe80000100800 */
[----:B---3--:R-:W-:Y:S04]  /*9fc0*/  STL [R1+0x1fac], R16 ;  /* 0x001fac1001007387 */ /* 0x008fe80000100800 */
[----:B------:R3:W-:Y:S04]  /*9fd0*/  STL.64 [R1+0xbd0], R48 ;  /* 0x000bd03001007387 */ /* 0x0007e80000100a00 */
[----:B------:R0:W-:Y:S04]  /*9fe0*/  STL.64 [R1+0xbc8], R4 ;  /* 0x000bc80401007387 */ /* 0x0001e80000100a00 */
[----:B---3--:R-:W3:Y:S04]  /*9ff0*/  LDL.LU.64 R48, [R1+0x2270] ;  /* 0x0022700001307983 */ /* 0x008ee80000300a00 */
[----:B------:R1:W-:Y:S04]  /*a000*/  STL.64 [R1+0xbc0], R10 ;  /* 0x000bc00a01007387 */ /* 0x0003e80000100a00 */
[----:B0-----:R-:W3:Y:S01]  /*a010*/  LDL.LU.64 R4, [R1+0x2268] ;  /* 0x0022680001047983 */ /* 0x001ee20000300a00 */
        /* <DEDUP_REMOVED lines=10> */
[----:B------:R-:W3:Y:S04]  /*a0c0*/  @!P4 LDG.E.U16 R78, desc[UR6][R10.64] ;  /* 0x000000060a4ec981 */ /* 0x000ee8000c1e1500 */
[----:B------:R-:W3:Y:S04]  /*a0d0*/  @!P4 LDG.E.U16 R79, desc[UR6][R6.64] ;  /* 0x00000006064fc981 */ /* 0x000ee8000c1e1500 */
[----:B--2---:R-:W-:Y:S04]  /*a0e0*/  STL [R1+0x1334], R24 ;  /* 0x0013341801007387 */ /* 0x004fe80000100800 */
[----:B----4-:R0:W-:Y:S04]  /*a0f0*/  STL [R1+0x1338], R25 ;  /* 0x0013381901007387 */ /* 0x0101e80000100800 */
[----:B------:R-:W-:Y:S04]  /*a100*/  STL [R1+0x132c], R2 ;  /* 0x00132c0201007387 */ /* 0x000fe80000100800 */
[----:B------:R1:W-:Y:S01]  /*a110*/  STL [R1+0x1330], R3 ;  /* 0x0013300301007387 */ /* 0x0003e20000100800 */
[----:B0-----:R-:W-:-:S05]  /*a120*/  IMAD.WIDE R24, R34, 0x2, R32 ;  /* 0x0000000222187825 */ /* 0x001fca00078e0220 */
[----:B------:R0:W2:Y:S01]  /*a130*/  @!P4 LDG.E.U16 R74, desc[UR6][R24.64] ;  /* 0x00000006184ac981 */ /* 0x0000a2000c1e1500 */
[----:B-1----:R-:W-:-:S04]  /*a140*/  IMAD.WIDE R2, R34, 0x2, R26 ;  /* 0x0000000222027825 */ /* 0x002fc800078e021a */
[----:B------:R-:W-:Y:S01]  /*a150*/  VIADD R34, R68, 0xffffffdc ;  /* 0xffffffdc44227836 */ /* 0x000fe20000000000 */
[----:B------:R1:W4:Y:S04]  /*a160*/  @!P4 LDG.E.U16 R80, desc[UR6][R2.64] ;  /* 0x000000060250c981 */ /* 0x000328000c1e1500 */
[----:B------:R-:W-:Y:S01]  /*a170*/  ISETP.GE.U32.AND P4, PT, R34, 0x7fffff5d, PT ;  /* 0x7fffff5d2200780c */ /* 0x000fe20003f86070 */
[----:B------:R0:W-:Y:S01]  /*a180*/  STL.64 [R1+0xb50], R24 ;  /* 0x000b501801007387 */ /* 0x0001e20000100a00 */
[----:B------:R-:W-:Y:S01]  /*a190*/  IMAD R34, R92, 0x1c, RZ ;  /* 0x0000001c5c227824 */ /* 0x000fe200078e02ff */
[----:B---3--:R-:W-:Y:S02]  /*a1a0*/  PRMT R48, RZ, 0x7610, R48 ;  /* 0x00007610ff307816 */ /* 0x008fe40000000030 */
[----:B------:R3:W-:Y:S01]  /*a1b0*/  STL.64 [R1+0xb48], R10 ;  /* 0x000b480a01007387 */ /* 0x0007e20000100a00 */
[----:B------:R-:W-:-:S03]  /*a1c0*/  PRMT R49, RZ, 0x7610, R49 ;  /* 0x00007610ff317816 */ /* 0x000fc60000000031 */
[----:B------:R1:W-:Y:S01]  /*a1d0*/  STL.64 [R1+0xb40], R6 ;  /* 0x000b400601007387 */ /* 0x0003e20000100a00 */
[----:B------:R-:W-:-:S03]  /*a1e0*/  PRMT R4, RZ, 0x7610, R4 ;  /* 0x00007610ff047816 */ /* 0x000fc60000000004 */
[----:B------:R3:W-:Y:S01]  /*a1f0*/  STL.64 [R1+0xb38], R2 ;  /* 0x000b380201007387 */ /* 0x0007e20000100a00 */
[----:B0-----:R-:W-:Y:S01]  /*a200*/  IMAD.WIDE R24, R34, 0x2, R32 ;  /* 0x0000000222187825 */ /* 0x001fe200078e0220 */
[----:B------:R-:W-:-:S03]  /*a210*/  PRMT R5, RZ, 0x7610, R5 ;  /* 0x00007610ff057816 */ /* 0x000fc60000000005 */
[C---:B---3--:R-:W-:Y:S01]  /*a220*/  IMAD.WIDE R10, R34.reuse, 0x2, R28 ;  /* 0x00000002220a7825 */ /* 0x048fe200078e021c */
[----:B------:R-:W3:Y:S03]  /*a230*/  @!P5 LDG.E.U16 R49, desc[UR6][R24.64] ;  /* 0x000000061831d981 */ /* 0x000ee6000c1e1500 */
[C---:B-1----:R-:W-:Y:S01]  /*a240*/  IMAD.WIDE R6, R34.reuse, 0x2, R26 ;  /* 0x0000000222067825 */ /* 0x042fe200078e021a */
[----:B------:R0:W2:Y:S03]  /*a250*/  @!P5 LDG.E.U16 R5, desc[UR6][R10.64] ;  /* 0x000000060a05d981 */ /* 0x0000a6000c1e1500 */
[----:B------:R-:W-:Y:S01]  /*a260*/  IMAD.WIDE R2, R34, 0x2, R30 ;  /* 0x0000000222027825 */ /* 0x000fe200078e021e */
[----:B------:R1:W2:Y:S04]  /*a270*/  @!P5 LDG.E.U16 R4, desc[UR6][R6.64] ;  /* 0x000000060604d981 */ /* 0x0002a8000c1e1500 */
[----:B------:R-:W2:Y:S04]  /*a280*/  @!P5 LDG.E.U16 R48, desc[UR6][R2.64] ;  /* 0x000000060230d981 */ /* 0x000ea8000c1e1500 */
[----:B------:R0:W-:Y:S04]  /*a290*/  STL.64 [R1+0xb30], R24 ;  /* 0x000b301801007387 */ /* 0x0001e80000100a00 */
[----:B------:R1:W-:Y:S04]  /*a2a0*/  STL.64 [R1+0xb28], R2 ;  /* 0x000b280201007387 */ /* 0x0003e80000100a00 */
[----:B0-----:R-:W4:Y:S04]  /*a2b0*/  LDL.LU.64 R24, [R1+0x2260] ;  /* 0x0022600001187983 */ /* 0x001f280000300a00 */
[----:B------:R0:W-:Y:S04]  /*a2c0*/  STL.64 [R1+0xb20], R10 ;  /* 0x000b200a01007387 */ /* 0x0001e80000100a00 */
[----:B-1----:R-:W4:Y:S01]  /*a2d0*/  LDL.LU.64 R2, [R1+0x2258] ;  /* 0x0022580001027983 */ /* 0x002f220000300a00 */
[----:B------:R-:W-:-:S03]  /*a2e0*/  VIADD R34, R68, 0xffffffdb ;  /* 0xffffffdb44227836 */ /* 0x000fc60000000000 */
[----:B------:R1:W-:Y:S02]  /*a2f0*/  STL.64 [R1+0xb18], R6 ;  /* 0x000b180601007387 */ /* 0x0003e40000100a00 */
[----:B------:R-:W-:Y:S01]  /*a300*/  ISETP.GE.U32.AND P5, PT, R34, 0x7fffff5c, PT ;  /* 0x7fffff5c2200780c */ /* 0x000fe20003fa6070 */
[----:B------:R-:W-:Y:S01]  /*a310*/  IMAD R34, R92, 0x1d, RZ ;  /* 0x0000001d5c227824 */ /* 0x000fe200078e02ff */
[----:B------:R-:W-:Y:S02]  /*a320*/  PRMT R46, RZ, 0x7610, R46 ;  /* 0x00007610ff2e7816 */ /* 0x000fe4000000002e */
[----:B------:R-:W-:Y:S01]  /*a330*/  PRMT R47, RZ, 0x7610, R47 ;  /* 0x00007610ff2f7816 */ /* 0x000fe2000000002f */
[----:B0-----:R-:W-:-:S04]  /*a340*/  IMAD.WIDE R10, R34, 0x2, R28 ;  /* 0x00000002220a7825 */ /* 0x001fc800078e021c */
[C---:B-1----:R-:W-:Y:S01]  /*a350*/  IMAD.WIDE R6, R34.reuse, 0x2, R26 ;  /* 0x0000000222067825 */ /* 0x042fe200078e021a */
[----:B--2---:R-:W-:Y:S04]  /*a360*/  STL [R1+0x1040], R48 ;  /* 0x0010403001007387 */ /* 0x004fe80000100800 */
[----:B---3--:R0:W-:Y:S04]  /*a370*/  STL [R1+0x1044], R49 ;  /* 0x0010443101007387 */ /* 0x0081e80000100800 */
[----:B------:R-:W-:Y:S04]  /*a380*/  STL [R1+0x1038], R4 ;  /* 0x0010380401007387 */ /* 0x000fe80000100800 */
[----:B------:R1:W-:Y:S01]  /*a390*/  STL [R1+0x103c], R5 ;  /* 0x00103c0501007387 */ /* 0x0003e20000100800 */
[----:B0-----:R-:W-:-:S05]  /*a3a0*/  IMAD.WIDE R48, R34, 0x2, R32 ;  /* 0x0000000222307825 */ /* 0x001fca00078e0220 */
[----:B------:R-:W2:Y:S01]  /*a3b0*/  @!P6 LDG.E.U16 R47, desc[UR6][R48.64] ;  /* 0x00000006302fe981 */ /* 0x000ea2000c1e1500 */
[----:B-1----:R-:W-:-:S05]  /*a3c0*/  IMAD.WIDE R4, R34, 0x2, R30 ;  /* 0x0000000222047825 */ /* 0x002fca00078e021e */
[----:B------:R-:W3:Y:S01]  /*a3d0*/  @!P6 LDG.E.U16 R46, desc[UR6][R4.64] ;  /* 0x00000006042ee981 */ /* 0x000ee2000c1e1500 */
[----:B----4-:R-:W-:Y:S02]  /*a3e0*/  PRMT R2, RZ, 0x7610, R2 ;  /* 0x00007610ff027816 */ /* 0x010fe40000000002 */
        /* <DEDUP_REMOVED lines=65> */
[----:B0-----:R-:W-:Y:S01]  /*a800*/  IMAD.WIDE R6, R34, 0x2, R28 ;  /* 0x0000000222067825 */ /* 0x001fe200078e021c */
[----:B------:R-:W3:Y:S04]  /*a810*/  @!P4 LDG.E.U16 R82, desc[UR6][R10.64] ;  /* 0x000000060a52c981 */ /* 0x000ee8000c1e1500 */
[----:B------:R-:W3:Y:S01]  /*a820*/  @!P4 LDG.E.U16 R83, desc[UR6][R6.64] ;  /* 0x000000060653c981 */ /* 0x000ee2000c1e1500 */
[----:B------:R-:W-:-:S02]  /*a830*/  PRMT R44, RZ, 0x7610, R44 ;  /* 0x00007610ff2c7816 */ /* 0x000fc4000000002c */
[----:B------:R-:W-:Y:S01]  /*a840*/  PRMT R45, RZ, 0x7610, R45 ;  /* 0x00007610ff2d7816 */ /* 0x000fe2000000002d */
        /* <DEDUP_REMOVED lines=10> */
[----:B------:R-:W-:Y:S01]  /*a8f0*/  IMAD R34, R92, 0x24, RZ ;  /* 0x000000245c227824 */ /* 0x000fe200078e02ff */
[----:B------:R0:W-:Y:S01]  /*a900*/  STL.64 [R1+0xa50], R48 ;  /* 0x000a503001007387 */ /* 0x0001e20000100a00 */
[----:B---3--:R-:W-:-:S03]  /*a910*/  PRMT R2, RZ, 0x7610, R2 ;  /* 0x00007610ff027816 */ /* 0x008fc60000000002 */
[----:B------:R3:W-:Y:S01]  /*a920*/  STL.64 [R1+0xa48], R10 ;  /* 0x000a480a01007387 */ /* 0x0007e20000100a00 */
[----:B------:R-:W-:-:S03]  /*a930*/  PRMT R3, RZ, 0x7610, R3 ;  /* 0x00007610ff037816 */ /* 0x000fc60000000003 */
[----:B------:R1:W-:Y:S04]  /*a940*/  STL.64 [R1+0xa40], R6 ;  /* 0x000a400601007387 */ /* 0x0003e80000100a00 */
[----:B------:R3:W-:Y:S01]  /*a950*/  STL.64 [R1+0xa38], R4 ;  /* 0x000a380401007387 */ /* 0x0007e20000100a00 */
[----:B0-----:R-:W-:-:S04]  /*a960*/  IMAD.WIDE R48, R34, 0x2, R32 ;  /* 0x0000000222307825 */ /* 0x001fc800078e0220 */
[C---:B---3--:R-:W-:Y:S01]  /*a970*/  IMAD.WIDE R10, R34.reuse, 0x2, R28 ;  /* 0x00000002220a7825 */ /* 0x048fe200078e021c */
[----:B------:R-:W3:Y:S03]  /*a980*/  @!P5 LDG.E.U16 R45, desc[UR6][R48.64] ;  /* 0x00000006302dd981 */ /* 0x000ee6000c1e1500 */
[C---:B-1----:R-:W-:Y:S01]  /*a990*/  IMAD.WIDE R6, R34.reuse, 0x2, R26 ;  /* 0x0000000222067825 */ /* 0x042fe200078e021a */
[----:B------:R0:W2:Y:S03]  /*a9a0*/  @!P5 LDG.E.U16 R3, desc[UR6][R10.64] ;  /* 0x000000060a03d981 */ /* 0x0000a6000c1e1500 */
[----:B------:R-:W-:Y:S01]  /*a9b0*/  IMAD.WIDE R4, R34, 0x2, R30 ;  /* 0x0000000222047825 */ /* 0x000fe200078e021e */
[----:B------:R-:W2:Y:S04]  /*a9c0*/  @!P5 LDG.E.U16 R2, desc[UR6][R6.64] ;  /* 0x000000060602d981 */ /* 0x000ea8000c1e1500 */
[----:B------:R-:W3:Y:S01]  /*a9d0*/  @!P5 LDG.E.U16 R44, desc[UR6][R4.64] ;  /* 0x00000006042cd981 */ /* 0x000ee2000c1e1500 */
[----:B------:R-:W-:-:S03]  /*a9e0*/  VIADD R34, R68, 0xffffffd3 ;  /* 0xffffffd344227836 */ /* 0x000fc60000000000 */
[----:B------:R1:W-:Y:S02]  /*a9f0*/  STL.64 [R1+0xa30], R48 ;  /* 0x000a303001007387 */ /* 0x0003e40000100a00 */
[----:B------:R-:W-:Y:S02]  /*aa00*/  ISETP.GE.U32.AND P5, PT, R34, 0x7fffff54, PT ;  /* 0x7fffff542200780c */ /* 0x000fe40003fa6070 */
[----:B------:R0:W-:Y:S01]  /*aa10*/  STL.64 [R1+0xa28], R4 ;  /* 0x000a280401007387 */ /* 0x0001e20000100a00 */
[----:B------:R-:W-:Y:S01]  /*aa20*/  IMAD R34, R92, 0x25, RZ ;  /* 0x000000255c227824 */ /* 0x000fe200078e02ff */
[----:B------:R-:W-:Y:S02]  /*aa30*/  PRMT R47, RZ, 0x7610, R47 ;  /* 0x00007610ff2f7816 */ /* 0x000fe4000000002f */
[----:B-1----:R-:W4:Y:S04]  /*aa40*/  LDL.LU R48, [R1+0x2230] ;  /* 0x0022300001307983 */ /* 0x002f280000300800 */
[----:B------:R1:W-:Y:S04]  /*aa50*/  STL.64 [R1+0xa20], R10 ;  /* 0x000a200a01007387 */ /* 0x0003e80000100a00 */
[----:B0-----:R-:W4:Y:S04]  /*aa60*/  LDL.LU.64 R4, [R1+0x2228] ;  /* 0x0022280001047983 */ /* 0x001f280000300a00 */
[----:B------:R-:W-:Y:S01]  /*aa70*/  STL.64 [R1+0xa18], R6 ;  /* 0x000a180601007387 */ /* 0x000fe20000100a00 */
[----:B------:R-:W-:Y:S01]  /*aa80*/  PRMT R46, RZ, 0x7610, R46 ;  /* 0x00007610ff2e7816 */ /* 0x000fe2000000002e */
[----:B-1----:R-:W-:-:S05]  /*aa90*/  IMAD.WIDE R10, R34, 0x2, R30 ;  /* 0x00000002220a7825 */ /* 0x002fca00078e021e */
[----:B------:R-:W4:Y:S04]  /*aaa0*/  @!P6 LDG.E.U16 R46, desc[UR6][R10.64] ;  /* 0x000000060a2ee981 */ /* 0x000f28000c1e1500 */
[----:B--2---:R-:W-:Y:S04]  /*aab0*/  STL [R1+0x1028], R2 ;  /* 0x0010280201007387 */ /* 0x004fe80000100800 */
[----:B------:R0:W-:Y:S04]  /*aac0*/  STL [R1+0x102c], R3 ;  /* 0x00102c0301007387 */ /* 0x0001e80000100800 */
[----:B---3--:R-:W-:Y:S04]  /*aad0*/  STL [R1+0x1030], R44 ;  /* 0x0010302c01007387 */ /* 0x008fe80000100800 */
[----:B------:R1:W-:Y:S01]  /*aae0*/  STL [R1+0x1034], R45 ;  /* 0x0010342d01007387 */ /* 0x0003e20000100800 */
[----:B0-----:R-:W-:-:S05]  /*aaf0*/  IMAD.WIDE R2, R34, 0x2, R32 ;  /* 0x0000000222027825 */ /* 0x001fca00078e0220 */
[----:B------:R0:W-:Y:S01]  /*ab00*/  STL.64 [R1+0xa10], R2 ;  /* 0x000a100201007387 */ /* 0x0001e20000100a00 */
[----:B-1----:R-:W-:-:S03]  /*ab10*/  IMAD.WIDE R44, R34, 0x2, R28 ;  /* 0x00000002222c7825 */ /* 0x002fc600078e021c */
[----:B------:R1:W-:Y:S04]  /*ab20*/  STL.64 [R1+0xa08], R10 ;  /* 0x000a080a01007387 */ /* 0x0003e80000100a00 */
[----:B------:R-:W2:Y:S04]  /*ab30*/  @!P6 LDG.E.U16 R47, desc[UR6][R2.64] ;  /* 0x00000006022fe981 */ /* 0x000ea8000c1e1500 */
[----:B0-----:R-:W3:Y:S04]  /*ab40*/  LDL.LU.64 R2, [R1+0x2220] ;  /* 0x0022200001027983 */ /* 0x001ee80000300a00 */
[----:B------:R-:W-:Y:S04]  /*ab50*/  STL.64 [R1+0xa00], R44 ;  /* 0x000a002c01007387 */ /* 0x000fe80000100a00 */
[----:B-1----:R-:W3:Y:S01]  /*ab60*/  LDL.LU.64 R10, [R1+0x2218] ;  /* 0x00221800010a7983 */ /* 0x002ee20000300a00 */
[----:B----4-:R-:W-:Y:S01]  /*ab70*/  PRMT R5, RZ, 0x7610, R5 ;  /* 0x00007610ff057816 */ /* 0x010fe20000000005 */
[----:B------:R-:W-:Y:S01]  /*ab80*/  IMAD.WIDE R6, R34, 0x2, R26 ;  /* 0x0000000222067825 */ /* 0x000fe200078e021a */
[----:B------:R-:W-:-:S03]  /*ab90*/  PRMT R4, RZ, 0x7610, R4 ;  /* 0x00007610ff047816 */ /* 0x000fc60000000004 */
[----:B------:R-:W-:Y:S01]  /*aba0*/  VIADD R34, R68, 0xffffffd2 ;  /* 0xffffffd244227836 */ /* 0x000fe20000000000 */
[----:B------:R-:W4:Y:S04]  /*abb0*/  @!P6 LDG.E.U16 R5, desc[UR6][R44.64] ;  /* 0x000000062c05e981 */ /* 0x000f28000c1e1500 */
[----:B------:R-:W4:Y:S01]  /*abc0*/  @!P6 LDG.E.U16 R4, desc[UR6][R6.64] ;  /* 0x000000060604e981 */ /* 0x000f22000c1e1500 */
[----:B------:R-:W-:Y:S01]  /*abd0*/  ISETP.GE.U32.AND P6, PT, R34, 0x7fffff53, PT ;  /* 0x7fffff532200780c */ /* 0x000fe20003fc6070 */
[----:B------:R-:W-:Y:S02]  /*abe0*/  IMAD R34, R92, 0x26, RZ ;  /* 0x000000265c227824 */ /* 0x000fe400078e02ff */
[----:B------:R-:W-:Y:S04]  /*abf0*/  STL.64 [R1+0x9f8], R6 ;  /* 0x0009f80601007387 */ /* 0x000fe80000100a00 */
[----:B------:R-:W-:Y:S04]  /*ac00*/  STL [R1+0x110c], R46 ;  /* 0x00110c2e01007387 */ /* 0x000fe80000100800 */
[----:B--2---:R0:W-:Y:S02]  /*ac10*/  STL [R1+0x1110], R47 ;  /* 0x0011102f01007387 */ /* 0x0041e40000100800 */
[----:B0-----:R-:W-:Y:S01]  /*ac20*/  IMAD.WIDE R46, R34, 0x2, R32 ;  /* 0x00000002222e7825 */ /* 0x001fe200078e0220 */
[----:B---3--:R-:W-:-:S06]  /*ac30*/  PRMT R11, RZ, 0x7610, R11 ;  /* 0x00007610ff0b7816 */ /* 0x008fcc000000000b */
[----:B------:R-:W2:Y:S01]  /*ac40*/  @!P0 LDG.E.U16 R11, desc[UR6][R46.64] ;  /* 0x000000062e0b8981 */ /* 0x000ea2000c1e1500 */
[----:B------:R-:W-:-:S03]  /*ac50*/  PRMT R48, RZ, 0x7610, R48 ;  /* 0x00007610ff307816 */ /* 0x000fc60000000030 */
[----:B----4-:R-:W-:Y:S01]  /*ac60*/  STL [R1+0x1104], R4 ;  /* 0x0011040401007387 */ /* 0x010fe20000100800 */
[----:B------:R-:W-:-:S03]  /*ac70*/  PRMT R2, RZ, 0x7610, R2 ;  /* 0x00007610ff027816 */ /* 0x000fc60000000002 */
[----:B------:R0:W-:Y:S01]  /*ac80*/  STL [R1+0x1108], R5 ;  /* 0x0011080501007387 */ /* 0x0001e20000100800 */
[----:B------:R-:W-:Y:S01]  /*ac90*/  PRMT R3, RZ, 0x7610, R3 ;  /* 0x00007610ff037816 */ /* 0x000fe20000000003 */
[C---:B------:R-:W-:Y:S02]  /*aca0*/  IMAD.WIDE R44, R34.reuse, 0x2, R28 ;  /* 0x00000002222c7825 */ /* 0x040fe400078e021c */
[----:B------:R1:W-:Y:S02]  /*acb0*/  STL.64 [R1+0x9f0], R46 ;  /* 0x0009f02e01007387 */ /* 0x0003e40000100a00 */
[C---:B------:R-:W-:Y:S02]  /*acc0*/  IMAD.WIDE R6, R34.reuse, 0x2, R26 ;  /* 0x0000000222067825 */ /* 0x040fe400078e021a */
[----:B------:R-:W3:Y:S02]  /*acd0*/  @!P0 LDG.E.U16 R3, desc[UR6][R44.64] ;  /* 0x000000062c038981 */ /* 0x000ee4000c1e1500 */
[----:B0-----:R-:W-:-:S02]  /*ace0*/  IMAD.WIDE R4, R34, 0x2, R30 ;  /* 0x0000000222047825 */ /* 0x001fc400078e021e */
[----:B------:R0:W4:Y:S04]  /*acf0*/  @!P0 LDG.E.U16 R2, desc[UR6][R6.64] ;  /* 0x0000000606028981 */ /* 0x000128000c1e1500 */
[----:B------:R0:W-:Y:S04]  /*ad00*/  STL.64 [R1+0x9e8], R4 ;  /* 0x0009e80401007387 */ /* 0x0001e80000100a00 */
[----:B-1----:R-:W3:Y:S04]  /*ad10*/  LDL.LU.64 R46, [R1+0x2210] ;  /* 0x00221000012e7983 */ /* 0x002ee80000300a00 */
[----:B------:R-:W4:Y:S04]  /*ad20*/  @!P0 LDG.E.U16 R48, desc[UR6][R4.64] ;  /* 0x0000000604308981 */ /* 0x000f28000c1e1500 */
[----:B------:R-:W-:Y:S04]  /*ad30*/  STL.64 [R1+0x9e0], R44 ;  /* 0x0009e02c01007387 */ /* 0x000fe80000100a00 */
[----:B--2---:R-:W-:Y:S04]  /*ad40*/  STL [R1+0x1fc0], R11 ;  /* 0x001fc00b01007387 */ /* 0x004fe80000100800 */
[----:B------:R1:W-:Y:S04]  /*ad50*/  STL.64 [R1+0x9d8], R6 ;  /* 0x0009d80601007387 */ /* 0x0003e80000100a00 */
[----:B0-----:R-:W2:Y:S01]  /*ad60*/  LDL.LU.64 R4, [R1+0x2208] ;  /* 0x0022080001047983 */ /* 0x001ea20000300a00 */
[----:B------:R-:W-:-:S05]  /*ad70*/  VIADD R34, R68, 0xffffffd1 ;  /* 0xffffffd144227836 */ /* 0x000fca0000000000 */
[----:B------:R-:W-:Y:S01]  /*ad80*/  ISETP.GE.U32.AND P0, PT, R34, 0x7fffff52, PT ;  /* 0x7fffff522200780c */ /* 0x000fe20003f06070 */
[----:B------:R-:W-:-:S04]  /*ad90*/  IMAD R34, R92, 0x27, RZ ;  /* 0x000000275c227824 */ /* 0x000fc800078e02ff */
[----:B-1----:R-:W-:-:S04]  /*ada0*/  IMAD.WIDE R6, R34, 0x2, R26 ;  /* 0x0000000222067825 */ /* 0x002fc800078e021a */
[----:B------:R-:W-:Y:S01]  /*adb0*/  IMAD.WIDE R44, R34, 0x2, R28 ;  /* 0x00000002222c7825 */ /* 0x000fe200078e021c */
[----:B---3--:R-:W-:Y:S01]  /*adc0*/  PRMT R46, RZ, 0x7610, R46 ;  /* 0x00007610ff2e7816 */ /* 0x008fe2000000002e */
[----:B----4-:R0:W-:Y:S01]  /*add0*/  STL [R1+0x1278], R48 ;  /* 0x0012783001007387 */ /* 0x0101e20000100800 */
[----:B------:R-:W-:-:S03]  /*ade0*/  PRMT R47, RZ, 0x7610, R47 ;  /* 0x00007610ff2f7816 */ /* 0x000fc6000000002f */
[----:B------:R-:W-:Y:S04]  /*adf0*/  STL [R1+0x1270], R2 ;  /* 0x0012700201007387 */ /* 0x000fe80000100800 */
[----:B------:R1:W-:Y:S01]  /*ae00*/  STL [R1+0x1274], R3 ;  /* 0x0012740301007387 */ /* 0x0003e20000100800 */
[----:B0-----:R-:W-:-:S05]  /*ae10*/  IMAD.WIDE R48, R34, 0x2, R32 ;  /* 0x0000000222307825 */ /* 0x001fca00078e0220 */
[----:B------:R-:W3:Y:S01]  /*ae20*/  @!P2 LDG.E.U16 R47, desc[UR6][R48.64] ;  /* 0x00000006302fa981 */ /* 0x000ee2000c1e1500 */
[----:B-1----:R-:W-:-:S05]  /*ae30*/  IMAD.WIDE R2, R34, 0x2, R30 ;  /* 0x0000000222027825 */ /* 0x002fca00078e021e */
[----:B------:R-:W4:Y:S04]  /*ae40*/  @!P2 LDG.E.U16 R46, desc[UR6][R2.64] ;  /* 0x00000006022ea981 */ /* 0x000f28000c1e1500 */
[----:B------:R0:W-:Y:S04]  /*ae50*/  STL.64 [R1+0x9d0], R48 ;  /* 0x0009d03001007387 */ /* 0x0001e80000100a00 */
[----:B------:R1:W-:Y:S04]  /*ae60*/  STL.64 [R1+0x9c8], R2 ;  /* 0x0009c80201007387 */ /* 0x0003e80000100a00 */
[----:B0-----:R-:W3:Y:S04]  /*ae70*/  LDL.LU.64 R48, [R1+0x2200] ;  /* 0x0022000001307983 */ /* 0x001ee80000300a00 */
[----:B------:R0:W-:Y:S04]  /*ae80*/  STL.64 [R1+0x9c0], R44 ;  /* 0x0009c02c01007387 */ /* 0x0001e80000100a00 */
[----:B-1----:R-:W3:Y:S01]  /*ae90*/  LDL.LU.64 R2, [R1+0x21f8] ;  /* 0x0021f80001027983 */ /* 0x002ee20000300a00 */
[----:B--2---:R-:W-:-:S02]  /*aea0*/  PRMT R4, RZ, 0x7610, R4 ;  /* 0x00007610ff047816 */ /* 0x004fc40000000004 */
[----:B------:R-:W-:-:S04]  /*aeb0*/  PRMT R5, RZ, 0x7610, R5 ;  /* 0x00007610ff057816 */ /* 0x000fc80000000005 */
[----:B------:R-:W2:Y:S04]  /*aec0*/  @!P2 LDG.E.U16 R4, desc[UR6][R6.64] ;  /* 0x000000060604a981 */ /* 0x000ea8000c1e1500 */
[----:B------:R0:W2:Y:S01]  /*aed0*/  @!P2 LDG.E.U16 R5, desc[UR6][R44.64] ;  /* 0x000000062c05a981 */ /* 0x0000a2000c1e1500 */
[----:B------:R-:W-:-:S03]  /*aee0*/  VIADD R34, R68, 0xffffffd0 ;  /* 0xffffffd044227836 */ /* 0x000fc60000000000 */
[----:B------:R1:W-:Y:S02]  /*aef0*/  STL.64 [R1+0x9b8], R6 ;  /* 0x0009b80601007387 */ /* 0x0003e40000100a00 */
[----:B------:R-:W-:Y:S01]  /*af00*/  ISETP.GE.U32.AND P2, PT, R34, 0x7fffff51, PT ;  /* 0x7fffff512200780c */ /* 0x000fe20003f46070 */
[----:B------:R-:W-:Y:S01]  /*af10*/  IMAD R34, R92, 0x2b, RZ ;  /* 0x0000002b5c227824 */ /* 0x000fe200078e02ff */
[----:B------:R-:W-:Y:S02]  /*af20*/  PRMT R85, RZ, 0x7610, R85 ;  /* 0x00007610ff557816 */ /* 0x000fe40000000055 */
[----:B------:R-:W-:Y:S01]  /*af30*/  PRMT R86, RZ, 0x7610, R86 ;  /* 0x00007610ff567816 */ /* 0x000fe20000000056 */
[C---:B0-----:R-:W-:Y:S01]  /*af40*/  IMAD.WIDE R44, R34.reuse, 0x2, R30 ;  /* 0x00000002222c7825 */ /* 0x041fe200078e021e */
[----:B------:R-:W-:Y:S02]  /*af50*/  PRMT R87, RZ, 0x7610, R87 ;  /* 0x00007610ff577816 */ /* 0x000fe40000000057 */
[----:B------:R-:W-:Y:S01]  /*af60*/  PRMT R88, RZ, 0x7610, R88 ;  /* 0x00007610ff587816 */ /* 0x000fe20000000058 */
[C---:B-1----:R-:W-:Y:S01]  /*af70*/  IMAD.WIDE R6, R34.reuse, 0x2, R28 ;  /* 0x0000000222067825 */ /* 0x042fe200078e021c */
[----:B------:R-:W2:Y:S04]  /*af80*/  @!P4 LDG.E.U16 R86, desc[UR6][R44.64] ;  /* 0x000000062c56c981 */ /* 0x000ea8000c1e1500 */
[----:B------:R-:W2:Y:S04]  /*af90*/  @!P4 LDG.E.U16 R87, desc[UR6][R6.64] ;  /* 0x000000060657c981 */ /* 0x000ea8000c1e1500 */
[----:B----4-:R-:W-:Y:S04]  /*afa0*/  STL [R1+0x1314], R46 ;  /* 0x0013142e01007387 */ /* 0x010fe80000100800 */
[----:B---3--:R0:W-:Y:S02]  /*afb0*/  STL [R1+0x1318], R47 ;  /* 0x0013182f01007387 */ /* 0x0081e40000100800 */
[----:B0-----:R-:W-:-:S05]  /*afc0*/  IMAD.WIDE R46, R34, 0x2, R32 ;  /* 0x00000002222e7825 */ /* 0x001fca00078e0220 */
[----:B------:R0:W3:Y:S01]  /*afd0*/  @!P4 LDG.E.U16 R85, desc[UR6][R46.64] ;  /* 0x000000062e55c981 */ /* 0x0000e2000c1e1500 */
[----:B------:R-:W-:Y:S02]  /*afe0*/  PRMT R48, RZ, 0x7610, R48 ;  /* 0x00007610ff307816 */ /* 0x000fe40000000030 */
[----:B------:R-:W-:Y:S02]  /*aff0*/  PRMT R49, RZ, 0x7610, R49 ;  /* 0x00007610ff317816 */ /* 0x000fe40000000031 */
[----:B------:R-:W-:Y:S02]  /*b000*/  PRMT R2, RZ, 0x7610, R2 ;  /* 0x00007610ff027816 */ /* 0x000fe40000000002 */
[----:B------:R-:W-:Y:S01]  /*b010*/  PRMT R3, RZ, 0x7610, R3 ;  /* 0x00007610ff037816 */ /* 0x000fe20000000003 */
[----:B--2---:R-:W-:Y:S04]  /*b020*/  STL [R1+0x130c], R4 ;  /* 0x00130c0401007387 */ /* 0x004fe80000100800 */
[----:B------:R1:W-:Y:S02]  /*b030*/  STL [R1+0x1310], R5 ;  /* 0x0013100501007387 */ /* 0x0003e40000100800 */
[----:B-1----:R-:W-:-:S04]  /*b040*/  IMAD.WIDE R4, R34, 0x2, R26 ;  /* 0x0000000222047825 */ /* 0x002fc800078e021a */
        /* <DEDUP_REMOVED lines=33> */
[----:B------:R0:W-:Y:S01]  /*b260*/  STL [R1+0x101c], R3 ;  /* 0x00101c0301007387 */ /* 0x0001e20000100800 */
[----:B------:R-:W-:-:S04]  /*b270*/  PRMT R4, RZ, 0x7610, R4 ;  /* 0x00007610ff047816 */ /* 0x000fc80000000004 */
[----:B------:R-:W2:Y:S01]  /*b280*/  @!P6 LDG.E.U16 R47, desc[UR6][R48.64] ;  /* 0x00000006302fe981 */ /* 0x000ea2000c1e1500 */
[----:B0-----:R-:W-:Y:S01]  /*b290*/  IMAD.WIDE R2, R34, 0x2, R30 ;  /* 0x0000000222027825 */ /* 0x001fe200078e021e */
[----:B------:R-:W-:Y:S02]  /*b2a0*/  PRMT R5, RZ, 0x7610, R5 ;  /* 0x00007610ff057816 */ /* 0x000fe40000000005 */
[----:B------:R0:W-:Y:S04]  /*b2b0*/  STL.64 [R1+0x910], R48 ;  /* 0x0009103001007387 */ /* 0x0001e80000100a00 */
[----:B------:R-:W3:Y:S04]  /*b2c0*/  @!P6 LDG.E.U16 R46, desc[UR6][R2.64] ;  /* 0x00000006022ee981 */ /* 0x000ee8000c1e1500 */
[----:B------:R1:W-:Y:S04]  /*b2d0*/  STL.64 [R1+0x908], R2 ;  /* 0x0009080201007387 */ /* 0x0003e80000100a00 */
[----:B------:R-:W4:Y:S04]  /*b2e0*/  @!P6 LDG.E.U16 R4, desc[UR6][R6.64] ;  /* 0x000000060604e981 */ /* 0x000f28000c1e1500 */
[----:B0-----:R-:W4:Y:S04]  /*b2f0*/  LDL.LU.64 R48, [R1+0x21e0] ;  /* 0x0021e00001307983 */ /* 0x001f280000300a00 */
[----:B------:R0:W4:Y:S04]  /*b300*/  @!P6 LDG.E.U16 R5, desc[UR6][R44.64] ;  /* 0x000000062c05e981 */ /* 0x000128000c1e1500 */
[----:B------:R0:W-:Y:S04]  /*b310*/  STL.64 [R1+0x900], R44 ;  /* 0x0009002c01007387 */ /* 0x0001e80000100a00 */
[----:B-1----:R-:W4:Y:S01]  /*b320*/  LDL.LU.64 R2, [R1+0x21d8] ;  /* 0x0021d80001027983 */ /* 0x002f220000300a00 */
[----:B------:R-:W-:-:S03]  /*b330*/  VIADD R34, R68, 0xffffffca ;  /* 0xffffffca44227836 */ /* 0x000fc60000000000 */
[----:B------:R1:W-:Y:S02]  /*b340*/  STL.64 [R1+0x8f8], R6 ;  /* 0x0008f80601007387 */ /* 0x0003e40000100a00 */
[----:B------:R-:W-:Y:S01]  /*b350*/  ISETP.GE.U32.AND P6, PT, R34, 0x7fffff4b, PT ;  /* 0x7fffff4b2200780c */ /* 0x000fe20003fc6070 */
[----:B------:R-:W-:-:S04]  /*b360*/  IMAD R34, R92, 0x2e, RZ ;  /* 0x0000002e5c227824 */ /* 0x000fc800078e02ff */
[----:B0-----:R-:W-:-:S04]  /*b370*/  IMAD.WIDE R44, R34, 0x2, R28 ;  /* 0x00000002222c7825 */ /* 0x001fc800078e021c */
[----:B-1----:R-:W-:Y:S01]  /*b380*/  IMAD.WIDE R6, R34, 0x2, R26 ;  /* 0x0000000222067825 */ /* 0x002fe200078e021a */
[----:B---3--:R-:W-:Y:S04]  /*b390*/  STL [R1+0x10fc], R46 ;  /* 0x0010fc2e01007387 */ /* 0x008fe80000100800 */
[----:B--2---:R0:W-:Y:S04]  /*b3a0*/  STL [R1+0x1100], R47 ;  /* 0x0011002f01007387 */ /* 0x0041e80000100800 */
[----:B----4-:R-:W-:Y:S01]  /*b3b0*/  STL [R1+0x10f4], R4 ;  /* 0x0010f40401007387 */ /* 0x010fe20000100800 */
[----:B------:R-:W-:-:S02]  /*b3c0*/  PRMT R48, RZ, 0x7610, R48 ;  /* 0x00007610ff307816 */ /* 0x000fc40000000030 */
[----:B------:R-:W-:Y:S01]  /*b3d0*/  PRMT R49, RZ, 0x7610, R49 ;  /* 0x00007610ff317816 */ /* 0x000fe20000000031 */
[----:B------:R1:W-:Y:S01]  /*b3e0*/  STL [R1+0x10f8], R5 ;  /* 0x0010f80501007387 */ /* 0x0003e20000100800 */
[----:B0-----:R-:W-:Y:S01]  /*b3f0*/  IMAD.WIDE R46, R34, 0x2, R32 ;  /* 0x00000002222e7825 */ /* 0x001fe200078e0220 */
[----:B------:R-:W-:-:S03]  /*b400*/  PRMT R2, RZ, 0x7610, R2 ;  /* 0x00007610ff027816 */ /* 0x000fc60000000002 */
[----:B-1----:R-:W-:Y:S01]  /*b410*/  IMAD.WIDE R4, R34, 0x2, R30 ;  /* 0x0000000222047825 */ /* 0x002fe200078e021e */
[----:B------:R-:W-:Y:S01]  /*b420*/  PRMT R3, RZ, 0x7610, R3 ;  /* 0x00007610ff037816 */ /* 0x000fe20000000003 */
[----:B------:R0:W-:Y:S04]  /*b430*/  STL.64 [R1+0x8f0], R46 ;  /* 0x0008f02e01007387 */ /* 0x0001e80000100a00 */
[----:B------:R-:W2:Y:S04]  /*b440*/  @!P0 LDG.E.U16 R48, desc[UR6][R4.64] ;  /* 0x0000000604308981 */ /* 0x000ea8000c1e1500 */
        /* <DEDUP_REMOVED lines=19> */
[----:B------:R0:W-:Y:S05]  /*b580*/  STL [R1+0x1264], R3 ;  /* 0x0012640301007387 */ /* 0x0001ea0000100800 */
[----:B------:R-:W2:Y:S01]  /*b590*/  @!P2 LDG.E.U16 R47, desc[UR6][R48.64] ;  /* 0x00000006302fa981 */ /* 0x000ea2000c1e1500 */
[----:B------:R-:W-:Y:S01]  /*b5a0*/  PRMT R4, RZ, 0x7610, R4 ;  /* 0x00007610ff047816 */ /* 0x000fe20000000004 */
[----:B0-----:R-:W-:Y:S01]  /*b5b0*/  IMAD.WIDE R2, R34, 0x2, R30 ;  /* 0x0000000222027825 */ /* 0x001fe200078e021e */
[----:B------:R-:W-:-:S04]  /*b5c0*/  PRMT R5, RZ, 0x7610, R5 ;  /* 0x00007610ff057816 */ /* 0x000fc80000000005 */
[----:B------:R-:W3:Y:S04]  /*b5d0*/  @!P2 LDG.E.U16 R4, desc[UR6][R6.64] ;  /* 0x000000060604a981 */ /* 0x000ee8000c1e1500 */
[----:B------:R-:W4:Y:S04]  /*b5e0*/  @!P2 LDG.E.U16 R46, desc[UR6][R2.64] ;  /* 0x00000006022ea981 */ /* 0x000f28000c1e1500 */
[----:B------:R0:W2:Y:S04]  /*b5f0*/  @!P2 LDG.E.U16 R5, desc[UR6][R44.64] ;  /* 0x000000062c05a981 */ /* 0x0000a8000c1e1500 */
[----:B------:R1:W-:Y:S04]  /*b600*/  STL.64 [R1+0x8d0], R48 ;  /* 0x0008d03001007387 */ /* 0x0003e80000100a00 */
[----:B------:R0:W-:Y:S04]  /*b610*/  STL.64 [R1+0x8c8], R2 ;  /* 0x0008c80201007387 */ /* 0x0001e80000100a00 */
[----:B-1----:R-:W3:Y:S04]  /*b620*/  LDL.LU.64 R48, [R1+0x21c0] ;  /* 0x0021c00001307983 */ /* 0x002ee80000300a00 */
        /* <DEDUP_REMOVED lines=14> */
[----:B----4-:R-:W-:Y:S04]  /*b710*/  STL [R1+0x1304], R46 ;  /* 0x0013042e01007387 */ /* 0x010fe80000100800 */
[----:B--2---:R0:W-:Y:S04]  /*b720*/  STL [R1+0x1308], R47 ;  /* 0x0013082f01007387 */ /* 0x0041e80000100800 */
[----:B---3--:R-:W-:Y:S04]  /*b730*/  STL [R1+0x12fc], R4 ;  /* 0x0012fc0401007387 */ /* 0x008fe80000100800 */
        /* <DEDUP_REMOVED lines=9> */
[----:B------:R-:W-:Y:S02]  /*b7d0*/  PRMT R48, RZ, 0x7610, R48 ;  /* 0x00007610ff307816 */ /* 0x000fe40000000030 */
        /* <DEDUP_REMOVED lines=138> */
[----:B------:R-:W-:-:S03]  /*c080*/  IADD3 R34, PT, PT, R68, -0x45, RZ ;  /* 0xffffffbb44227810 */ /* 0x000fc60007ffe0ff */
[----:B------:R1:W-:Y:S01]  /*c090*/  STL.64 [R1+0x718], R6 ;  /* 0x0007180601007387 */ /* 0x0003e20000100a00 */
        /* <DEDUP_REMOVED lines=69> */
[----:B-1----:R-:W3:Y:S04]  /*c4f0*/  LDL.LU R48, [R1+0x2140] ;  /* 0x0021400001307983 */ /* 0x002ee80000300800 */
[----:B------:R1:W-:Y:S04]  /*c500*/  STL.64 [R1+0x6c0], R44 ;  /* 0x0006c02c01007387 */ /* 0x0003e80000100a00 */
[----:B------:R1:W3:Y:S04]  /*c510*/  @!P2 LDG.E.U16 R5, desc[UR6][R44.64] ;  /* 0x000000062c05a981 */ /* 0x0002e8000c1e1500 */
[----:B0-----:R-:W3:Y:S01]  /*c520*/  LDL.LU.64 R2, [R1+0x2138] ;  /* 0x0021380001027983 */ /* 0x001ee20000300a00 */
[----:B------:R-:W-:-:S03]  /*c530*/  VIADD R34, R68, 0xffffffb8 ;  /* 0xffffffb844227836 */ /* 0x000fc60000000000 */
[----:B------:R0:W-:Y:S02]  /*c540*/  STL.64 [R1+0x6b8], R6 ;  /* 0x0006b80601007387 */ /* 0x0001e40000100a00 */
[----:B------:R-:W-:Y:S01]  /*c550*/  ISETP.GE.U32.AND P2, PT, R34, 0x7fffff39, PT ;  /* 0x7fffff392200780c */ /* 0x000fe20003f46070 */
[----:B------:R-:W-:Y:S01]  /*c560*/  IMAD R34, R92, 0x43, RZ ;  /* 0x000000435c227824 */ /* 0x000fe200078e02ff */
[----:B------:R-:W-:-:S03]  /*c570*/  PRMT R62, RZ, 0x7610, R62 ;  /* 0x00007610ff3e7816 */ /* 0x000fc6000000003e */
[----:B-1----:R-:W-:-:S04]  /*c580*/  IMAD.WIDE R44, R34, 0x2, R28 ;  /* 0x00000002222c7825 */ /* 0x002fc800078e021c */
[C---:B0-----:R-:W-:Y:S01]  /*c590*/  IMAD.WIDE R6, R34.reuse, 0x2, R26 ;  /* 0x0000000222067825 */ /* 0x041fe200078e021a */
[----:B----4-:R-:W-:Y:S04]  /*c5a0*/  STL [R1+0x12e4], R46 ;  /* 0x0012e42e01007387 */ /* 0x010fe80000100800 */
[----:B--2---:R0:W-:Y:S04]  /*c5b0*/  STL [R1+0x12e8], R47 ;  /* 0x0012e82f01007387 */ /* 0x0041e80000100800 */
[----:B---3--:R-:W-:Y:S01]  /*c5c0*/  STL [R1+0x12dc], R4 ;  /* 0x0012dc0401007387 */ /* 0x008fe20000100800 */
[----:B------:R-:W-:Y:S01]  /*c5d0*/  PRMT R48, RZ, 0x7610, R48 ;  /* 0x00007610ff307816 */ /* 0x000fe20000000030 */
[----:B0-----:R-:W-:-:S02]  /*c5e0*/  IMAD.WIDE R46, R34, 0x2, R32 ;  /* 0x00000002222e7825 */ /* 0x001fc400078e0220 */
[----:B------:R0:W-:Y:S01]  /*c5f0*/  STL [R1+0x12e0], R5 ;  /* 0x0012e00501007387 */ /* 0x0001e20000100800 */
[----:B------:R-:W-:Y:S02]  /*c600*/  PRMT R2, RZ, 0x7610, R2 ;  /* 0x00007610ff027816 */ /* 0x000fe40000000002 */
[----:B------:R-:W-:Y:S01]  /*c610*/  PRMT R3, RZ, 0x7610, R3 ;  /* 0x00007610ff037816 */ /* 0x000fe20000000003 */
[----:B------:R-:W2:Y:S01]  /*c620*/  @!P4 LDG.E.U16 R62, desc[UR6][R46.64] ;  /* 0x000000062e3ec981 */ /* 0x000ea2000c1e1500 */
[----:B0-----:R-:W-:-:S03]  /*c630*/  IMAD.WIDE R4, R34, 0x2, R30 ;  /* 0x0000000222047825 */ /* 0x001fc600078e021e */
[----:B------:R0:W-:Y:S04]  /*c640*/  STL.64 [R1+0x650], R46 ;  /* 0x0006502e01007387 */ /* 0x0001e80000100a00 */
[----:B------:R-:W3:Y:S04]  /*c650*/  @!P4 LDG.E.U16 R48, desc[UR6][R4.64] ;  /* 0x000000060430c981 */ /* 0x000ee8000c1e1500 */
[----:B------:R1:W-:Y:S04]  /*c660*/  STL.64 [R1+0x648], R4 ;  /* 0x0006480401007387 */ /* 0x0003e80000100a00 */
[----:B------:R-:W4:Y:S04]  /*c670*/  @!P4 LDG.E.U16 R2, desc[UR6][R6.64] ;  /* 0x000000060602c981 */ /* 0x000f28000c1e1500 */
[----:B0-----:R-:W2:Y:S04]  /*c680*/  LDL.LU.64 R46, [R1+0x2130] ;  /* 0x00213000012e7983 */ /* 0x001ea80000300a00 */
[----:B------:R0:W2:Y:S04]  /*c690*/  @!P4 LDG.E.U16 R3, desc[UR6][R44.64] ;  /* 0x000000062c03c981 */ /* 0x0000a8000c1e1500 */
[----:B------:R0:W-:Y:S04]  /*c6a0*/  STL.64 [R1+0x640], R44 ;  /* 0x0006402c01007387 */ /* 0x0001e80000100a00 */
[----:B-1----:R-:W2:Y:S01]  /*c6b0*/  LDL.LU.64 R4, [R1+0x2128] ;  /* 0x0021280001047983 */ /* 0x002ea20000300a00 */
[----:B------:R-:W-:-:S03]  /*c6c0*/  VIADD R34, R68, 0xffffffb4 ;  /* 0xffffffb444227836 */ /* 0x000fc60000000000 */
[----:B------:R1:W-:Y:S02]  /*c6d0*/  STL.64 [R1+0x638], R6 ;  /* 0x0006380601007387 */ /* 0x0003e40000100a00 */
[----:B------:R-:W-:Y:S01]  /*c6e0*/  ISETP.GE.U32.AND P4, PT, R34, 0x7fffff35, PT ;  /* 0x7fffff352200780c */ /* 0x000fe20003f86070 */
[----:B------:R-:W-:-:S04]  /*c6f0*/  IMAD R34, R92, 0x44, RZ ;  /* 0x000000445c227824 */ /* 0x000fc800078e02ff */
[----:B0-----:R-:W-:-:S04]  /*c700*/  IMAD.WIDE R44, R34, 0x2, R28 ;  /* 0x00000002222c7825 */ /* 0x001fc800078e021c */
[C---:B-1----:R-:W-:Y:S01]  /*c710*/  IMAD.WIDE R6, R34.reuse, 0x2, R26 ;  /* 0x0000000222067825 */ /* 0x042fe200078e021a */
[----:B---3--:R0:W-:Y:S04]  /*c720*/  STL [R1+0xf20], R48 ;  /* 0x000f203001007387 */ /* 0x0081e80000100800 */
[----:B----4-:R-:W-:Y:S01]  /*c730*/  STL [R1+0xf18], R2 ;  /* 0x000f180201007387 */ /* 0x010fe20000100800 */
[----:B0-----:R-:W-:Y:S01]  /*c740*/  IMAD.WIDE R48, R34, 0x2, R32 ;  /* 0x0000000222307825 */ /* 0x001fe200078e0220 */
[----:B--2---:R-:W-:Y:S02]  /*c750*/  PRMT R46, RZ, 0x7610, R46 ;  /* 0x00007610ff2e7816 */ /* 0x004fe4000000002e */
        /* <DEDUP_REMOVED lines=108> */
[----:B------:R0:W-:Y:S04]  /*ce20*/  STL.64 [R1+0x548], R2 ;  /* 0x0005480201007387 */ /* 0x0001e80000100a00 */
[----:B------:R-:W4:Y:S04]  /*ce30*/  @!P4 LDG.E.U16 R46, desc[UR6][R2.64] ;  /* 0x00000006022ec981 */ /* 0x000f28000c1e1500 */
[----:B-1----:R-:W2:Y:S04]  /*ce40*/  LDL.LU.64 R48, [R1+0x20e0] ;  /* 0x0020e00001307983 */ /* 0x002ea80000300a00 */
[----:B------:R1:W-:Y:S04]  /*ce50*/  STL.64 [R1+0x540], R44 ;  /* 0x0005402c01007387 */ /* 0x0003e80000100a00 */
[----:B0-----:R-:W3:Y:S04]  /*ce60*/  LDL.LU.64 R2, [R1+0x20d8] ;  /* 0x0020d80001027983 */ /* 0x001ee80000300a00 */
[----:B------:R1:W3:Y:S01]  /*ce70*/  @!P4 LDG.E.U16 R5, desc[UR6][R44.64] ;  /* 0x000000062c05c981 */ /* 0x0002e2000c1e1500 */
[----:B------:R-:W-:-:S03]  /*ce80*/  VIADD R34, R68, 0xffffffac ;  /* 0xffffffac44227836 */ /* 0x000fc60000000000 */
[----:B------:R0:W-:Y:S02]  /*ce90*/  STL.64 [R1+0x538], R6 ;  /* 0x0005380601007387 */ /* 0x0001e40000100a00 */
[----:B------:R-:W-:Y:S01]  /*cea0*/  ISETP.GE.U32.AND P4, PT, R34, 0x7fffff2d, PT ;  /* 0x7fffff2d2200780c */ /* 0x000fe20003f86070 */
[----:B------:R-:W-:-:S04]  /*ceb0*/  IMAD R34, R92, 0x4c, RZ ;  /* 0x0000004c5c227824 */ /* 0x000fc800078e02ff */
[----:B-1----:R-:W-:-:S04]  /*cec0*/  IMAD.WIDE R44, R34, 0x2, R32 ;  /* 0x00000002222c7825 */ /* 0x002fc800078e0220 */
[----:B0-----:R-:W-:Y:S01]  /*ced0*/  IMAD.WIDE R6, R34, 0x2, R28 ;  /* 0x0000000222067825 */ /* 0x001fe200078e021c */
[----:B----4-:R-:W-:Y:S01]  /*cee0*/  STL [R1+0xf10], R46 ;  /* 0x000f102e01007387 */ /* 0x010fe20000100800 */
[----:B--2---:R-:W-:-:S03]  /*cef0*/  PRMT R48, RZ, 0x7610, R48 ;  /* 0x00007610ff307816 */ /* 0x004fc60000000030 */
[----:B------:R0:W-:Y:S01]  /*cf00*/  STL [R1+0xf14], R47 ;  /* 0x000f142f01007387 */ /* 0x0001e20000100800 */
[----:B------:R-:W-:-:S03]  /*cf10*/  PRMT R49, RZ, 0x7610, R49 ;  /* 0x00007610ff317816 */ /* 0x000fc60000000031 */
[----:B---3--:R-:W-:Y:S01]  /*cf20*/  STL [R1+0xf08], R4 ;  /* 0x000f080401007387 */ /* 0x008fe20000100800 */
[----:B------:R-:W-:-:S03]  /*cf30*/  PRMT R2, RZ, 0x7610, R2 ;  /* 0x00007610ff027816 */ /* 0x000fc60000000002 */
[----:B------:R-:W2:Y:S01]  /*cf40*/  @!P5 LDG.E.U16 R49, desc[UR6][R44.64] ;  /* 0x000000062c31d981 */ /* 0x000ea2000c1e1500 */
[C---:B0-----:R-:W-:Y:S01]  /*cf50*/  IMAD.WIDE R46, R34.reuse, 0x2, R30 ;  /* 0x00000002222e7825 */ /* 0x041fe200078e021e */
[----:B------:R-:W-:Y:S02]  /*cf60*/  PRMT R3, RZ, 0x7610, R3 ;  /* 0x00007610ff037816 */ /* 0x000fe40000000003 */
[----:B------:R0:W-:Y:S04]  /*cf70*/  STL [R1+0xf0c], R5 ;  /* 0x000f0c0501007387 */ /* 0x0001e80000100800 */
[----:B------:R-:W3:Y:S04]  /*cf80*/  @!P5 LDG.E.U16 R48, desc[UR6][R46.64] ;  /* 0x000000062e30d981 */ /* 0x000ee8000c1e1500 */
[----:B------:R1:W4:Y:S01]  /*cf90*/  @!P5 LDG.E.U16 R3, desc[UR6][R6.64] ;  /* 0x000000060603d981 */ /* 0x000322000c1e1500 */
[----:B0-----:R-:W-:-:S03]  /*cfa0*/  IMAD.WIDE R4, R34, 0x2, R26 ;  /* 0x0000000222047825 */ /* 0x001fc600078e021a */
[----:B------:R0:W-:Y:S04]  /*cfb0*/  STL.64 [R1+0x530], R44 ;  /* 0x0005302c01007387 */ /* 0x0001e80000100a00 */
[----:B------:R1:W-:Y:S04]  /*cfc0*/  STL.64 [R1+0x528], R46 ;  /* 0x0005282e01007387 */ /* 0x0003e80000100a00 */
[----:B------:R1:W4:Y:S04]  /*cfd0*/  @!P5 LDG.E.U16 R2, desc[UR6][R4.64] ;  /* 0x000000060402d981 */ /* 0x000328000c1e1500 */
[----:B0-----:R-:W4:Y:S01]  /*cfe0*/  LDL.LU.64 R44, [R1+0x20d0] ;  /* 0x0020d000012c7983 */ /* 0x001f220000300a00 */
[----:B------:R-:W-:-:S03]  /*cff0*/  VIADD R34, R68, 0xffffffab ;  /* 0xffffffab44227836 */ /* 0x000fc60000000000 */
[----:B------:R0:W-:Y:S02]  /*d000*/  STL.64 [R1+0x520], R6 ;  /* 0x0005200601007387 */ /* 0x0001e40000100a00 */
[----:B------:R-:W-:Y:S01]  /*d010*/  ISETP.GE.U32.AND P5, PT, R34, 0x7fffff2c, PT ;  /* 0x7fffff2c2200780c */ /* 0x000fe20003fa6070 */
[----:B------:R-:W-:Y:S01]  /*d020*/  IMAD R34, R92, 0x4d, RZ ;  /* 0x0000004d5c227824 */ /* 0x000fe200078e02ff */
[----:B-1----:R-:W4:Y:S01]  /*d030*/  LDL.LU.64 R46, [R1+0x20c8] ;  /* 0x0020c800012e7983 */ /* 0x002f220000300a00 */
[----:B------:R-:W-:-:S03]  /*d040*/  PRMT R11, RZ, 0x7610, R11 ;  /* 0x00007610ff0b7816 */ /* 0x000fc6000000000b */
[----:B------:R1:W-:Y:S01]  /*d050*/  STL.64 [R1+0x518], R4 ;  /* 0x0005180401007387 */ /* 0x0003e20000100a00 */
[----:B------:R-:W-:Y:S01]  /*d060*/  PRMT R14, RZ, 0x7610, R14 ;  /* 0x00007610ff0e7816 */ /* 0x000fe2000000000e */
[----:B0-----:R-:W-:-:S05]  /*d070*/  IMAD.WIDE R6, R34, 0x2, R28 ;  /* 0x0000000222067825 */ /* 0x001fca00078e021c */
[----:B------:R-:W4:Y:S01]  /*d080*/  @!P6 LDG.E.U16 R11, desc[UR6][R6.64] ;  /* 0x00000006060be981 */ /* 0x000f22000c1e1500 */
[----:B-1----:R-:W-:-:S03]  /*d090*/  IMAD.WIDE R4, R34, 0x2, R32 ;  /* 0x0000000222047825 */ /* 0x002fc600078e0220 */
[----:B---3--:R-:W-:Y:S04]  /*d0a0*/  STL [R1+0xfe0], R48 ;  /* 0x000fe03001007387 */ /* 0x008fe80000100800 */
[----:B--2---:R0:W-:Y:S02]  /*d0b0*/  STL [R1+0xfe4], R49 ;  /* 0x000fe43101007387 */ /* 0x0041e40000100800 */
[----:B0-----:R-:W-:Y:S02]  /*d0c0*/  IMAD.WIDE R48, R34, 0x2, R30 ;  /* 0x0000000222307825 */ /* 0x001fe400078e021e */
[----:B----4-:R-:W-:Y:S01]  /*d0d0*/  STL [R1+0xfd8], R2 ;  /* 0x000fd80201007387 */ /* 0x010fe20000100800 */
[----:B------:R-:W-:-:S03]  /*d0e0*/  PRMT R45, RZ, 0x7610, R45 ;  /* 0x00007610ff2d7816 */ /* 0x000fc6000000002d */
[----:B------:R0:W-:Y:S01]  /*d0f0*/  STL [R1+0xfdc], R3 ;  /* 0x000fdc0301007387 */ /* 0x0001e20000100800 */
[----:B------:R-:W-:-:S03]  /*d100*/  PRMT R44, RZ, 0x7610, R44 ;  /* 0x00007610ff2c7816 */ /* 0x000fc6000000002c */
[----:B------:R1:W-:Y:S04]  /*d110*/  STL.64 [R1+0x510], R4 ;  /* 0x0005100401007387 */ /* 0x0003e80000100a00 */
[----:B------:R-:W2:Y:S01]  /*d120*/  @!P6 LDG.E.U16 R45, desc[UR6][R4.64] ;  /* 0x00000006042de981 */ /* 0x000ea2000c1e1500 */
[----:B0-----:R-:W-:-:S03]  /*d130*/  IMAD.WIDE R2, R34, 0x2, R26 ;  /* 0x0000000222027825 */ /* 0x001fc600078e021a */
[----:B------:R0:W-:Y:S04]  /*d140*/  STL.64 [R1+0x508], R48 ;  /* 0x0005083001007387 */ /* 0x0001e80000100a00 */
[----:B------:R-:W3:Y:S04]  /*d150*/  @!P6 LDG.E.U16 R14, desc[UR6][R2.64] ;  /* 0x00000006020ee981 */ /* 0x000ee8000c1e1500 */
[----:B-1----:R-:W4:Y:S04]  /*d160*/  LDL.LU.64 R4, [R1+0x20c0] ;  /* 0x0020c00001047983 */ /* 0x002f280000300a00 */
[----:B------:R0:W2:Y:S01]  /*d170*/  @!P6 LDG.E.U16 R44, desc[UR6][R48.64] ;  /* 0x00000006302ce981 */ /* 0x0000a2000c1e1500 */
[----:B------:R-:W-:Y:S01]  /*d180*/  VIADD R34, R68, 0xffffffaa ;  /* 0xffffffaa44227836 */ /* 0x000fe20000000000 */
[----:B------:R-:W-:-:S02]  /*d190*/  PRMT R46, RZ, 0x7610, R46 ;  /* 0x00007610ff2e7816 */ /* 0x000fc4000000002e */
[----:B------:R1:W-:Y:S02]  /*d1a0*/  STL.64 [R1+0x500], R6 ;  /* 0x0005000601007387 */ /* 0x0003e40000100a00 */
[----:B------:R-:W-:Y:S01]  /*d1b0*/  ISETP.GE.U32.AND P6, PT, R34, 0x7fffff2b, PT ;  /* 0x7fffff2b2200780c */ /* 0x000fe20003fc6070 */
[----:B------:R-:W-:Y:S01]  /*d1c0*/  IMAD R34, R92, 0x4e, RZ ;  /* 0x0000004e5c227824 */ /* 0x000fe200078e02ff */
[----:B------:R1:W-:Y:S01]  /*d1d0*/  STL.64 [R1+0x4f8], R2 ;  /* 0x0004f80201007387 */ /* 0x0003e20000100a00 */
[----:B------:R-:W-:-:S03]  /*d1e0*/  PRMT R47, RZ, 0x7610, R47 ;  /* 0x00007610ff2f7816 */ /* 0x000fc6000000002f */
[----:B------:R-:W-:Y:S01]  /*d1f0*/  STL [R1+0x1fc4], R11 ;  /* 0x001fc40b01007387 */ /* 0x000fe20000100800 */
[----:B0-----:R-:W-:-:S04]  /*d200*/  IMAD.WIDE R48, R34, 0x2, R32 ;  /* 0x0000000222307825 */ /* 0x001fc800078e0220 */
[C---:B-1----:R-:W-:Y:S01]  /*d210*/  IMAD.WIDE R6, R34.reuse, 0x2, R26 ;  /* 0x0000000222067825 */ /* 0x042fe200078e021a */
[----:B------:R-:W2:Y:S03]  /*d220*/  @!P0 LDG.E.U16 R47, desc[UR6][R48.64] ;  /* 0x00000006302f8981 */ /* 0x000ea6000c1e1500 */
[----:B------:R-:W-:-:S05]  /*d230*/  IMAD.WIDE R2, R34, 0x2, R30 ;  /* 0x0000000222027825 */ /* 0x000fca00078e021e */
[----:B------:R-:W2:Y:S04]  /*d240*/  @!P0 LDG.E.U16 R46, desc[UR6][R2.64] ;  /* 0x00000006022e8981 */ /* 0x000ea8000c1e1500 */
[----:B---3--:R-:W-:Y:S01]  /*d250*/  STL [R1+0x1fc8], R14 ;  /* 0x001fc80e01007387 */ /* 0x008fe20000100800 */
[----:B----4-:R-:W-:Y:S02]  /*d260*/  PRMT R4, RZ, 0x7610, R4 ;  /* 0x00007610ff047816 */ /* 0x010fe40000000004 */
[----:B------:R-:W-:Y:S01]  /*d270*/  PRMT R5, RZ, 0x7610, R5 ;  /* 0x00007610ff057816 */ /* 0x000fe20000000005 */
[----:B--2---:R-:W-:Y:S04]  /*d280*/  STL [R1+0x10bc], R44 ;  /* 0x0010bc2c01007387 */ /* 0x004fe80000100800 */
[----:B------:R0:W-:Y:S04]  /*d290*/  STL [R1+0x10c0], R45 ;  /* 0x0010c02d01007387 */ /* 0x0001e80000100800 */
[----:B------:R1:W-:Y:S04]  /*d2a0*/  STL.64 [R1+0x4f0], R48 ;  /* 0x0004f03001007387 */ /* 0x0003e80000100a00 */
[----:B------:R-:W2:Y:S01]  /*d2b0*/  @!P0 LDG.E.U16 R4, desc[UR6][R6.64] ;  /* 0x0000000606048981 */ /* 0x000ea2000c1e1500 */
[----:B0-----:R-:W-:-:S03]  /*d2c0*/  IMAD.WIDE R44, R34, 0x2, R28 ;  /* 0x00000002222c7825 */ /* 0x001fc600078e021c */
[----:B------:R0:W-:Y:S04]  /*d2d0*/  STL.64 [R1+0x4e8], R2 ;  /* 0x0004e80201007387 */ /* 0x0001e80000100a00 */
[----:B-1----:R-:W3:Y:S04]  /*d2e0*/  LDL.LU.64 R48, [R1+0x20b8] ;  /* 0x0020b80001307983 */ /* 0x002ee80000300a00 */
[----:B------:R1:W4:Y:S04]  /*d2f0*/  @!P0 LDG.E.U16 R5, desc[UR6][R44.64] ;  /* 0x000000062c058981 */ /* 0x000328000c1e1500 */
[----:B------:R1:W-:Y:S04]  /*d300*/  STL.64 [R1+0x4e0], R44 ;  /* 0x0004e02c01007387 */ /* 0x0003e80000100a00 */
[----:B0-----:R-:W4:Y:S01]  /*d310*/  LDL.LU.64 R2, [R1+0x20b0] ;  /* 0x0020b00001027983 */ /* 0x001f220000300a00 */
[----:B------:R-:W-:-:S03]  /*d320*/  VIADD R34, R68, 0xffffffa9 ;  /* 0xffffffa944227836 */ /* 0x000fc60000000000 */
[----:B------:R0:W-:Y:S02]  /*d330*/  STL.64 [R1+0x4d8], R6 ;  /* 0x0004d80601007387 */ /* 0x0001e40000100a00 */
[----:B------:R-:W-:Y:S01]  /*d340*/  ISETP.GE.U32.AND P0, PT, R34, 0x7fffff2a, PT ;  /* 0x7fffff2a2200780c */ /* 0x000fe20003f06070 */
[----:B------:R-:W-:Y:S01]  /*d350*/  IMAD R34, R92, 0x4f, RZ ;  /* 0x0000004f5c227824 */ /* 0x000fe200078e02ff */
[----:B------:R-:W-:Y:S04]  /*d360*/  STL [R1+0x1228], R46 ;  /* 0x0012282e01007387 */ /* 0x000fe80000100800 */
[----:B------:R0:W-:Y:S01]  /*d370*/  STL [R1+0x122c], R47 ;  /* 0x00122c2f01007387 */ /* 0x0001e20000100800 */
[----:B-1----:R-:W-:-:S04]  /*d380*/  IMAD.WIDE R44, R34, 0x2, R28 ;  /* 0x00000002222c7825 */ /* 0x002fc800078e021c */
[----:B0-----:R-:W-:-:S04]  /*d390*/  IMAD.WIDE R6, R34, 0x2, R26 ;  /* 0x0000000222067825 */ /* 0x001fc800078e021a */
[----:B------:R-:W-:Y:S01]  /*d3a0*/  IMAD.WIDE R46, R34, 0x2, R32 ;  /* 0x00000002222e7825 */ /* 0x000fe200078e0220 */
[----:B--2---:R-:W-:Y:S01]  /*d3b0*/  STL [R1+0x1220], R4 ;  /* 0x0012200401007387 */ /* 0x004fe20000100800 */
[----:B---3--:R-:W-:Y:S02]  /*d3c0*/  PRMT R49, RZ, 0x7610, R49 ;  /* 0x00007610ff317816 */ /* 0x008fe40000000031 */
[----:B------:R-:W-:Y:S01]  /*d3d0*/  PRMT R48, RZ, 0x7610, R48 ;  /* 0x00007610ff307816 */ /* 0x000fe20000000030 */
[----:B----4-:R0:W-:Y:S04]  /*d3e0*/  STL [R1+0x1224], R5 ;  /* 0x0012240501007387 */ /* 0x0101e80000100800 */
[----:B------:R1:W-:Y:S01]  /*d3f0*/  STL.64 [R1+0x4d0], R46 ;  /* 0x0004d02e01007387 */ /* 0x0003e20000100a00 */
[----:B------:R-:W-:-:S03]  /*d400*/  PRMT R2, RZ, 0x7610, R2 ;  /* 0x00007610ff027816 */ /* 0x000fc60000000002 */
[----:B------:R-:W2:Y:S01]  /*d410*/  @!P2 LDG.E.U16 R49, desc[UR6][R46.64] ;  /* 0x000000062e31a981 */ /* 0x000ea2000c1e1500 */
[----:B0-----:R-:W-:Y:S01]  /*d420*/  IMAD.WIDE R4, R34, 0x2, R30 ;  /* 0x0000000222047825 */ /* 0x001fe200078e021e */
[----:B------:R-:W-:Y:S02]  /*d430*/  PRMT R3, RZ, 0x7610, R3 ;  /* 0x00007610ff037816 */ /* 0x000fe40000000003 */
[----:B------:R-:W3:Y:S04]  /*d440*/  @!P2 LDG.E.U16 R2, desc[UR6][R6.64] ;  /* 0x000000060602a981 */ /* 0x000ee8000c1e1500 */
[----:B------:R0:W-:Y:S04]  /*d450*/  STL.64 [R1+0x4c8], R4 ;  /* 0x0004c80401007387 */ /* 0x0001e80000100a00 */
[----:B-1----:R-:W4:Y:S04]  /*d460*/  LDL.LU.64 R46, [R1+0x20a8] ;  /* 0x0020a800012e7983 */ /* 0x002f280000300a00 */
[----:B------:R-:W2:Y:S04]  /*d470*/  @!P2 LDG.E.U16 R48, desc[UR6][R4.64] ;  /* 0x000000060430a981 */ /* 0x000ea8000c1e1500 */
[----:B------:R1:W-:Y:S04]  /*d480*/  STL.64 [R1+0x4c0], R44 ;  /* 0x0004c02c01007387 */ /* 0x0003e80000100a00 */
[----:B------:R1:W3:Y:S04]  /*d490*/  @!P2 LDG.E.U16 R3, desc[UR6][R44.64] ;  /* 0x000000062c03a981 */ /* 0x0002e8000c1e1500 */
[----:B0-----:R-:W3:Y:S01]  /*d4a0*/  LDL.LU.64 R4, [R1+0x20a0] ;  /* 0x0020a00001047983 */ /* 0x001ee20000300a00 */
[----:B------:R-:W-:-:S03]  /*d4b0*/  VIADD R34, R68, 0xffffffa8 ;  /* 0xffffffa844227836 */ /* 0x000fc60000000000 */
[----:B------:R0:W-:Y:S02]  /*d4c0*/  STL.64 [R1+0x4b8], R6 ;  /* 0x0004b80601007387 */ /* 0x0001e40000100a00 */
[----:B------:R-:W-:Y:S01]  /*d4d0*/  ISETP.GE.U32.AND P2, PT, R34, 0x7fffff29, PT ;  /* 0x7fffff292200780c */ /* 0x000fe20003f46070 */
[----:B------:R-:W-:-:S04]  /*d4e0*/  IMAD R34, R92, 0x53, RZ ;  /* 0x000000535c227824 */ /* 0x000fc800078e02ff */
[----:B-1----:R-:W-:-:S04]  /*d4f0*/  IMAD.WIDE R44, R34, 0x2, R28 ;  /* 0x00000002222c7825 */ /* 0x002fc800078e021c */
[----:B0-----:R-:W-:Y:S01]  /*d500*/  IMAD.WIDE R6, R34, 0x2, R26 ;  /* 0x0000000222067825 */ /* 0x001fe200078e021a */
[----:B----4-:R-:W-:Y:S01]  /*d510*/  PRMT R47, RZ, 0x7610, R47 ;  /* 0x00007610ff2f7816 */ /* 0x010fe2000000002f */
[----:B--2---:R-:W-:Y:S01]  /*d520*/  STL [R1+0x12c4], R48 ;  /* 0x0012c43001007387 */ /* 0x004fe20000100800 */
[----:B------:R-:W-:-:S03]  /*d530*/  PRMT R46, RZ, 0x7610, R46 ;  /* 0x00007610ff2e7816 */ /* 0x000fc6000000002e */
[----:B------:R0:W-:Y:S04]  /*d540*/  STL [R1+0x12c8], R49 ;  /* 0x0012c83101007387 */ /* 0x0001e80000100800 */
[----:B---3--:R-:W-:Y:S01]  /*d550*/  STL [R1+0x12bc], R2 ;  /* 0x0012bc0201007387 */ /* 0x008fe20000100800 */
[----:B------:R-:W-:-:S03]  /*d560*/  PRMT R4, RZ, 0x7610, R4 ;  /* 0x00007610ff047816 */ /* 0x000fc60000000004 */
[----:B------:R1:W-:Y:S01]  /*d570*/  STL [R1+0x12c0], R3 ;  /* 0x0012c00301007387 */ /* 0x0003e20000100800 */
[----:B------:R-:W-:Y:S01]  /*d580*/  PRMT R5, RZ, 0x7610, R5 ;  /* 0x00007610ff057816 */ /* 0x000fe20000000005 */
[C---:B0-----:R-:W-:Y:S02]  /*d590*/  IMAD.WIDE R48, R34.reuse, 0x2, R32 ;  /* 0x0000000222307825 */ /* 0x041fe400078e0220 */
[----:B------:R-:W2:Y:S02]  /*d5a0*/  @!P4 LDG.E.U16 R4, desc[UR6][R6.64] ;  /* 0x000000060604c981 */ /* 0x000ea4000c1e1500 */
[----:B-1----:R-:W-:Y:S02]  /*d5b0*/  IMAD.WIDE R2, R34, 0x2, R30 ;  /* 0x0000000222027825 */ /* 0x002fe400078e021e */
[----:B------:R0:W-:Y:S04]  /*d5c0*/  STL.64 [R1+0x450], R48 ;  /* 0x0004503001007387 */ /* 0x0001e80000100a00 */
[----:B------:R1:W-:Y:S04]  /*d5d0*/  STL.64 [R1+0x448], R2 ;  /* 0x0004480201007387 */ /* 0x0003e80000100a00 */
[----:B------:R-:W3:Y:S04]  /*d5e0*/  @!P4 LDG.E.U16 R47, desc[UR6][R48.64] ;  /* 0x00000006302fc981 */ /* 0x000ee8000c1e1500 */
[----:B------:R4:W3:Y:S04]  /*d5f0*/  @!P4 LDG.E.U16 R5, desc[UR6][R44.64] ;  /* 0x000000062c05c981 */ /* 0x0008e8000c1e1500 */
[----:B------:R-:W3:Y:S04]  /*d600*/  @!P4 LDG.E.U16 R46, desc[UR6][R2.64] ;  /* 0x00000006022ec981 */ /* 0x000ee8000c1e1500 */
[----:B0-----:R-:W3:Y:S04]  /*d610*/  LDL.LU.64 R48, [R1+0x2098] ;  /* 0x0020980001307983 */ /* 0x001ee80000300a00 */
[----:B------:R4:W-:Y:S04]  /*d620*/  STL.64 [R1+0x440], R44 ;  /* 0x0004402c01007387 */ /* 0x0009e80000100a00 */
[----:B-1----:R-:W3:Y:S01]  /*d630*/  LDL.LU.64 R2, [R1+0x2090] ;  /* 0x0020900001027983 */ /* 0x002ee20000300a00 */
[----:B------:R-:W-:Y:S01]  /*d640*/  VIADD R34, R68, 0xffffffa4 ;  /* 0xffffffa444227836 */ /* 0x000fe20000000000 */
[----:B------:R-:W-:-:S02]  /*d650*/  PRMT R14, RZ, 0x7610, R14 ;  /* 0x00007610ff0e7816 */ /* 0x000fc4000000000e */
[----:B------:R0:W-:Y:S02]  /*d660*/  STL.64 [R1+0x438], R6 ;  /* 0x0004380601007387 */ /* 0x0001e40000100a00 */
[----:B------:R-:W-:Y:S01]  /*d670*/  ISETP.GE.U32.AND P4, PT, R34, 0x7fffff25, PT ;  /* 0x7fffff252200780c */ /* 0x000fe20003f86070 */
[----:B------:R-:W-:Y:S01]  /*d680*/  IMAD R34, R92, 0x54, RZ ;  /* 0x000000545c227824 */ /* 0x000fe200078e02ff */
[----:B------:R-:W-:-:S03]  /*d690*/  PRMT R11, RZ, 0x7610, R11 ;  /* 0x00007610ff0b7816 */ /* 0x000fc6000000000b */
[----:B----4-:R-:W-:-:S04]  /*d6a0*/  IMAD.WIDE R44, R34, 0x2, R28 ;  /* 0x00000002222c7825 */ /* 0x010fc800078e021c */
[C---:B0-----:R-:W-:Y:S01]  /*d6b0*/  IMAD.WIDE R6, R34.reuse, 0x2, R26 ;  /* 0x0000000222067825 */ /* 0x041fe200078e021a */
[----:B--2---:R-:W-:Y:S04]  /*d6c0*/  STL [R1+0xef8], R4 ;  /* 0x000ef80401007387 */ /* 0x004fe80000100800 */
[----:B---3--:R0:W-:Y:S04]  /*d6d0*/  STL [R1+0xefc], R5 ;  /* 0x000efc0501007387 */ /* 0x0081e80000100800 */
[----:B------:R-:W-:Y:S04]  /*d6e0*/  STL [R1+0xf00], R46 ;  /* 0x000f002e01007387 */ /* 0x000fe80000100800 */
[----:B------:R1:W-:Y:S01]  /*d6f0*/  STL [R1+0xf04], R47 ;  /* 0x000f042f01007387 */ /* 0x0003e20000100800 */
[----:B0-----:R-:W-:-:S05]  /*d700*/  IMAD.WIDE R4, R34, 0x2, R32 ;  /* 0x0000000222047825 */ /* 0x001fca00078e0220 */
[----:B------:R-:W2:Y:S01]  /*d710*/  @!P5 LDG.E.U16 R14, desc[UR6][R4.64] ;  /* 0x00000006040ed981 */ /* 0x000ea2000c1e1500 */
[----:B------:R-:W-:Y:S01]  /*d720*/  PRMT R2, RZ, 0x7610, R2 ;  /* 0x00007610ff027816 */ /* 0x000fe20000000002 */
[----:B-1----:R-:W-:Y:S01]  /*d730*/  IMAD.WIDE R46, R34, 0x2, R30 ;  /* 0x00000002222e7825 */ /* 0x002fe200078e021e */
[----:B------:R-:W-:-:S04]  /*d740*/  PRMT R3, RZ, 0x7610, R3 ;  /* 0x00007610ff037816 */ /* 0x000fc80000000003 */
[----:B------:R-:W3:Y:S04]  /*d750*/  @!P5 LDG.E.U16 R2, desc[UR6][R6.64] ;  /* 0x000000060602d981 */ /* 0x000ee8000c1e1500 */
[----:B------:R0:W4:Y:S04]  /*d760*/  @!P5 LDG.E.U16 R11, desc[UR6][R46.64] ;  /* 0x000000062e0bd981 */ /* 0x000128000c1e1500 */
[----:B------:R1:W3:Y:S01]  /*d770*/  @!P5 LDG.E.U16 R3, desc[UR6][R44.64] ;  /* 0x000000062c03d981 */ /* 0x0002e2000c1e1500 */
[----:B------:R-:W-:Y:S01]  /*d780*/  VIADD R34, R68, 0xffffffa3 ;  /* 0xffffffa344227836 */ /* 0x000fe20000000000 */
[----:B------:R-:W-:-:S02]  /*d790*/  PRMT R12, RZ, 0x7610, R12 ;  /* 0x00007610ff0c7816 */ /* 0x000fc4000000000c */
[----:B------:R0:W-:Y:S02]  /*d7a0*/  STL.64 [R1+0x430], R4 ;  /* 0x0004300401007387 */ /* 0x0001e40000100a00 */
[----:B------:R-:W-:Y:S01]  /*d7b0*/  ISETP.GE.U32.AND P5, PT, R34, 0x7fffff24, PT ;  /* 0x7fffff242200780c */ /* 0x000fe20003fa6070 */
[----:B------:R-:W-:Y:S01]  /*d7c0*/  IMAD R34, R92, 0x55, RZ ;  /* 0x000000555c227824 */ /* 0x000fe200078e02ff */
[----:B------:R1:W-:Y:S01]  /*d7d0*/  STL.64 [R1+0x428], R46 ;  /* 0x0004282e01007387 */ /* 0x0003e20000100a00 */
[----:B------:R-:W-:Y:S02]  /*d7e0*/  PRMT R8, RZ, 0x7610, R8 ;  /* 0x00007610ff087816 */ /* 0x000fe40000000008 */
[----:B------:R-:W-:Y:S01]  /*d7f0*/  PRMT R24, RZ, 0x7610, R24 ;  /* 0x00007610ff187816 */ /* 0x000fe20000000018 */
[----:B0-----:R-:W3:Y:S04]  /*d800*/  LDL.LU.64 R4, [R1+0x2088] ;  /* 0x0020880001047983 */ /* 0x001ee80000300a00 */
[----:B------:R0:W-:Y:S01]  /*d810*/  STL.64 [R1+0x420], R44 ;  /* 0x0004202c01007387 */ /* 0x0001e20000100a00 */
[----:B-1----:R-:W-:Y:S01]  /*d820*/  IMAD.WIDE R46, R34, 0x2, R32 ;  /* 0x00000002222e7825 */ /* 0x002fe200078e0220 */
[----:B------:R-:W-:-:S04]  /*d830*/  PRMT R16, RZ, 0x7610, R16 ;  /* 0x00007610ff107816 */ /* 0x000fc80000000010 */
[----:B------:R-:W3:Y:S01]  /*d840*/  @!P6 LDG.E.U16 R12, desc[UR6][R46.64] ;  /* 0x000000062e0ce981 */ /* 0x000ee2000c1e1500 */
[----:B0-----:R-:W-:-:S05]  /*d850*/  IMAD.WIDE R44, R34, 0x2, R30 ;  /* 0x00000002222c7825 */ /* 0x001fca00078e021e */
[----:B------:R0:W3:Y:S04]  /*d860*/  @!P6 LDG.E.U16 R8, desc[UR6][R44.64] ;  /* 0x000000062c08e981 */ /* 0x0000e8000c1e1500 */
[----:B--2---:R-:W-:Y:S04]  /*d870*/  STL [R1+0x2000], R14 ;  /* 0x0020000e01007387 */ /* 0x004fe80000100800 */
[----:B------:R1:W-:Y:S04]  /*d880*/  STL.64 [R1+0x418], R6 ;  /* 0x0004180601007387 */ /* 0x0003e80000100a00 */
[----:B----4-:R-:W-:Y:S04]  /*d890*/  STL [R1+0x2004], R11 ;  /* 0x0020040b01007387 */ /* 0x010fe80000100800 */
[----:B---3--:R-:W-:Y:S01]  /*d8a0*/  STL [R1+0xfc8], R2 ;  /* 0x000fc80201007387 */ /* 0x008fe20000100800 */
[----:B-1----:R-:W-:-:S03]  /*d8b0*/  IMAD.WIDE R6, R34, 0x2, R28 ;  /* 0x0000000222067825 */ /* 0x002fc600078e021c */
[----:B------:R1:W-:Y:S04]  /*d8c0*/  STL [R1+0xfcc], R3 ;  /* 0x000fcc0301007387 */ /* 0x0003e80000100800 */
[----:B------:R2:W3:Y:S01]  /*d8d0*/  @!P6 LDG.E.U16 R24, desc[UR6][R6.64] ;  /* 0x000000060618e981 */ /* 0x0004e2000c1e1500 */
[----:B-1----:R-:W-:-:S05]  /*d8e0*/  IMAD.WIDE R2, R34, 0x2, R26 ;  /* 0x0000000222027825 */ /* 0x002fca00078e021a */
[----:B------:R1:W4:Y:S01]  /*d8f0*/  @!P6 LDG.E.U16 R16, desc[UR6][R2.64] ;  /* 0x000000060210e981 */ /* 0x000322000c1e1500 */
[----:B------:R-:W-:-:S03]  /*d900*/  VIADD R34, R68, 0xffffffa2 ;  /* 0xffffffa244227836 */ /* 0x000fc60000000000 */
[----:B------:R0:W-:Y:S02]  /*d910*/  STL.64 [R1+0x410], R46 ;  /* 0x0004102e01007387 */ /* 0x0001e40000100a00 */
[----:B------:R-:W-:Y:S01]  /*d920*/  ISETP.GE.U32.AND P6, PT, R34, 0x7fffff23, PT ;  /* 0x7fffff232200780c */ /* 0x000fe20003fc6070 */
[----:B------:R-:W-:Y:S01]  /*d930*/  IMAD R34, R92, 0x56, RZ ;  /* 0x000000565c227824 */ /* 0x000fe200078e02ff */
[----:B------:R1:W-:Y:S01]  /*d940*/  STL.64 [R1+0x408], R44 ;  /* 0x0004082c01007387 */ /* 0x0003e20000100a00 */
[----:B------:R-:W-:-:S03]  /*d950*/  PRMT R48, RZ, 0x7610, R48 ;  /* 0x00007610ff307816 */ /* 0x000fc60000000030 */
[----:B------:R2:W-:Y:S01]  /*d960*/  STL.64 [R1+0x400], R6 ;  /* 0x0004000601007387 */ /* 0x0005e20000100a00 */
[----:B------:R-:W-:-:S03]  /*d970*/  PRMT R49, RZ, 0x7610, R49 ;  /* 0x00007610ff317816 */ /* 0x000fc60000000031 */
[----:B------:R-:W-:Y:S01]  /*d980*/  STL [R1+0x1fcc], R12 ;  /* 0x001fcc0c01007387 */ /* 0x000fe20000100800 */
[C---:B0-----:R-:W-:Y:S01]  /*d990*/  IMAD.WIDE R46, R34.reuse, 0x2, R32 ;  /* 0x00000002222e7825 */ /* 0x041fe200078e0220 */
[----:B------:R-:W-:Y:S02]  /*d9a0*/  PRMT R4, RZ, 0x7610, R4 ;  /* 0x00007610ff047816 */ /* 0x000fe40000000004 */
[----:B------:R0:W-:Y:S01]  /*d9b0*/  STL.64 [R1+0x3f8], R2 ;  /* 0x0003f80201007387 */ /* 0x0001e20000100a00 */
[----:B------:R-:W-:Y:S01]  /*d9c0*/  PRMT R5, RZ, 0x7610, R5 ;  /* 0x00007610ff057816 */ /* 0x000fe20000000005 */
[C---:B-1----:R-:W-:Y:S02]  /*d9d0*/  IMAD.WIDE R44, R34.reuse, 0x2, R28 ;  /* 0x00000002222c7825 */ /* 0x042fe400078e021c */
[----:B------:R-:W-:Y:S02]  /*d9e0*/  STL [R1+0x1fd0], R8 ;  /* 0x001fd00801007387 */ /* 0x000fe40000100800 */
[----:B--2---:R-:W-:-:S02]  /*d9f0*/  IMAD.WIDE R6, R34, 0x2, R26 ;  /* 0x0000000222067825 */ /* 0x004fc400078e021a */
[----:B------:R-:W2:Y:S02]  /*da00*/  @!P0 LDG.E.U16 R49, desc[UR6][R46.64] ;  /* 0x000000062e318981 */ /* 0x000ea4000c1e1500 */
[----:B0-----:R-:W-:Y:S02]  /*da10*/  IMAD.WIDE R2, R34, 0x2, R30 ;  /* 0x0000000222027825 */ /* 0x001fe400078e021e */
[----:B------:R0:W2:Y:S04]  /*da20*/  @!P0 LDG.E.U16 R4, desc[UR6][R6.64] ;  /* 0x0000000606048981 */ /* 0x0000a8000c1e1500 */
[----:B------:R-:W2:Y:S04]  /*da30*/  @!P0 LDG.E.U16 R48, desc[UR6][R2.64] ;  /* 0x0000000602308981 */ /* 0x000ea8000c1e1500 */
[----:B------:R1:W2:Y:S04]  /*da40*/  @!P0 LDG.E.U16 R5, desc[UR6][R44.64] ;  /* 0x000000062c058981 */ /* 0x0002a8000c1e1500 */
[----:B---3--:R3:W-:Y:S02]  /*da50*/  STL [R1+0x1fd4], R24 ;  /* 0x001fd41801007387 */ /* 0x0087e40000100800 */
[----:B---3--:R-:W3:Y:S02]  /*da60*/  LDC R24, c[0x0][0x3a0] ;  /* 0x0000e800ff187b82 */ /* 0x008ee40000000800 */
[----:B----4-:R-:W-:Y:S04]  /*da70*/  STL [R1+0x1fd8], R16 ;  /* 0x001fd81001007387 */ /* 0x010fe80000100800 */
[----:B------:R4:W-:Y:S04]  /*da80*/  STL.64 [R1+0x3f0], R46 ;  /* 0x0003f02e01007387 */ /* 0x0009e80000100a00 */
[----:B------:R0:W-:Y:S04]  /*da90*/  STL.64 [R1+0x3e8], R2 ;  /* 0x0003e80201007387 */ /* 0x0001e80000100a00 */
[----:B----4-:R-:W4:Y:S04]  /*daa0*/  LDL.LU.64 R46, [R1+0x2080] ;  /* 0x00208000012e7983 */ /* 0x010f280000300a00 */
[----:B------:R-:W-:Y:S04]  /*dab0*/  STL.64 [R1+0x3e0], R44 ;  /* 0x0003e02c01007387 */ /* 0x000fe80000100a00 */
[----:B0-----:R-:W4:Y:S01]  /*dac0*/  LDL.LU.64 R2, [R1+0x2078] ;  /* 0x0020780001027983 */ /* 0x001f220000300a00 */
[----:B---3--:R-:W-:-:S03]  /*dad0*/  VIADD R34, R24, 0xffffffa1 ;  /* 0xffffffa118227836 */ /* 0x008fc60000000000 */
[----:B------:R0:W-:Y:S02]  /*dae0*/  STL.64 [R1+0x3d8], R6 ;  /* 0x0003d80601007387 */ /* 0x0001e40000100a00 */
[----:B------:R-:W-:Y:S01]  /*daf0*/  ISETP.GE.U32.AND P0, PT, R34, 0x7fffff22, PT ;  /* 0x7fffff222200780c */ /* 0x000fe20003f06070 */
[----:B------:R-:W-:Y:S01]  /*db00*/  IMAD R34, R92, 0x57, RZ ;  /* 0x000000575c227824 */ /* 0x000fe200078e02ff */
[----:B--2---:R-:W-:Y:S04]  /*db10*/  STL [R1+0x1218], R48 ;  /* 0x0012183001007387 */ /* 0x004fe80000100800 */
[----:B------:R2:W-:Y:S01]  /*db20*/  STL [R1+0x121c], R49 ;  /* 0x00121c3101007387 */ /* 0x0005e20000100800 */
[----:B0-----:R-:W-:-:S03]  /*db30*/  IMAD.WIDE R6, R34, 0x2, R26 ;  /* 0x0000000222067825 */ /* 0x001fc600078e021a */
[----:B------:R-:W-:Y:S01]  /*db40*/  STL [R1+0x1210], R4 ;  /* 0x0012100401007387 */ /* 0x000fe20000100800 */
[----:B-1----:R-:W-:-:S03]  /*db50*/  IMAD.WIDE R44, R34, 0x2, R28 ;  /* 0x00000002222c7825 */ /* 0x002fc600078e021c */
[----:B------:R0:W-:Y:S01]  /*db60*/  STL [R1+0x1214], R5 ;  /* 0x0012140501007387 */ /* 0x0001e20000100800 */
[----:B--2---:R-:W-:-:S04]  /*db70*/  IMAD.WIDE R48, R34, 0x2, R32 ;  /* 0x0000000222307825 */ /* 0x004fc800078e0220 */
[----:B0-----:R-:W-:Y:S01]  /*db80*/  IMAD.WIDE R4, R34, 0x2, R30 ;  /* 0x0000000222047825 */ /* 0x001fe200078e021e */
[----:B------:R0:W-:Y:S04]  /*db90*/  STL.64 [R1+0x3d0], R48 ;  /* 0x0003d03001007387 */ /* 0x0001e80000100a00 */
[----:B------:R1:W-:Y:S01]  /*dba0*/  STL.64 [R1+0x3c8], R4 ;  /* 0x0003c80401007387 */ /* 0x0003e20000100a00 */
[----:B----4-:R-:W-:Y:S02]  /*dbb0*/  PRMT R47, RZ, 0x7610, R47 ;  /* 0x00007610ff2f7816 */ /* 0x010fe4000000002f */
[----:B------:R-:W-:-:S04]  /*dbc0*/  PRMT R46, RZ, 0x7610, R46 ;  /* 0x00007610ff2e7816 */ /* 0x000fc8000000002e */
[----:B------:R-:W2:Y:S01]  /*dbd0*/  @!P2 LDG.E.U16 R47, desc[UR6][R48.64] ;  /* 0x00000006302fa981 */ /* 0x000ea2000c1e1500 */
[----:B------:R-:W-:Y:S02]  /*dbe0*/  PRMT R2, RZ, 0x7610, R2 ;  /* 0x00007610ff027816 */ /* 0x000fe40000000002 */
[----:B------:R-:W-:Y:S01]  /*dbf0*/  PRMT R3, RZ, 0x7610, R3 ;  /* 0x00007610ff037816 */ /* 0x000fe20000000003 */
[----:B------:R-:W3:Y:S04]  /*dc00*/  @!P2 LDG.E.U16 R46, desc[UR6][R4.64] ;  /* 0x00000006042ea981 */ /* 0x000ee8000c1e1500 */
[----:B------:R4:W2:Y:S04]  /*dc10*/  @!P2 LDG.E.U16 R2, desc[UR6][R6.64] ;  /* 0x000000060602a981 */ /* 0x0008a8000c1e1500 */
[----:B0-----:R-:W3:Y:S04]  /*dc20*/  LDL.LU.64 R48, [R1+0x2070] ;  /* 0x0020700001307983 */ /* 0x001ee80000300a00 */
[----:B------:R-:W-:Y:S04]  /*dc30*/  STL.64 [R1+0x3c0], R44 ;  /* 0x0003c02c01007387 */ /* 0x000fe80000100a00 */
[----:B------:R-:W3:Y:S04]  /*dc40*/  @!P2 LDG.E.U16 R3, desc[UR6][R44.64] ;  /* 0x000000062c03a981 */ /* 0x000ee8000c1e1500 */
[----:B-1----:R-:W3:Y:S01]  /*dc50*/  LDL.LU.64 R4, [R1+0x2068] ;  /* 0x0020680001047983 */ /* 0x002ee20000300a00 */
[----:B------:R-:W-:-:S03]  /*dc60*/  VIADD R34, R24, 0xffffffa0 ;  /* 0xffffffa018227836 */ /* 0x000fc60000000000 */
[----:B------:R4:W-:Y:S02]  /*dc70*/  STL.64 [R1+0x3b8], R6 ;  /* 0x0003b80601007387 */ /* 0x0009e40000100a00 */
[----:B------:R-:W-:Y:S01]  /*dc80*/  ISETP.GE.U32.AND P2, PT, R34, 0x7fffff21, PT ;  /* 0x7fffff212200780c */ /* 0x000fe20003f46070 */
[----:B------:R-:W-:-:S04]  /*dc90*/  IMAD R34, R92, 0x5b, RZ ;  /* 0x0000005b5c227824 */ /* 0x000fc800078e02ff */
[----:B----4-:R-:W-:Y:S01]  /*dca0*/  IMAD.WIDE R6, R34, 0x2, R26 ;  /* 0x0000000222067825 */ /* 0x010fe200078e021a */
[----:B--2---:R-:W-:Y:S04]  /*dcb0*/  STL [R1+0x12ac], R2 ;  /* 0x0012ac0201007387 */ /* 0x004fe80000100800 */
[----:B---3--:R-:W-:Y:S01]  /*dcc0*/  STL [R1+0x12b0], R3 ;  /* 0x0012b00301007387 */ /* 0x008fe20000100800 */
[----:B------:R-:W-:-:S03]  /*dcd0*/  PRMT R4, RZ, 0x7610, R4 ;  /* 0x00007610ff047816 */ /* 0x000fc60000000004 */
[----:B------:R-:W-:Y:S01]  /*dce0*/  STL [R1+0x12b4], R46 ;  /* 0x0012b42e01007387 */ /* 0x000fe20000100800 */
[----:B------:R-:W-:-:S03]  /*dcf0*/  PRMT R5, RZ, 0x7610, R5 ;  /* 0x00007610ff057816 */ /* 0x000fc60000000005 */
[----:B------:R0:W-:Y:S04]  /*dd00*/  STL [R1+0x12b8], R47 ;  /* 0x0012b82f01007387 */ /* 0x0001e80000100800 */
[----:B------:R-:W2:Y:S01]  /*dd10*/  @!P4 LDG.E.U16 R4, desc[UR6][R6.64] ;  /* 0x000000060604c981 */ /* 0x000ea2000c1e1500 */
[----:B0-----:R-:W-:-:S05]  /*dd20*/  IMAD.WIDE R46, R34, 0x2, R28 ;  /* 0x00000002222e7825 */ /* 0x001fca00078e021c */
[----:B------:R0:W3:Y:S01]  /*dd30*/  @!P4 LDG.E.U16 R5, desc[UR6][R46.64] ;  /* 0x000000062e05c981 */ /* 0x0000e2000c1e1500 */
[----:B------:R-:W-:Y:S01]  /*dd40*/  PRMT R49, RZ, 0x7610, R49 ;  /* 0x00007610ff317816 */ /* 0x000fe20000000031 */
[----:B------:R-:W-:Y:S01]  /*dd50*/  IMAD.WIDE R44, R34, 0x2, R32 ;  /* 0x00000002222c7825 */ /* 0x000fe200078e0220 */
[----:B------:R-:W-:-:S03]  /*dd60*/  PRMT R48, RZ, 0x7610, R48 ;  /* 0x00007610ff307816 */ /* 0x000fc60000000030 */
[----:B------:R-:W-:Y:S01]  /*dd70*/  IMAD.WIDE R2, R34, 0x2, R30 ;  /* 0x0000000222027825 */ /* 0x000fe200078e021e */
[----:B------:R1:W-:Y:S03]  /*dd80*/  STL.64 [R1+0x350], R44 ;  /* 0x0003502c01007387 */ /* 0x0003e60000100a00 */
[----:B------:R-:W-:Y:S01]  /*dd90*/  VIADD R34, R24, 0xffffff9c ;  /* 0xffffff9c18227836 */ /* 0x000fe20000000000 */
[----:B------:R4:W-:Y:S04]  /*dda0*/  STL.64 [R1+0x348], R2 ;  /* 0x0003480201007387 */ /* 0x0009e80000100a00 */
[----:B------:R-:W3:Y:S04]  /*ddb0*/  @!P4 LDG.E.U16 R49, desc[UR6][R44.64] ;  /* 0x000000062c31c981 */ /* 0x000ee8000c1e1500 */
[----:B------:R-:W3:Y:S01]  /*ddc0*/  @!P4 LDG.E.U16 R48, desc[UR6][R2.64] ;  /* 0x000000060230c981 */ /* 0x000ee2000c1e1500 */
[----:B------:R-:W-:-:S03]  /*ddd0*/  ISETP.GE.U32.AND P4, PT, R34, 0x7fffff1d, PT ;  /* 0x7fffff1d2200780c */ /* 0x000fc60003f86070 */
[----:B-1----:R-:W3:Y:S04]  /*dde0*/  LDL.LU.64 R44, [R1+0x2060] ;  /* 0x00206000012c7983 */ /* 0x002ee80000300a00 */
[----:B------:R0:W-:Y:S01]  /*ddf0*/  STL.64 [R1+0x340], R46 ;  /* 0x0003402e01007387 */ /* 0x0001e20000100a00 */
[----:B------:R-:W-:-:S03]  /*de00*/  IMAD R34, R92, 0x5c, RZ ;  /* 0x0000005c5c227824 */ /* 0x000fc600078e02ff */
[----:B----4-:R-:W4:Y:S01]  /*de10*/  LDL.LU.64 R2, [R1+0x2058] ;  /* 0x0020580001027983 */ /* 0x010f220000300a00 */
[----:B------:R-:W-:-:S03]  /*de20*/  PRMT R56, RZ, 0x7610, R56 ;  /* 0x00007610ff387816 */ /* 0x000fc60000000038 */
[----:B------:R-:W-:Y:S01]  /*de30*/  STL.64 [R1+0x338], R6 ;  /* 0x0003380601007387 */ /* 0x000fe20000100a00 */
[----:B------:R-:W-:Y:S01]  /*de40*/  PRMT R57, RZ, 0x7610, R57 ;  /* 0x00007610ff397816 */ /* 0x000fe20000000039 */
[----:B0-----:R-:W-:-:S05]  /*de50*/  IMAD.WIDE R46, R34, 0x2, R32 ;  /* 0x00000002222e7825 */ /* 0x001fca00078e0220 */
[----:B------:R-:W4:Y:S04]  /*de60*/  @!P5 LDG.E.U16 R57, desc[UR6][R46.64] ;  /* 0x000000062e39d981 */ /* 0x000f28000c1e1500 */
[----:B--2---:R-:W-:Y:S04]  /*de70*/  STL [R1+0xee8], R4 ;  /* 0x000ee80401007387 */ /* 0x004fe80000100800 */
[----:B---3--:R0:W-:Y:S02]  /*de80*/  STL [R1+0xeec], R5 ;  /* 0x000eec0501007387 */ /* 0x0081e40000100800 */
[----:B0-----:R-:W-:-:S05]  /*de90*/  IMAD.WIDE R4, R34, 0x2, R30 ;  /* 0x0000000222047825 */ /* 0x001fca00078e021e */
[----:B------:R-:W2:Y:S01]  /*dea0*/  @!P5 LDG.E.U16 R56, desc[UR6][R4.64] ;  /* 0x000000060438d981 */ /* 0x000ea2000c1e1500 */
[----:B------:R-:W-:-:S03]  /*deb0*/  IMAD.WIDE R6, R34, 0x2, R26 ;  /* 0x0000000222067825 */ /* 0x000fc600078e021a */
[----:B------:R-:W-:Y:S04]  /*dec0*/  STL [R1+0xef0], R48 ;  /* 0x000ef03001007387 */ /* 0x000fe80000100800 */
[----:B------:R0:W-:Y:S04]  /*ded0*/  STL [R1+0xef4], R49 ;  /* 0x000ef43101007387 */ /* 0x0001e80000100800 */
[----:B------:R1:W-:Y:S01]  /*dee0*/  STL.64 [R1+0x330], R46 ;  /* 0x0003302e01007387 */ /* 0x0003e20000100a00 */
[----:B----4-:R-:W-:Y:S01]  /*def0*/  PRMT R2, RZ, 0x7610, R2 ;  /* 0x00007610ff027816 */ /* 0x010fe20000000002 */
[----:B0-----:R-:W-:Y:S01]  /*df00*/  IMAD.WIDE R48, R34, 0x2, R28 ;  /* 0x0000000222307825 */ /* 0x001fe200078e021c */
[----:B------:R-:W-:-:S03]  /*df10*/  PRMT R3, RZ, 0x7610, R3 ;  /* 0x00007610ff037816 */ /* 0x000fc60000000003 */
[----:B------:R-:W-:Y:S01]  /*df20*/  VIADD R34, R24, 0xffffff9b ;  /* 0xffffff9b18227836 */ /* 0x000fe20000000000 */
[----:B------:R-:W3:Y:S04]  /*df30*/  @!P5 LDG.E.U16 R2, desc[UR6][R6.64] ;  /* 0x000000060602d981 */ /* 0x000ee8000c1e1500 */
[----:B------:R0:W-:Y:S04]  /*df40*/  STL.64 [R1+0x328], R4 ;  /* 0x0003280401007387 */ /* 0x0001e80000100a00 */
[----:B------:R4:W3:Y:S01]  /*df50*/  @!P5 LDG.E.U16 R3, desc[UR6][R48.64] ;  /* 0x000000063003d981 */ /* 0x0008e2000c1e1500 */
[----:B------:R-:W-:Y:S01]  /*df60*/  ISETP.GE.U32.AND P5, PT, R34, 0x7fffff1c, PT ;  /* 0x7fffff1c2200780c */ /* 0x000fe20003fa6070 */
[----:B------:R-:W-:-:S02]  /*df70*/  IMAD R34, R92, 0x5d, RZ ;  /* 0x0000005d5c227824 */ /* 0x000fc400078e02ff */
[----:B-1----:R-:W3:Y:S04]  /*df80*/  LDL.LU.64 R46, [R1+0x2050] ;  /* 0x00205000012e7983 */ /* 0x002ee80000300a00 */
[----:B------:R-:W-:Y:S01]  /*df90*/  STL.64 [R1+0x320], R48 ;  /* 0x0003203001007387 */ /* 0x000fe20000100a00 */
[----:B------:R-:W-:-:S03]  /*dfa0*/  PRMT R20, RZ, 0x7610, R20 ;  /* 0x00007610ff147816 */ /* 0x000fc60000000014 */
[----:B0-----:R-:W3:Y:S04]  /*dfb0*/  LDL.LU.64 R4, [R1+0x2048] ;  /* 0x0020480001047983 */ /* 0x001ee80000300a00 */
[----:B------:R-:W-:Y:S04]  /*dfc0*/  STL.64 [R1+0x318], R6 ;  /* 0x0003180601007387 */ /* 0x000fe80000100a00 */
[----:B--2---:R-:W-:Y:S04]  /*dfd0*/  STL [R1+0xfc0], R56 ;  /* 0x000fc03801007387 */ /* 0x004fe80000100800 */
[----:B------:R0:W-:Y:S02]  /*dfe0*/  STL [R1+0xfc4], R57 ;  /* 0x000fc43901007387 */ /* 0x0001e40000100800 */
[----:B0-----:R-:W-:-:S05]  /*dff0*/  IMAD.WIDE R56, R34, 0x2, R32 ;  /* 0x0000000222387825 */ /* 0x001fca00078e0220 */
[----:B------:R0:W2:Y:S01]  /*e000*/  @!P6 LDG.E.U16 R20, desc[UR6][R56.64] ;  /* 0x000000063814e981 */ /* 0x0000a2000c1e1500 */
[----:B------:R-:W-:Y:S01]  /*e010*/  PRMT R22, RZ, 0x7610, R22 ;  /* 0x00007610ff167816 */ /* 0x000fe20000000016 */
[C---:B----4-:R-:W-:Y:S01]  /*e020*/  IMAD.WIDE R48, R34.reuse, 0x2, R30 ;  /* 0x0000000222307825 */ /* 0x050fe200078e021e */
[----:B------:R-:W-:Y:S01]  /*e030*/  PRMT R9, RZ, 0x7610, R9 ;  /* 0x00007610ff097816 */ /* 0x000fe20000000009 */
[----:B---3--:R-:W-:Y:S01]  /*e040*/  STL [R1+0xfb8], R2 ;  /* 0x000fb80201007387 */ /* 0x008fe20000100800 */
[----:B------:R-:W-:Y:S01]  /*e050*/  PRMT R13, RZ, 0x7610, R13 ;  /* 0x00007610ff0d7816 */ /* 0x000fe2000000000d */
[C---:B------:R-:W-:Y:S02]  /*e060*/  IMAD.WIDE R6, R34.reuse, 0x2, R28 ;  /* 0x0000000222067825 */ /* 0x040fe400078e021c */
[----:B------:R1:W3:Y:S04]  /*e070*/  @!P6 LDG.E.U16 R22, desc[UR6][R48.64] ;  /* 0x000000063016e981 */ /* 0x0002e8000c1e1500 */
[----:B------:R4:W-:Y:S04]  /*e080*/  STL [R1+0xfbc], R3 ;  /* 0x000fbc0301007387 */ /* 0x0009e80000100800 */
[----:B------:R0:W3:Y:S01]  /*e090*/  @!P6 LDG.E.U16 R9, desc[UR6][R6.64] ;  /* 0x000000060609e981 */ /* 0x0000e2000c1e1500 */
[----:B----4-:R-:W-:-:S04]  /*e0a0*/  IMAD.WIDE R2, R34, 0x2, R26 ;  /* 0x0000000222027825 */ /* 0x010fc800078e021a */
[----:B------:R-:W-:Y:S01]  /*e0b0*/  VIADD R34, R24, 0xffffff9a ;  /* 0xffffff9a18227836 */ /* 0x000fe20000000000 */
[----:B------:R4:W3:Y:S04]  /*e0c0*/  @!P6 LDG.E.U16 R13, desc[UR6][R2.64] ;  /* 0x00000006020de981 */ /* 0x0008e8000c1e1500 */
[----:B------:R-:W-:Y:S01]  /*e0d0*/  ISETP.GE.U32.AND P6, PT, R34, 0x7fffff1b, PT ;  /* 0x7fffff1b2200780c */ /* 0x000fe20003fc6070 */
[----:B------:R-:W-:Y:S01]  /*e0e0*/  IMAD R34, R92, 0x5e, RZ ;  /* 0x0000005e5c227824 */ /* 0x000fe200078e02ff */
[----:B------:R0:W-:Y:S01]  /*e0f0*/  STL.64 [R1+0x310], R56 ;  /* 0x0003103801007387 */ /* 0x0001e20000100a00 */
[----:B------:R-:W-:-:S03]  /*e100*/  PRMT R4, RZ, 0x7610, R4 ;  /* 0x00007610ff047816 */ /* 0x000fc60000000004 */
[----:B------:R1:W-:Y:S01]  /*e110*/  STL.64 [R1+0x308], R48 ;  /* 0x0003083001007387 */ /* 0x0003e20000100a00 */
[----:B------:R-:W-:-:S03]  /*e120*/  PRMT R5, RZ, 0x7610, R5 ;  /* 0x00007610ff057816 */ /* 0x000fc60000000005 */
[----:B------:R4:W-:Y:S01]  /*e130*/  STL.64 [R1+0x300], R6 ;  /* 0x0003000601007387 */ /* 0x0009e20000100a00 */
[----:B------:R-:W-:Y:S02]  /*e140*/  PRMT R64, RZ, 0x7610, R64 ;  /* 0x00007610ff407816 */ /* 0x000fe40000000040 */
[----:B------:R-:W-:Y:S01]  /*e150*/  PRMT R65, RZ, 0x7610, R65 ;  /* 0x00007610ff417816 */ /* 0x000fe20000000041 */
[----:B0-----:R-:W-:-:S04]  /*e160*/  IMAD.WIDE R56, R34, 0x2, R28 ;  /* 0x0000000222387825 */ /* 0x001fc800078e021c */
[C---:B-1----:R-:W-:Y:S01]  /*e170*/  IMAD.WIDE R48, R34.reuse, 0x2, R32 ;  /* 0x0000000222307825 */ /* 0x042fe200078e0220 */
[----:B------:R0:W3:Y:S03]  /*e180*/  @!P0 LDG.E.U16 R5, desc[UR6][R56.64] ;  /* 0x0000000638058981 */ /* 0x0000e6000c1e1500 */
[C---:B----4-:R-:W-:Y:S01]  /*e190*/  IMAD.WIDE R6, R34.reuse, 0x2, R26 ;  /* 0x0000000222067825 */ /* 0x050fe200078e021a */
[----:B------:R-:W4:Y:S04]  /*e1a0*/  @!P0 LDG.E.U16 R65, desc[UR6][R48.64] ;  /* 0x0000000630418981 */ /* 0x000f28000c1e1500 */
[----:B------:R-:W4:Y:S04]  /*e1b0*/  @!P0 LDG.E.U16 R4, desc[UR6][R6.64] ;  /* 0x0000000606048981 */ /* 0x000f28000c1e1500 */
[----:B--2---:R-:W-:Y:S04]  /*e1c0*/  STL [R1+0x1fdc], R20 ;  /* 0x001fdc1401007387 */ /* 0x004fe80000100800 */
[----:B------:R1:W-:Y:S02]  /*e1d0*/  STL.64 [R1+0x2f8], R2 ;  /* 0x0002f80201007387 */ /* 0x0003e40000100a00 */
[----:B-1----:R-:W-:-:S05]  /*e1e0*/  IMAD.WIDE R2, R34, 0x2, R30 ;  /* 0x0000000222027825 */ /* 0x002fca00078e021e */
[----:B------:R-:W2:Y:S01]  /*e1f0*/  @!P0 LDG.E.U16 R64, desc[UR6][R2.64] ;  /* 0x0000000602408981 */ /* 0x000ea2000c1e1500 */
[----:B------:R-:W-:-:S03]  /*e200*/  VIADD R34, R24, 0xffffff99 ;  /* 0xffffff9918227836 */ /* 0x000fc60000000000 */
[----:B---3--:R-:W-:Y:S04]  /*e210*/  STL [R1+0x1fe0], R22 ;  /* 0x001fe01601007387 */ /* 0x008fe80000100800 */
[----:B------:R-:W-:Y:S01]  /*e220*/  STL [R1+0x1fe4], R9 ;  /* 0x001fe40901007387 */ /* 0x000fe20000100800 */
[----:B------:R-:W-:-:S03]  /*e230*/  ISETP.GE.U32.AND P0, PT, R34, 0x7fffff1a, PT ;  /* 0x7fffff1a2200780c */ /* 0x000fc60003f06070 */
[----:B------:R-:W-:Y:S01]  /*e240*/  STL [R1+0x1fe8], R13 ;  /* 0x001fe80d01007387 */ /* 0x000fe20000100800 */
[----:B------:R-:W-:-:S03]  /*e250*/  IMAD R34, R92, 0x5f, RZ ;  /* 0x0000005f5c227824 */ /* 0x000fc600078e02ff */
[----:B------:R1:W-:Y:S04]  /*e260*/  STL.64 [R1+0x2f0], R48 ;  /* 0x0002f03001007387 */ /* 0x0003e80000100a00 */
[----:B------:R3:W-:Y:S01]  /*e270*/  STL.64 [R1+0x2e8], R2 ;  /* 0x0002e80201007387 */ /* 0x0007e20000100a00 */
[----:B------:R-:W-:Y:S02]  /*e280*/  PRMT R66, RZ, 0x7610, R66 ;  /* 0x00007610ff427816 */ /* 0x000fe40000000042 */
[----:B------:R-:W-:Y:S01]  /*e290*/  PRMT R67, RZ, 0x7610, R67 ;  /* 0x00007610ff437816 */ /* 0x000fe20000000043 */
[----:B-1----:R-:W2:Y:S04]  /*e2a0*/  LDL.LU.64 R48, [R1+0x2040] ;  /* 0x0020400001307983 */ /* 0x002ea80000300a00 */
[----:B------:R0:W-:Y:S04]  /*e2b0*/  STL.64 [R1+0x2e0], R56 ;  /* 0x0002e03801007387 */ /* 0x0001e80000100a00 */
[----:B---3--:R-:W3:Y:S01]  /*e2c0*/  LDL.LU.64 R2, [R1+0x2038] ;  /* 0x0020380001027983 */ /* 0x008ee20000300a00 */
[----:B------:R-:W-:-:S03]  /*e2d0*/  PRMT R50, RZ, 0x7610, R50 ;  /* 0x00007610ff327816 */ /* 0x000fc60000000032 */
[----:B------:R1:W-:Y:S01]  /*e2e0*/  STL.64 [R1+0x2d8], R6 ;  /* 0x0002d80601007387 */ /* 0x0003e20000100a00 */
[----:B------:R-:W-:-:S03]  /*e2f0*/  PRMT R51, RZ, 0x7610, R51 ;  /* 0x00007610ff337816 */ /* 0x000fc60000000033 */
[----:B----4-:R-:W-:Y:S01]  /*e300*/  STL [R1+0x1200], R4 ;  /* 0x0012000401007387 */ /* 0x010fe20000100800 */
[----:B0-----:R-:W-:-:S03]  /*e310*/  IMAD.WIDE R56, R34, 0x2, R26 ;  /* 0x0000000222387825 */ /* 0x001fc600078e021a */
[----:B------:R0:W-:Y:S01]  /*e320*/  STL [R1+0x1204], R5 ;  /* 0x0012040501007387 */ /* 0x0001e20000100800 */
[----:B-1----:R-:W-:-:S03]  /*e330*/  IMAD.WIDE R6, R34, 0x2, R30 ;  /* 0x0000000222067825 */ /* 0x002fc600078e021e */
[----:B------:R1:W4:Y:S04]  /*e340*/  @!P2 LDG.E.U16 R50, desc[UR6][R56.64] ;  /* 0x000000063832a981 */ /* 0x000328000c1e1500 */
[----:B------:R-:W3:Y:S01]  /*e350*/  @!P2 LDG.E.U16 R66, desc[UR6][R6.64] ;  /* 0x000000060642a981 */ /* 0x000ee2000c1e1500 */
[----:B0-----:R-:W-:-:S05]  /*e360*/  IMAD.WIDE R4, R34, 0x2, R32 ;  /* 0x0000000222047825 */ /* 0x001fca00078e0220 */
[----:B------:R-:W4:Y:S04]  /*e370*/  @!P2 LDG.E.U16 R67, desc[UR6][R4.64] ;  /* 0x000000060443a981 */ /* 0x000f28000c1e1500 */
[----:B--2---:R-:W-:Y:S04]  /*e380*/  STL [R1+0x1208], R64 ;  /* 0x0012084001007387 */ /* 0x004fe80000100800 */
[----:B------:R0:W-:Y:S02]  /*e390*/  STL [R1+0x120c], R65 ;  /* 0x00120c4101007387 */ /* 0x0001e40000100800 */
[----:B0-----:R-:W-:-:S05]  /*e3a0*/  IMAD.WIDE R64, R34, 0x2, R28 ;  /* 0x0000000222407825 */ /* 0x001fca00078e021c */
[----:B------:R-:W2:Y:S01]  /*e3b0*/  @!P2 LDG.E.U16 R51, desc[UR6][R64.64] ;  /* 0x000000064033a981 */ /* 0x000ea2000c1e1500 */
[----:B------:R-:W-:-:S03]  /*e3c0*/  VIADD R34, R24, 0xffffff98 ;  /* 0xffffff9818227836 */ /* 0x000fc60000000000 */
[----:B------:R0:W-:Y:S04]  /*e3d0*/  STL.64 [R1+0x2d0], R4 ;  /* 0x0002d00401007387 */ /* 0x0001e80000100a00 */
[----:B------:R1:W-:Y:S01]  /*e3e0*/  STL.64 [R1+0x2c8], R6 ;  /* 0x0002c80601007387 */ /* 0x0003e20000100a00 */
[----:B------:R-:W-:Y:S01]  /*e3f0*/  ISETP.GE.U32.AND P2, PT, R34, 0x7fffff19, PT ;  /* 0x7fffff192200780c */ /* 0x000fe20003f46070 */
[----:B------:R-:W-:Y:S02]  /*e400*/  IMAD R34, R92, 0x63, RZ ;  /* 0x000000635c227824 */ /* 0x000fe400078e02ff */
[----:B0-----:R-:W2:Y:S04]  /*e410*/  LDL.LU.64 R4, [R1+0x2030] ;  /* 0x0020300001047983 */ /* 0x001ea80000300a00 */
[----:B------:R-:W-:Y:S04]  /*e420*/  STL.64 [R1+0x2c0], R64 ;  /* 0x0002c04001007387 */ /* 0x000fe80000100a00 */
[----:B-1----:R-:W2:Y:S04]  /*e430*/  LDL.LU.64 R6, [R1+0x2028] ;  /* 0x0020280001067983 */ /* 0x002ea80000300a00 */
[----:B------:R0:W-:Y:S01]  /*e440*/  STL.64 [R1+0x2b8], R56 ;  /* 0x0002b83801007387 */ /* 0x0001e20000100a00 */
[----:B------:R-:W-:-:S02]  /*e450*/  PRMT R40, RZ, 0x7610, R40 ;  /* 0x00007610ff287816 */ /* 0x000fc40000000028 */
[----:B------:R-:W-:Y:S01]  /*e460*/  PRMT R41, RZ, 0x7610, R41 ;  /* 0x00007610ff297816 */ /* 0x000fe20000000029 */
[----:B---3--:R-:W-:Y:S01]  /*e470*/  STL [R1+0x12a4], R66 ;  /* 0x0012a44201007387 */ /* 0x008fe20000100800 */
[----:B0-----:R-:W-:-:S03]  /*e480*/  IMAD.WIDE R56, R34, 0x2, R28 ;  /* 0x0000000222387825 */ /* 0x001fc600078e021c */
[----:B----4-:R-:W-:Y:S04]  /*e490*/  STL [R1+0x12a8], R67 ;  /* 0x0012a84301007387 */ /* 0x010fe80000100800 */
[----:B------:R-:W-:Y:S04]  /*e4a0*/  STL [R1+0x129c], R50 ;  /* 0x00129c3201007387 */ /* 0x000fe80000100800 */
[----:B------:R-:W3:Y:S04]  /*e4b0*/  @!P4 LDG.E.U16 R41, desc[UR6][R56.64] ;  /* 0x000000063829c981 */ /* 0x000ee8000c1e1500 */
[----:B--2---:R0:W-:Y:S02]  /*e4c0*/  STL [R1+0x12a0], R51 ;  /* 0x0012a03301007387 */ /* 0x0041e40000100800 */
[----:B0-----:R-:W-:-:S05]  /*e4d0*/  IMAD.WIDE R50, R34, 0x2, R26 ;  /* 0x0000000222327825 */ /* 0x001fca00078e021a */
[----:B------:R-:W2:Y:S01]  /*e4e0*/  @!P4 LDG.E.U16 R40, desc[UR6][R50.64] ;  /* 0x000000063228c981 */ /* 0x000ea2000c1e1500 */
[----:B------:R-:W-:Y:S01]  /*e4f0*/  PRMT R60, RZ, 0x7610, R60 ;  /* 0x00007610ff3c7816 */ /* 0x000fe2000000003c */
[----:B------:R-:W-:Y:S01]  /*e500*/  IMAD.WIDE R66, R34, 0x2, R32 ;  /* 0x0000000222427825 */ /* 0x000fe200078e0220 */
[----:B------:R-:W-:-:S03]  /*e510*/  PRMT R59, RZ, 0x7610, R59 ;  /* 0x00007610ff3b7816 */ /* 0x000fc6000000003b */
[----:B------:R-:W-:Y:S01]  /*e520*/  IMAD.WIDE R64, R34, 0x2, R30 ;  /* 0x0000000222407825 */ /* 0x000fe200078e021e */
[----:B------:R-:W4:Y:S03]  /*e530*/  @!P4 LDG.E.U16 R60, desc[UR6][R66.64] ;  /* 0x00000006423cc981 */ /* 0x000f26000c1e1500 */
[----:B------:R-:W-:Y:S01]  /*e540*/  VIADD R34, R24, 0xffffff94 ;  /* 0xffffff9418227836 */ /* 0x000fe20000000000 */
[----:B------:R0:W4:Y:S04]  /*e550*/  @!P4 LDG.E.U16 R59, desc[UR6][R64.64] ;  /* 0x00000006403bc981 */ /* 0x000128000c1e1500 */
[----:B------:R-:W-:Y:S01]  /*e560*/  ISETP.GE.U32.AND P4, PT, R34, 0x7fffff15, PT ;  /* 0x7fffff152200780c */ /* 0x000fe20003f86070 */
[----:B------:R-:W-:Y:S01]  /*e570*/  IMAD R34, R92, 0x64, RZ ;  /* 0x000000645c227824 */ /* 0x000fe200078e02ff */
[----:B------:R-:W-:Y:S01]  /*e580*/  STL.64 [R1+0x250], R66 ;  /* 0x0002504201007387 */ /* 0x000fe20000100a00 */
[----:B------:R-:W-:-:S03]  /*e590*/  PRMT R52, RZ, 0x7610, R52 ;  /* 0x00007610ff347816 */ /* 0x000fc60000000034 */
[----:B------:R0:W-:Y:S01]  /*e5a0*/  STL.64 [R1+0x248], R64 ;  /* 0x0002484001007387 */ /* 0x0001e20000100a00 */
[----:B------:R-:W-:-:S03]  /*e5b0*/  PRMT R53, RZ, 0x7610, R53 ;  /* 0x00007610ff357816 */ /* 0x000fc60000000035 */
[----:B------:R1:W-:Y:S01]  /*e5c0*/  STL.64 [R1+0x240], R56 ;  /* 0x0002403801007387 */ /* 0x0003e20000100a00 */
[----:B------:R-:W-:-:S03]  /*e5d0*/  PRMT R36, RZ, 0x7610, R36 ;  /* 0x00007610ff247816 */ /* 0x000fc60000000024 */
[----:B------:R3:W-:Y:S01]  /*e5e0*/  STL.64 [R1+0x238], R50 ;  /* 0x0002383201007387 */ /* 0x0007e20000100a00 */
[----:B------:R-:W-:Y:S01]  /*e5f0*/  PRMT R37, RZ, 0x7610, R37 ;  /* 0x00007610ff257816 */ /* 0x000fe20000000025 */
[----:B0-----:R-:W-:-:S04]  /*e600*/  IMAD.WIDE R64, R34, 0x2, R32 ;  /* 0x0000000222407825 */ /* 0x001fc800078e0220 */
[C---:B-1----:R-:W-:Y:S01]  /*e610*/  IMAD.WIDE R56, R34.reuse, 0x2, R30 ;  /* 0x0000000222387825 */ /* 0x042fe200078e021e */
[----:B------:R-:W4:Y:S03]  /*e620*/  @!P5 LDG.E.U16 R53, desc[UR6][R64.64] ;  /* 0x000000064035d981 */ /* 0x000f26000c1e1500 */
[C---:B---3--:R-:W-:Y:S01]  /*e630*/  IMAD.WIDE R50, R34.reuse, 0x2, R28 ;  /* 0x0000000222327825 */ /* 0x048fe200078e021c */
[----:B------:R-:W3:Y:S04]  /*e640*/  @!P5 LDG.E.U16 R52, desc[UR6][R56.64] ;  /* 0x000000063834d981 */ /* 0x000ee8000c1e1500 */
[----:B------:R-:W3:Y:S04]  /*e650*/  @!P5 LDG.E.U16 R37, desc[UR6][R50.64] ;  /* 0x000000063225d981 */ /* 0x000ee8000c1e1500 */
[----:B--2---:R-:W-:Y:S04]  /*e660*/  STL [R1+0xed8], R40 ;  /* 0x000ed82801007387 */ /* 0x004fe80000100800 */
[----:B------:R0:W-:Y:S02]  /*e670*/  STL [R1+0xedc], R41 ;  /* 0x000edc2901007387 */ /* 0x0001e40000100800 */
[----:B0-----:R-:W-:-:S05]  /*e680*/  IMAD.WIDE R40, R34, 0x2, R26 ;  /* 0x0000000222287825 */ /* 0x001fca00078e021a */
[----:B------:R0:W2:Y:S01]  /*e690*/  @!P5 LDG.E.U16 R36, desc[UR6][R40.64] ;  /* 0x000000062824d981 */ /* 0x0000a2000c1e1500 */
[----:B------:R-:W-:-:S03]  /*e6a0*/  VIADD R34, R24, 0xffffff8c ;  /* 0xffffff8c18227836 */ /* 0x000fc60000000000 */
[----:B------:R-:W-:Y:S04]  /*e6b0*/  STL.64 [R1+0x230], R64 ;  /* 0x0002304001007387 */ /* 0x000fe80000100a00 */
[----:B------:R-:W-:Y:S01]  /*e6c0*/  STL.64 [R1+0x228], R56 ;  /* 0x0002283801007387 */ /* 0x000fe20000100a00 */
[----:B------:R-:W-:-:S03]  /*e6d0*/  ISETP.GE.U32.AND P5, PT, R34, 0x7fffff0d, PT ;  /* 0x7fffff0d2200780c */ /* 0x000fc60003fa6070 */
[----:B------:R-:W-:Y:S01]  /*e6e0*/  STL.64 [R1+0x220], R50 ;  /* 0x0002203201007387 */ /* 0x000fe20000100a00 */
[----:B------:R-:W-:-:S03]  /*e6f0*/  IMAD R34, R92, 0x6b, RZ ;  /* 0x0000006b5c227824 */ /* 0x000fc600078e02ff */
[----:B------:R0:W-:Y:S04]  /*e700*/  STL.64 [R1+0x218], R40 ;  /* 0x0002182801007387 */ /* 0x0001e80000100a00 */
[----:B----4-:R-:W-:Y:S01]  /*e710*/  STL [R1+0xee4], R60 ;  /* 0x000ee43c01007387 */ /* 0x010fe20000100800 */
[----:B------:R-:W-:-:S03]  /*e720*/  PRMT R42, RZ, 0x7610, R42 ;  /* 0x00007610ff2a7816 */ /* 0x000fc6000000002a */
[----:B---3--:R-:W-:Y:S01]  /*e730*/  STL [R1+0xfb0], R52 ;  /* 0x000fb03401007387 */ /* 0x008fe20000100800 */
[----:B------:R-:W-:-:S03]  /*e740*/  PRMT R35, RZ, 0x7610, R35 ;  /* 0x00007610ff237816 */ /* 0x000fc60000000023 */
[----:B------:R-:W-:Y:S04]  /*e750*/  STL [R1+0xee0], R59 ;  /* 0x000ee03b01007387 */ /* 0x000fe80000100800 */
[----:B------:R1:W-:Y:S01]  /*e760*/  STL [R1+0xfb4], R53 ;  /* 0x000fb43501007387 */ /* 0x0003e20000100800 */
[----:B------:R-:W-:Y:S01]  /*e770*/  PRMT R38, RZ, 0x7610, R38 ;  /* 0x00007610ff267816 */ /* 0x000fe20000000026 */
[----:B0-----:R-:W-:Y:S01]  /*e780*/  IMAD.WIDE R40, R34, 0x2, R28 ;  /* 0x0000000222287825 */ /* 0x001fe200078e021c */
[----:B------:R-:W-:-:S03]  /*e790*/  PRMT R39, RZ, 0x7610, R39 ;  /* 0x00007610ff277816 */ /* 0x000fc60000000027 */
[C---:B------:R-:W-:Y:S01]  /*e7a0*/  IMAD.WIDE R50, R34.reuse, 0x2, R30 ;  /* 0x0000000222327825 */ /* 0x040fe200078e021e */
[----:B------:R0:W3:Y:S03]  /*e7b0*/  @!P4 LDG.E.U16 R38, desc[UR6][R40.64] ;  /* 0x000000062826c981 */ /* 0x0000e6000c1e1500 */
[C---:B-1----:R-:W-:Y:S01]  /*e7c0*/  IMAD.WIDE R52, R34.reuse, 0x2, R32 ;  /* 0x0000000222347825 */ /* 0x042fe200078e0220 */
[----:B------:R-:W4:Y:S04]  /*e7d0*/  @!P4 LDG.E.U16 R39, desc[UR6][R50.64] ;  /* 0x000000063227c981 */ /* 0x000f28000c1e1500 */
[----:B------:R-:W3:Y:S04]  /*e7e0*/  @!P4 LDG.E.U16 R42, desc[UR6][R52.64] ;  /* 0x00000006342ac981 */ /* 0x000ee8000c1e1500 */
[----:B--2---:R-:W-:Y:S04]  /*e7f0*/  STL [R1+0xfa8], R36 ;  /* 0x000fa82401007387 */ /* 0x004fe80000100800 */
[----:B------:R1:W-:Y:S02]  /*e800*/  STL [R1+0xfac], R37 ;  /* 0x000fac2501007387 */ /* 0x0003e40000100800 */
[----:B-1----:R-:W-:-:S05]  /*e810*/  IMAD.WIDE R36, R34, 0x2, R26 ;  /* 0x0000000222247825 */ /* 0x002fca00078e021a */
[----:B------:R1:W2:Y:S01]  /*e820*/  @!P4 LDG.E.U16 R35, desc[UR6][R36.64] ;  /* 0x000000062423c981 */ /* 0x0002a2000c1e1500 */
[----:B------:R-:W-:-:S03]  /*e830*/  VIADD R34, R24, 0xffffff84 ;  /* 0xffffff8418227836 */ /* 0x000fc60000000000 */
[----:B------:R-:W-:Y:S02]  /*e840*/  STL.64 [R1+0x150], R52 ;  /* 0x0001503401007387 */ /* 0x000fe40000100a00 */
[----:B------:R-:W-:Y:S02]  /*e850*/  ISETP.GE.U32.AND P4, PT, R34, 0x7fffff05, PT ;  /* 0x7fffff052200780c */ /* 0x000fe40003f86070 */
[----:B------:R-:W-:Y:S04]  /*e860*/  STL.64 [R1+0x148], R50 ;  /* 0x0001483201007387 */ /* 0x000fe80000100a00 */
[----:B------:R0:W-:Y:S04]  /*e870*/  STL.64 [R1+0x140], R40 ;  /* 0x0001402801007387 */ /* 0x0001e80000100a00 */
[----:B------:R1:W-:Y:S01]  /*e880*/  STL.64 [R1+0x138], R36 ;  /* 0x0001382401007387 */ /* 0x0003e20000100a00 */
[----:B------:R-:W-:Y:S01]  /*e890*/  PRMT R20, RZ, 0x7610, R20 ;  /* 0x00007610ff147816 */ /* 0x000fe20000000014 */
[----:B0-----:R-:W-:-:S02]  /*e8a0*/  IMAD R40, R92, 0x7b, RZ ;  /* 0x0000007b5c287824 */ /* 0x001fc400078e02ff */
[----:B-1----:R-:W-:Y:S01]  /*e8b0*/  IMAD R36, R92, 0x73, RZ ;  /* 0x000000735c247824 */ /* 0x002fe200078e02ff */
[----:B---3--:R0:W-:Y:S03]  /*e8c0*/  STL [R1+0xed4], R42 ;  /* 0x000ed42a01007387 */ /* 0x0081e60000100800 */
[----:B------:R-:W-:-:S04]  /*e8d0*/  IMAD.WIDE R64, R36, 0x2, R32 ;  /* 0x0000000224407825 */ /* 0x000fc800078e0220 */
[----:B------:R-:W-:Y:S01]  /*e8e0*/  IMAD.WIDE R56, R36, 0x2, R30 ;  /* 0x0000000224387825 */ /* 0x000fe200078e021e */
[----:B------:R-:W-:-:S03]  /*e8f0*/  PRMT R16, RZ, 0x7610, R16 ;  /* 0x00007610ff107816 */ /* 0x000fc60000000010 */
[----:B------:R-:W-:Y:S01]  /*e900*/  IMAD.WIDE R52, R36, 0x2, R28 ;  /* 0x0000000224347825 */ /* 0x000fe200078e021c */
[----:B------:R-:W-:-:S03]  /*e910*/  PRMT R13, RZ, 0x7610, R13 ;  /* 0x00007610ff0d7816 */ /* 0x000fc6000000000d */
[----:B------:R-:W-:-:S04]  /*e920*/  IMAD.WIDE R50, R36, 0x2, R26 ;  /* 0x0000000224327825 */ /* 0x000fc800078e021a */
[----:B------:R-:W-:Y:S01]  /*e930*/  IMAD.WIDE R36, R40, 0x2, R30 ;  /* 0x0000000228247825 */ /* 0x000fe200078e021e */
[----:B------:R-:W-:-:S04]  /*e940*/  PRMT R8, RZ, 0x7610, R8 ;  /* 0x00007610ff087816 */ /* 0x000fc80000000008 */
[----:B------:R-:W3:Y:S01]  /*e950*/  @!P4 LDG.E.U16 R16, desc[UR6][R36.64] ;  /* 0x000000062410c981 */ /* 0x000ee2000c1e1500 */
[----:B------:R-:W-:Y:S01]  /*e960*/  PRMT R44, RZ, 0x7610, R44 ;  /* 0x00007610ff2c7816 */ /* 0x000fe2000000002c */
[----:B0-----:R-:W-:Y:S01]  /*e970*/  VIADD R42, R24, 0xffffff93 ;  /* 0xffffff93182a7836 */ /* 0x001fe20000000000 */
[----:B------:R-:W-:Y:S02]  /*e980*/  PRMT R45, RZ, 0x7610, R45 ;  /* 0x00007610ff2d7816 */ /* 0x000fe4000000002d */
[----:B------:R-:W-:Y:S02]  /*e990*/  PRMT R55, RZ, 0x7610, R55 ;  /* 0x00007610ff377816 */ /* 0x000fe40000000037 */
[----:B------:R-:W-:Y:S01]  /*e9a0*/  PRMT R58, RZ, 0x7610, R58 ;  /* 0x00007610ff3a7816 */ /* 0x000fe2000000003a */
[----:B------:R-:W3:Y:S04]  /*e9b0*/  @!P5 LDG.E.U16 R44, desc[UR6][R50.64] ;  /* 0x00000006322cd981 */ /* 0x000ee8000c1e1500 */
[----:B------:R-:W3:Y:S01]  /*e9c0*/  @!P5 LDG.E.U16 R45, desc[UR6][R52.64] ;  /* 0x00000006342dd981 */ /* 0x000ee2000c1e1500 */
[----:B------:R-:W-:-:S03]  /*e9d0*/  PRMT R18, RZ, 0x7610, R18 ;  /* 0x00007610ff127816 */ /* 0x000fc60000000012 */
[----:B------:R0:W3:Y:S04]  /*e9e0*/  @!P5 LDG.E.U16 R55, desc[UR6][R56.64] ;  /* 0x000000063837d981 */ /* 0x0000e8000c1e1500 */
[----:B------:R-:W3:Y:S04]  /*e9f0*/  @!P5 LDG.E.U16 R58, desc[UR6][R64.64] ;  /* 0x00000006403ad981 */ /* 0x000ee8000c1e1500 */
[----:B--2---:R1:W-:Y:S04]  /*ea00*/  STL [R1+0xec8], R35 ;  /* 0x000ec82301007387 */ /* 0x0043e80000100800 */
[----:B------:R-:W-:Y:S01]  /*ea10*/  STL.64 [R1+0x50], R64 ;  /* 0x0000504001007387 */ /* 0x000fe20000100a00 */
[----:B-1----:R-:W-:-:S03]  /*ea20*/  IMAD.WIDE R34, R40, 0x2, R32 ;  /* 0x0000000228227825 */ /* 0x002fc600078e0220 */
[----:B------:R-:W-:Y:S04]  /*ea30*/  STL.64 [R1+0x48], R56 ;  /* 0x0000483801007387 */ /* 0x000fe80000100a00 */
[----:B------:R-:W-:Y:S04]  /*ea40*/  STL [R1+0xecc], R38 ;  /* 0x000ecc2601007387 */ /* 0x000fe80000100800 */
[----:B----4-:R1:W-:Y:S04]  /*ea50*/  STL [R1+0xed0], R39 ;  /* 0x000ed02701007387 */ /* 0x0103e80000100800 */
[----:B------:R-:W2:Y:S01]  /*ea60*/  @!P4 LDG.E.U16 R20, desc[UR6][R34.64] ;  /* 0x000000062214c981 */ /* 0x000ea2000c1e1500 */
[----:B-1----:R-:W-:-:S04]  /*ea70*/  IMAD.WIDE R38, R40, 0x2, R28 ;  /* 0x0000000228267825 */ /* 0x002fc800078e021c */
[----:B------:R-:W-:Y:S01]  /*ea80*/  IMAD.WIDE R40, R40, 0x2, R26 ;  /* 0x0000000228287825 */ /* 0x000fe200078e021a */
[----:B------:R-:W4:Y:S04]  /*ea90*/  @!P4 LDG.E.U16 R13, desc[UR6][R38.64] ;  /* 0x00000006260dc981 */ /* 0x000f28000c1e1500 */
[----:B------:R-:W4:Y:S01]  /*eaa0*/  @!P4 LDG.E.U16 R8, desc[UR6][R40.64] ;  /* 0x000000062808c981 */ /* 0x000f22000c1e1500 */
[----:B------:R-:W-:Y:S01]  /*eab0*/  ISETP.GE.U32.AND P4, PT, R42, 0x7fffff14, PT ;  /* 0x7fffff142a00780c */ /* 0x000fe20003f86070 */
[----:B------:R-:W-:-:S04]  /*eac0*/  IMAD R42, R92, 0x65, RZ ;  /* 0x000000655c2a7824 */ /* 0x000fc800078e02ff */
[----:B0-----:R-:W-:-:S05]  /*ead0*/  IMAD.WIDE R56, R42, 0x2, R32 ;  /* 0x000000022a387825 */ /* 0x001fca00078e0220 */
[----:B------:R-:W4:Y:S04]  /*eae0*/  @!P6 LDG.E.U16 R18, desc[UR6][R56.64] ;  /* 0x000000063812e981 */ /* 0x000f28000c1e1500 */
[----:B------:R0:W-:Y:S04]  /*eaf0*/  STL.64 [R1+0x40], R52 ;  /* 0x0000403401007387 */ /* 0x0001e80000100a00 */
[----:B------:R1:W-:Y:S01]  /*eb00*/  STL.64 [R1+0x38], R50 ;  /* 0x0000383201007387 */ /* 0x0003e20000100a00 */
[----:B------:R-:W-:Y:S02]  /*eb10*/  PRMT R15, RZ, 0x7610, R15 ;  /* 0x00007610ff0f7816 */ /* 0x000fe4000000000f */
[----:B------:R-:W-:-:S02]  /*eb20*/  PRMT R17, RZ, 0x7610, R17 ;  /* 0x00007610ff117816 */ /* 0x000fc40000000011 */
[----:B------:R-:W-:Y:S01]  /*eb30*/  PRMT R93, RZ, 0x7610, R93 ;  /* 0x00007610ff5d7816 */ /* 0x000fe2000000005d */
[----:B0-----:R-:W-:-:S04]  /*eb40*/  IMAD.WIDE R52, R42, 0x2, R30 ;  /* 0x000000022a347825 */ /* 0x001fc800078e021e */
[C---:B-1----:R-:W-:Y:S01]  /*eb50*/  IMAD.WIDE R50, R42.reuse, 0x2, R28 ;  /* 0x000000022a327825 */ /* 0x042fe200078e021c */
[----:B------:R0:W4:Y:S04]  /*eb60*/  @!P6 LDG.E.U16 R15, desc[UR6][R52.64] ;  /* 0x00000006340fe981 */ /* 0x000128000c1e1500 */
[----:B------:R1:W4:Y:S01]  /*eb70*/  @!P6 LDG.E.U16 R17, desc[UR6][R50.64] ;  /* 0x000000063211e981 */ /* 0x000322000c1e1500 */
[----:B------:R-:W-:Y:S02]  /*eb80*/  PRMT R43, RZ, 0x7610, R43 ;  /* 0x00007610ff2b7816 */ /* 0x000fe4000000002b */
[----:B------:R-:W-:Y:S02]  /*eb90*/  PRMT R46, RZ, 0x7610, R46 ;  /* 0x00007610ff2e7816 */ /* 0x000fe4000000002e */
[----:B------:R-:W-:Y:S01]  /*eba0*/  PRMT R47, RZ, 0x7610, R47 ;  /* 0x00007610ff2f7816 */ /* 0x000fe2000000002f */
[----:B--2---:R-:W-:Y:S04]  /*ebb0*/  STL [R1+0x2008], R20 ;  /* 0x0020081401007387 */ /* 0x004fe80000100800 */
[----:B------:R-:W-:Y:S04]  /*ebc0*/  STL [R1+0x1e50], R34 ;  /* 0x001e502201007387 */ /* 0x000fe80000100800 */
[----:B------:R-:W-:Y:S04]  /*ebd0*/  STL [R1+0x1e4c], R35 ;  /* 0x001e4c2301007387 */ /* 0x000fe80000100800 */
[----:B---3--:R-:W-:Y:S04]  /*ebe0*/  STL [R1+0x200c], R16 ;  /* 0x00200c1001007387 */ /* 0x008fe80000100800 */
[----:B------:R-:W-:Y:S04]  /*ebf0*/  STL [R1+0x1e58], R36 ;  /* 0x001e582401007387 */ /* 0x000fe80000100800 */
[----:B------:R-:W-:Y:S04]  /*ec00*/  STL [R1+0x1e54], R37 ;  /* 0x001e542501007387 */ /* 0x000fe80000100800 */
[----:B----4-:R-:W-:Y:S04]  /*ec10*/  STL [R1+0x2010], R13 ;  /* 0x0020100d01007387 */ /* 0x010fe80000100800 */
[----:B------:R-:W-:Y:S04]  /*ec20*/  STL [R1+0x1e60], R38 ;  /* 0x001e602601007387 */ /* 0x000fe80000100800 */
[----:B------:R-:W-:Y:S04]  /*ec30*/  STL [R1+0x1e5c], R39 ;  /* 0x001e5c2701007387 */ /* 0x000fe80000100800 */
[----:B------:R-:W-:Y:S04]  /*ec40*/  STL [R1+0x2014], R8 ;  /* 0x0020140801007387 */ /* 0x000fe80000100800 */
[----:B------:R-:W-:Y:S04]  /*ec50*/  STL [R1+0x1e68], R40 ;  /* 0x001e682801007387 */ /* 0x000fe80000100800 */
[----:B------:R-:W-:Y:S04]  /*ec60*/  STL [R1+0x1e64], R41 ;  /* 0x001e642901007387 */ /* 0x000fe80000100800 */
[----:B------:R-:W-:Y:S04]  /*ec70*/  STL [R1+0xeb8], R44 ;  /* 0x000eb82c01007387 */ /* 0x000fe80000100800 */
[----:B------:R2:W-:Y:S04]  /*ec80*/  STL [R1+0xebc], R45 ;  /* 0x000ebc2d01007387 */ /* 0x0005e80000100800 */
[----:B------:R-:W-:Y:S01]  /*ec90*/  STL [R1+0xec4], R58 ;  /* 0x000ec43a01007387 */ /* 0x000fe20000100800 */
[----:B--2---:R-:W-:-:S04]  /*eca0*/  IMAD.WIDE R44, R42, 0x2, R26 ;  /* 0x000000022a2c7825 */ /* 0x004fc800078e021a */
[----:B------:R-:W-:Y:S01]  /*ecb0*/  VIADD R42, R24, 0xffffff8b ;  /* 0xffffff8b182a7836 */ /* 0x000fe20000000000 */
[----:B------:R-:W-:Y:S04]  /*ecc0*/  STL.64 [R1+0x210], R56 ;  /* 0x0002103801007387 */ /* 0x000fe80000100a00 */
[----:B------:R2:W3:Y:S01]  /*ecd0*/  @!P6 LDG.E.U16 R93, desc[UR6][R44.64] ;  /* 0x000000062c5de981 */ /* 0x0004e2000c1e1500 */
[----:B------:R-:W-:Y:S01]  /*ece0*/  ISETP.GE.U32.AND P6, PT, R42, 0x7fffff0c, PT ;  /* 0x7fffff0c2a00780c */ /* 0x000fe20003fc6070 */
[----:B------:R-:W-:Y:S02]  /*ecf0*/  IMAD R42, R92, 0x6c, RZ ;  /* 0x0000006c5c2a7824 */ /* 0x000fe400078e02ff */
[----:B------:R-:W-:Y:S04]  /*ed00*/  STL [R1+0xec0], R55 ;  /* 0x000ec03701007387 */ /* 0x000fe80000100800 */
[----:B------:R0:W-:Y:S04]  /*ed10*/  STL.64 [R1+0x208], R52 ;  /* 0x0002083401007387 */ /* 0x0001e80000100a00 */
[----:B------:R1:W-:Y:S04]  /*ed20*/  STL.64 [R1+0x200], R50 ;  /* 0x0002003201007387 */ /* 0x0003e80000100a00 */
[----:B------:R-:W-:Y:S04]  /*ed30*/  STL [R1+0x1fec], R18 ;  /* 0x001fec1201007387 */ /* 0x000fe80000100800 */
[----:B------:R2:W-:Y:S01]  /*ed40*/  STL.64 [R1+0x1f8], R44 ;  /* 0x0001f82c01007387 */ /* 0x0005e20000100a00 */
[----:B0-----:R-:W-:-:S04]  /*ed50*/  IMAD.WIDE R52, R42, 0x2, R30 ;  /* 0x000000022a347825 */ /* 0x001fc800078e021e */
[C---:B-1----:R-:W-:Y:S01]  /*ed60*/  IMAD.WIDE R50, R42.reuse, 0x2, R28 ;  /* 0x000000022a327825 */ /* 0x042fe200078e021c */
[----:B------:R-:W4:Y:S04]  /*ed70*/  @!P4 LDG.E.U16 R47, desc[UR6][R52.64] ;  /* 0x00000006342fc981 */ /* 0x000f28000c1e1500 */
[----:B------:R-:W4:Y:S01]  /*ed80*/  @!P4 LDG.E.U16 R46, desc[UR6][R50.64] ;  /* 0x00000006322ec981 */ /* 0x000f22000c1e1500 */
[----:B--2---:R-:W-:-:S05]  /*ed90*/  IMAD.WIDE R44, R42, 0x2, R26 ;  /* 0x000000022a2c7825 */ /* 0x004fca00078e021a */
[----:B------:R0:W2:Y:S01]  /*eda0*/  @!P4 LDG.E.U16 R43, desc[UR6][R44.64] ;  /* 0x000000062c2bc981 */ /* 0x0000a2000c1e1500 */
[----:B------:R-:W-:-:S03]  /*edb0*/  IMAD.WIDE R56, R42, 0x2, R32 ;  /* 0x000000022a387825 */ /* 0x000fc600078e0220 */
[----:B------:R-:W-:Y:S01]  /*edc0*/  STL [R1+0x1ff0], R15 ;  /* 0x001ff00f01007387 */ /* 0x000fe20000100800 */
[----:B------:R-:W-:-:S03]  /*edd0*/  VIADD R42, R24, 0xffffff92 ;  /* 0xffffff92182a7836 */ /* 0x000fc60000000000 */
[----:B------:R-:W-:Y:S02]  /*ede0*/  STL [R1+0x1ff4], R17 ;  /* 0x001ff41101007387 */ /* 0x000fe40000100800 */
[----:B------:R-:W-:Y:S01]  /*edf0*/  ISETP.GE.U32.AND P5, PT, R42, 0x7fffff13, PT ;  /* 0x7fffff132a00780c */ /* 0x000fe20003fa6070 */
[----:B------:R-:W-:Y:S01]  /*ee00*/  IMAD R42, R92, 0x74, RZ ;  /* 0x000000745c2a7824 */ /* 0x000fe200078e02ff */
[----:B------:R-:W-:Y:S02]  /*ee10*/  PRMT R22, RZ, 0x7610, R22 ;  /* 0x00007610ff167816 */ /* 0x000fe40000000016 */
[----:B------:R-:W-:Y:S02]  /*ee20*/  PRMT R54, RZ, 0x7610, R54 ;  /* 0x00007610ff367816 */ /* 0x000fe40000000036 */
[----:B------:R-:W-:-:S04]  /*ee30*/  PRMT R48, RZ, 0x7610, R48 ;  /* 0x00007610ff307816 */ /* 0x000fc80000000030 */
[----:B------:R-:W4:Y:S04]  /*ee40*/  @!P4 LDG.E.U16 R54, desc[UR6][R56.64] ;  /* 0x000000063836c981 */ /* 0x000f28000c1e1500 */
[----:B---3--:R1:W-:Y:S04]  /*ee50*/  STL [R1+0x1ff8], R93 ;  /* 0x001ff85d01007387 */ /* 0x0083e80000100800 */
[----:B------:R-:W-:Y:S04]  /*ee60*/  STL.64 [R1+0x130], R56 ;  /* 0x0001303801007387 */ /* 0x000fe80000100a00 */
[----:B------:R-:W-:Y:S04]  /*ee70*/  STL.64 [R1+0x128], R52 ;  /* 0x0001283401007387 */ /* 0x000fe80000100a00 */
[----:B------:R-:W-:Y:S01]  /*ee80*/  STL.64 [R1+0x120], R50 ;  /* 0x0001203201007387 */ /* 0x000fe20000100a00 */
[----:B-1----:R-:W-:-:S03]  /*ee90*/  PRMT R93, RZ, 0x7610, R93 ;  /* 0x00007610ff5d7816 */ /* 0x002fc6000000005d */
[----:B------:R0:W-:Y:S02]  /*eea0*/  STL.64 [R1+0x118], R44 ;  /* 0x0001182c01007387 */ /* 0x0001e40000100a00 */
[----:B0-----:R-:W-:-:S05]  /*eeb0*/  IMAD.WIDE R44, R42, 0x2, R26 ;  /* 0x000000022a2c7825 */ /* 0x001fca00078e021a */
[----:B------:R-:W3:Y:S04]  /*eec0*/  @!P6 LDG.E.U16 R22, desc[UR6][R44.64] ;  /* 0x000000062c16e981 */ /* 0x000ee8000c1e1500 */
[----:B--2---:R-:W-:Y:S04]  /*eed0*/  STL [R1+0xf98], R43 ;  /* 0x000f982b01007387 */ /* 0x004fe80000100800 */
[----:B----4-:R-:W-:Y:S04]  /*eee0*/  STL [R1+0xf9c], R46 ;  /* 0x000f9c2e01007387 */ /* 0x010fe80000100800 */
[----:B------:R0:W-:Y:S02]  /*eef0*/  STL [R1+0xfa0], R47 ;  /* 0x000fa02f01007387 */ /* 0x0001e40000100800 */
[----:B0-----:R-:W-:-:S05]  /*ef00*/  IMAD.WIDE R46, R42, 0x2, R28 ;  /* 0x000000022a2e7825 */ /* 0x001fca00078e021c */
[----:B------:R-:W2:Y:S01]  /*ef10*/  @!P6 LDG.E.U16 R93, desc[UR6][R46.64] ;  /* 0x000000062e5de981 */ /* 0x000ea2000c1e1500 */
[----:B------:R-:W-:-:S05]  /*ef20*/  IMAD.WIDE R50, R42, 0x2, R30 ;  /* 0x000000022a327825 */ /* 0x000fca00078e021e */
[----:B------:R-:W4:Y:S01]  /*ef30*/  @!P6 LDG.E.U16 R48, desc[UR6][R50.64] ;  /* 0x000000063230e981 */ /* 0x000f22000c1e1500 */
[----:B------:R-:W-:Y:S01]  /*ef40*/  IMAD.WIDE R52, R42, 0x2, R32 ;  /* 0x000000022a347825 */ /* 0x000fe200078e0220 */
[----:B------:R-:W-:-:S04]  /*ef50*/  PRMT R49, RZ, 0x7610, R49 ;  /* 0x00007610ff317816 */ /* 0x000fc80000000031 */
[----:B------:R-:W-:Y:S04]  /*ef60*/  STL.64 [R1+0x30], R52 ;  /* 0x0000303401007387 */ /* 0x000fe80000100a00 */
[----:B------:R-:W-:Y:S01]  /*ef70*/  STL.64 [R1+0x28], R50 ;  /* 0x0000283201007387 */ /* 0x000fe20000100a00 */
[----:B------:R-:W-:-:S03]  /*ef80*/  PRMT R25, RZ, 0x7610, R25 ;  /* 0x00007610ff197816 */ /* 0x000fc60000000019 */
[----:B------:R-:W-:Y:S01]  /*ef90*/  STL.64 [R1+0x20], R46 ;  /* 0x0000202e01007387 */ /* 0x000fe20000100a00 */
[----:B------:R-:W-:-:S03]  /*efa0*/  VIADD R42, R24, 0xffffff83 ;  /* 0xffffff83182a7836 */ /* 0x000fc60000000000 */
[----:B------:R-:W-:Y:S01]  /*efb0*/  STL.64 [R1+0x18], R44 ;  /* 0x0000182c01007387 */ /* 0x000fe20000100a00 */
[----:B------:R-:W-:Y:S02]  /*efc0*/  PRMT R20, RZ, 0x7610, R20 ;  /* 0x00007610ff147816 */ /* 0x000fe40000000014 */
[----:B------:R-:W-:Y:S01]  /*efd0*/  PRMT R16, RZ, 0x7610, R16 ;  /* 0x00007610ff107816 */ /* 0x000fe20000000010 */
[----:B------:R-:W4:Y:S01]  /*efe0*/  @!P6 LDG.E.U16 R49, desc[UR6][R52.64] ;  /* 0x000000063431e981 */ /* 0x000f22000c1e1500 */
[----:B------:R-:W-:Y:S02]  /*eff0*/  ISETP.GE.U32.AND P6, PT, R42, 0x7fffff04, PT ;  /* 0x7fffff042a00780c */ /* 0x000fe40003fc6070 */
[----:B------:R-:W-:Y:S02]  /*f000*/  IADD3 R43, PT, PT, R24, -0x6f, RZ ;  /* 0xffffff91182b7810 */ /* 0x000fe40007ffe0ff */
[----:B------:R-:W-:Y:S02]  /*f010*/  PRMT R18, RZ, 0x7610, R18 ;  /* 0x00007610ff127816 */ /* 0x000fe40000000012 */
[----:B------:R-:W-:Y:S01]  /*f020*/  ISETP.GE.U32.AND P4, PT, R43, 0x7fffff12, PT ;  /* 0x7fffff122b00780c */ /* 0x000fe20003f86070 */
[----:B--2---:R-:W-:Y:S04]  /*f030*/  STL [R1+0x2018], R93 ;  /* 0x0020185d01007387 */ /* 0x004fe80000100800 */
[----:B---3--:R0:W-:Y:S04]  /*f040*/  STL [R1+0x201c], R22 ;  /* 0x00201c1601007387 */ /* 0x0081e80000100800 */
[----:B------:R-:W-:Y:S01]  /*f050*/  STL [R1+0xfa4], R54 ;  /* 0x000fa43601007387 */ /* 0x000fe20000100800 */
[----:B0-----:R-:W-:-:S03]  /*f060*/  PRMT R22, RZ, 0x7610, R22 ;  /* 0x00007610ff167816 */ /* 0x001fc60000000016 */
[----:B------:R-:W-:Y:S04]  /*f070*/  STL.S16 [R1+0x11fc], R25 ;  /* 0x0011fc1901007387 */ /* 0x000fe80000100600 */
[----:B------:R-:W-:Y:S04]  /*f080*/  STL.S16 [R1+0x11f8], R22 ;  /* 0x0011f81601007387 */ /* 0x000fe80000100600 */
[----:B------:R-:W-:Y:S04]  /*f090*/  STL.S16 [R1+0x11f4], R20 ;  /* 0x0011f41401007387 */ /* 0x000fe80000100600 */
[----:B------:R-:W-:Y:S04]  /*f0a0*/  STL.S16 [R1+0x11f0], R16 ;  /* 0x0011f01001007387 */ /* 0x000fe80000100600 */
[----:B----4-:R0:W-:Y:S02]  /*f0b0*/  STL [R1+0xf90], R48 ;  /* 0x000f903001007387 */ /* 0x0101e40000100800 */
[----:B0-----:R-:W-:-:S04]  /*f0c0*/  IMAD R48, R92, 0x7c, RZ ;  /* 0x0000007c5c307824 */ /* 0x001fc800078e02ff */
[----:B------:R-:W-:-:S05]  /*f0d0*/  IMAD.WIDE R42, R48, 0x2, R32 ;  /* 0x00000002302a7825 */ /* 0x000fca00078e0220 */
[----:B------:R-:W2:Y:S01]  /*f0e0*/  @!P6 LDG.E.U16 R18, desc[UR6][R42.64] ;  /* 0x000000062a12e981 */ /* 0x000ea2000c1e1500 */
[----:B------:R-:W-:-:S04]  /*f0f0*/  IMAD R50, R92, 0x66, RZ ;  /* 0x000000665c327824 */ /* 0x000fc800078e02ff */
[----:B------:R-:W-:-:S04]  /*f100*/  IMAD.WIDE R58, R50, 0x2, R32 ;  /* 0x00000002323a7825 */ /* 0x000fc800078e0220 */
[C---:B------:R-:W-:Y:S01]  /*f110*/  IMAD.WIDE R56, R50.reuse, 0x2, R30 ;  /* 0x0000000232387825 */ /* 0x040fe200078e021e */
[----:B------:R-:W-:Y:S03]  /*f120*/  STL.64 [R1+0x1f0], R58 ;  /* 0x0001f03a01007387 */ /* 0x000fe60000100a00 */
[C---:B------:R-:W-:Y:S01]  /*f130*/  IMAD.WIDE R54, R50.reuse, 0x2, R28 ;  /* 0x0000000232367825 */ /* 0x040fe200078e021c */
[----:B------:R-:W-:Y:S01]  /*f140*/  STL [R1+0xf94], R49 ;  /* 0x000f943101007387 */ /* 0x000fe20000100800 */
[----:B------:R-:W-:Y:S02]  /*f150*/  PRMT R17, RZ, 0x7610, R17 ;  /* 0x00007610ff117816 */ /* 0x000fe40000000011 */
[----:B------:R-:W-:Y:S01]  /*f160*/  IMAD.WIDE R52, R50, 0x2, R26 ;  /* 0x0000000232347825 */ /* 0x000fe200078e021a */
[----:B------:R-:W-:Y:S03]  /*f170*/  STL.64 [R1+0x1e8], R56 ;  /* 0x0001e83801007387 */ /* 0x000fe60000100a00 */
[----:B------:R-:W-:Y:S01]  /*f180*/  IMAD.WIDE R44, R48, 0x2, R30 ;  /* 0x00000002302c7825 */ /* 0x000fe200078e021e */
[----:B------:R-:W-:-:S03]  /*f190*/  PRMT R15, RZ, 0x7610, R15 ;  /* 0x00007610ff0f7816 */ /* 0x000fc6000000000f */
[----:B------:R-:W-:Y:S01]  /*f1a0*/  IMAD.WIDE R46, R48, 0x2, R28 ;  /* 0x00000002302e7825 */ /* 0x000fe200078e021c */
[----:B------:R-:W3:Y:S04]  /*f1b0*/  @!P6 LDG.E.U16 R17, desc[UR6][R44.64] ;  /* 0x000000062c11e981 */ /* 0x000ee8000c1e1500 */
[----:B------:R-:W4:Y:S04]  /*f1c0*/  @!P6 LDG.E.U16 R15, desc[UR6][R46.64] ;  /* 0x000000062e0fe981 */ /* 0x000f28000c1e1500 */
[----:B--2---:R-:W-:Y:S04]  /*f1d0*/  STL [R1+0x2020], R18 ;  /* 0x0020201201007387 */ /* 0x004fe80000100800 */
[----:B------:R-:W-:Y:S04]  /*f1e0*/  STL.64 [R1+0x1e0], R54 ;  /* 0x0001e03601007387 */ /* 0x000fe80000100a00 */
[----:B------:R0:W-:Y:S04]  /*f1f0*/  STL [R1+0x1e70], R42 ;  /* 0x001e702a01007387 */ /* 0x0001e80000100800 */
[----:B------:R-:W-:Y:S04]  /*f200*/  STL.64 [R1+0x1d8], R52 ;  /* 0x0001d83401007387 */ /* 0x000fe80000100a00 */
[----:B0-----:R-:W2:Y:S04]  /*f210*/  LDL.LU R42, [R1+0x11f0] ;  /* 0x0011f000012a7983 */ /* 0x001ea80000300800 */
[----:B------:R-:W-:Y:S04]  /*f220*/  STL [R1+0x1e6c], R43 ;  /* 0x001e6c2b01007387 */ /* 0x000fe80000100800 */
[----:B------:R0:W-:Y:S04]  /*f230*/  STL [R1+0x1e78], R44 ;  /* 0x001e782c01007387 */ /* 0x0001e80000100800 */
[----:B0-----:R-:W3:Y:S04]  /*f240*/  LDL.LU R44, [R1+0x11f4] ;  /* 0x0011f400012c7983 */ /* 0x001ee80000300800 */
[----:B------:R0:W-:Y:S04]  /*f250*/  STL [R1+0x1e74], R45 ;  /* 0x001e742d01007387 */ /* 0x0001e80000100800 */
[----:B0-----:R-:W4:Y:S04]  /*f260*/  LDL.LU R45, [R1+0x11f8] ;  /* 0x0011f800012d7983 */ /* 0x001f280000300800 */
[----:B------:R0:W-:Y:S04]  /*f270*/  STL [R1+0x1e80], R46 ;  /* 0x001e802e01007387 */ /* 0x0001e80000100800 */
[----:B0-----:R-:W4:Y:S04]  /*f280*/  LDL.LU R46, [R1+0x11fc] ;  /* 0x0011fc00012e7983 */ /* 0x001f280000300800 */
[----:B--2---:R-:W2:Y:S04]  /*f290*/  @!P0 LDG.E.U16 R42, desc[UR6][R52.64] ;  /* 0x00000006342a8981 */ /* 0x004ea8000c1e1500 */
[----:B---3--:R-:W3:Y:S04]  /*f2a0*/  @!P0 LDG.E.U16 R44, desc[UR6][R54.64] ;  /* 0x00000006362c8981 */ /* 0x008ee8000c1e1500 */
[----:B----4-:R-:W4:Y:S04]  /*f2b0*/  @!P0 LDG.E.U16 R45, desc[UR6][R56.64] ;  /* 0x00000006382d8981 */ /* 0x010f28000c1e1500 */
[----:B------:R0:W2:Y:S01]  /*f2c0*/  @!P0 LDG.E.U16 R46, desc[UR6][R58.64] ;  /* 0x000000063a2e8981 */ /* 0x0000a2000c1e1500 */
[----:B------:R-:W-:Y:S01]  /*f2d0*/  VIADD R50, R24, 0xffffff90 ;  /* 0xffffff9018327836 */ /* 0x000fe20000000000 */
[----:B------:R-:W-:-:S04]  /*f2e0*/  PRMT R43, RZ, 0x7610, R43 ;  /* 0x00007610ff2b7816 */ /* 0x000fc8000000002b */
[----:B------:R-:W-:Y:S01]  /*f2f0*/  ISETP.GE.U32.AND P0, PT, R50, 0x7fffff11, PT ;  /* 0x7fffff113200780c */ /* 0x000fe20003f06070 */
[----:B------:R-:W-:Y:S01]  /*f300*/  IMAD R50, R92, 0x67, RZ ;  /* 0x000000675c327824 */ /* 0x000fe200078e02ff */
[----:B------:R-:W-:Y:S01]  /*f310*/  PRMT R40, RZ, 0x7610, R40 ;  /* 0x00007610ff287816 */ /* 0x000fe20000000028 */
[----:B------:R-:W-:Y:S01]  /*f320*/  IMAD.WIDE R48, R48, 0x2, R26 ;  /* 0x0000000230307825 */ /* 0x000fe200078e021a */
[----:B------:R-:W-:-:S03]  /*f330*/  PRMT R41, RZ, 0x7610, R41 ;  /* 0x00007610ff297816 */ /* 0x000fc60000000029 */
[----:B0-----:R-:W-:Y:S01]  /*f340*/  IMAD.WIDE R58, R50, 0x2, R32 ;  /* 0x00000002323a7825 */ /* 0x001fe200078e0220 */
[----:B------:R-:W-:-:S03]  /*f350*/  PRMT R38, RZ, 0x7610, R38 ;  /* 0x00007610ff267816 */ /* 0x000fc60000000026 */
[C---:B------:R-:W-:Y:S01]  /*f360*/  IMAD.WIDE R56, R50.reuse, 0x2, R30 ;  /* 0x0000000232387825 */ /* 0x040fe200078e021e */
[----:B------:R0:W3:Y:S03]  /*f370*/  @!P2 LDG.E.U16 R43, desc[UR6][R58.64] ;  /* 0x000000063a2ba981 */ /* 0x0000e6000c1e1500 */
[C---:B------:R-:W-:Y:S01]  /*f380*/  IMAD.WIDE R54, R50.reuse, 0x2, R28 ;  /* 0x0000000232367825 */ /* 0x040fe200078e021c */
[----:B------:R-:W-:Y:S03]  /*f390*/  STL [R1+0x1e7c], R47 ;  /* 0x001e7c2f01007387 */ /* 0x000fe60000100800 */
[----:B------:R-:W-:Y:S01]  /*f3a0*/  IMAD.WIDE R52, R50, 0x2, R26 ;  /* 0x0000000232347825 */ /* 0x000fe200078e021a */
[----:B------:R-:W-:Y:S03]  /*f3b0*/  STL [R1+0x1e88], R48 ;  /* 0x001e883001007387 */ /* 0x000fe60000100800 */
[----:B------:R-:W-:Y:S01]  /*f3c0*/  VIADD R50, R24, 0xffffff8a ;  /* 0xffffff8a18327836 */ /* 0x000fe20000000000 */
[----:B------:R-:W-:Y:S04]  /*f3d0*/  STL [R1+0x1e84], R49 ;  /* 0x001e843101007387 */ /* 0x000fe80000100800 */
[----:B------:R1:W3:Y:S04]  /*f3e0*/  @!P2 LDG.E.U16 R40, desc[UR6][R56.64] ;  /* 0x000000063828a981 */ /* 0x0002e8000c1e1500 */
[----:B------:R0:W3:Y:S04]  /*f3f0*/  @!P2 LDG.E.U16 R41, desc[UR6][R54.64] ;  /* 0x000000063629a981 */ /* 0x0000e8000c1e1500 */
[----:B------:R0:W3:Y:S01]  /*f400*/  @!P2 LDG.E.U16 R38, desc[UR6][R52.64] ;  /* 0x000000063426a981 */ /* 0x0000e2000c1e1500 */
[----:B------:R-:W-:Y:S01]  /*f410*/  ISETP.GE.U32.AND P2, PT, R50, 0x7fffff0b, PT ;  /* 0x7fffff0b3200780c */ /* 0x000fe20003f46070 */
[----:B------:R-:W-:Y:S01]  /*f420*/  IMAD R50, R92, 0x6d, RZ ;  /* 0x0000006d5c327824 */ /* 0x000fe200078e02ff */
[----:B------:R-:W-:Y:S01]  /*f430*/  PRMT R19, RZ, 0x7610, R19 ;  /* 0x00007610ff137816 */ /* 0x000fe20000000013 */
[----:B--2---:R-:W-:Y:S04]  /*f440*/  STL [R1+0x1eec], R46 ;  /* 0x001eec2e01007387 */ /* 0x004fe80000100800 */
[----:B----4-:R-:W-:Y:S04]  /*f450*/  STL [R1+0x1ef0], R45 ;  /* 0x001ef02d01007387 */ /* 0x010fe80000100800 */
[----:B---3--:R-:W-:Y:S04]  /*f460*/  STL [R1+0x1ef4], R44 ;  /* 0x001ef42c01007387 */ /* 0x008fe80000100800 */
[----:B------:R-:W-:Y:S04]  /*f470*/  STL [R1+0x1ef8], R42 ;  /* 0x001ef82a01007387 */ /* 0x000fe80000100800 */
[----:B------:R0:W-:Y:S02]  /*f480*/  STL.64 [R1+0x1d0], R58 ;  /* 0x0001d03a01007387 */ /* 0x0001e40000100a00 */
[----:B0-----:R-:W-:-:S05]  /*f490*/  IMAD.WIDE R58, R50, 0x2, R32 ;  /* 0x00000002323a7825 */ /* 0x001fca00078e0220 */
[----:B------:R-:W2:Y:S01]  /*f4a0*/  @!P5 LDG.E.U16 R19, desc[UR6][R58.64] ;  /* 0x000000063a13d981 */ /* 0x000ea2000c1e1500 */
[----:B------:R-:W-:-:S03]  /*f4b0*/  PRMT R9, RZ, 0x7610, R9 ;  /* 0x00007610ff097816 */ /* 0x000fc60000000009 */
[----:B------:R1:W-:Y:S04]  /*f4c0*/  STL.64 [R1+0x1c8], R56 ;  /* 0x0001c83801007387 */ /* 0x0003e80000100a00 */
[----:B------:R0:W-:Y:S04]  /*f4d0*/  STL.64 [R1+0x1c0], R54 ;  /* 0x0001c03601007387 */ /* 0x0001e80000100a00 */
[----:B------:R-:W-:Y:S04]  /*f4e0*/  STL [R1+0x1e8c], R43 ;  /* 0x001e8c2b01007387 */ /* 0x000fe80000100800 */
[----:B------:R3:W-:Y:S01]  /*f4f0*/  STL.64 [R1+0x1b8], R52 ;  /* 0x0001b83401007387 */ /* 0x0007e20000100a00 */
[----:B-1----:R-:W-:Y:S01]  /*f500*/  IMAD.WIDE R56, R50, 0x2, R30 ;  /* 0x0000000232387825 */ /* 0x002fe200078e021e */
[----:B------:R-:W-:-:S02]  /*f510*/  PRMT R21, RZ, 0x7610, R21 ;  /* 0x00007610ff157816 */ /* 0x000fc40000000015 */
[----:B------:R-:W4:Y:S01]  /*f520*/  @!P6 LDG.E.U16 R9, desc[UR6][R48.64] ;  /* 0x000000063009e981 */ /* 0x000f22000c1e1500 */
[----:B0-----:R-:W-:Y:S01]  /*f530*/  IMAD.WIDE R54, R50, 0x2, R28 ;  /* 0x0000000232367825 */ /* 0x001fe200078e021c */
[----:B------:R-:W-:-:S03]  /*f540*/  PRMT R23, RZ, 0x7610, R23 ;  /* 0x00007610ff177816 */ /* 0x000fc60000000017 */
[----:B---3--:R-:W-:Y:S01]  /*f550*/  IMAD.WIDE R52, R50, 0x2, R26 ;  /* 0x0000000232347825 */ /* 0x008fe200078e021a */
[----:B------:R-:W-:Y:S03]  /*f560*/  STL [R1+0x1e90], R40 ;  /* 0x001e902801007387 */ /* 0x000fe60000100800 */
[----:B------:R-:W-:Y:S01]  /*f570*/  VIADD R50, R24, 0xffffff82 ;  /* 0xffffff8218327836 */ /* 0x000fe20000000000 */
[----:B------:R-:W-:Y:S04]  /*f580*/  STL [R1+0x1e94], R41 ;  /* 0x001e942901007387 */ /* 0x000fe80000100800 */
[----:B------:R-:W-:Y:S01]  /*f590*/  ISETP.GE.U32.AND P6, PT, R50, 0x7fffff03, PT ;  /* 0x7fffff033200780c */ /* 0x000fe20003fc6070 */
[----:B------:R-:W-:Y:S01]  /*f5a0*/  IMAD R50, R92, 0x75, RZ ;  /* 0x000000755c327824 */ /* 0x000fe200078e02ff */
[----:B------:R0:W-:Y:S04]  /*f5b0*/  STL [R1+0x1e98], R38 ;  /* 0x001e982601007387 */ /* 0x0001e80000100800 */
[----:B------:R-:W-:Y:S04]  /*f5c0*/  STL.64 [R1+0x110], R58 ;  /* 0x0001103a01007387 */ /* 0x000fe80000100a00 */
[----:B------:R1:W-:Y:S01]  /*f5d0*/  STL.64 [R1+0x108], R56 ;  /* 0x0001083801007387 */ /* 0x0003e20000100a00 */
[----:B0-----:R-:W-:-:S03]  /*f5e0*/  PRMT R38, RZ, 0x7610, R38 ;  /* 0x00007610ff267816 */ /* 0x001fc60000000026 */
[----:B------:R1:W3:Y:S04]  /*f5f0*/  @!P5 LDG.E.U16 R21, desc[UR6][R56.64] ;  /* 0x000000063815d981 */ /* 0x0002e8000c1e1500 */
[----:B------:R0:W-:Y:S04]  /*f600*/  STL.64 [R1+0x100], R54 ;  /* 0x0001003601007387 */ /* 0x0001e80000100a00 */
[----:B------:R0:W3:Y:S01]  /*f610*/  @!P5 LDG.E.U16 R23, desc[UR6][R54.64] ;  /* 0x000000063617d981 */ /* 0x0000e2000c1e1500 */
[----:B-1----:R-:W-:Y:S01]  /*f620*/  IMAD.WIDE R56, R50, 0x2, R32 ;  /* 0x0000000232387825 */ /* 0x002fe200078e0220 */
[----:B------:R-:W-:-:S03]  /*f630*/  PRMT R12, RZ, 0x7610, R12 ;  /* 0x00007610ff0c7816 */ /* 0x000fc6000000000c */
[----:B------:R-:W-:Y:S02]  /*f640*/  IMAD R60, R92, 0x6e, RZ ;  /* 0x0000006e5c3c7824 */ /* 0x000fe400078e02ff */
[----:B0-----:R-:W-:Y:S01]  /*f650*/  IMAD.WIDE R54, R50, 0x2, R30 ;  /* 0x0000000232367825 */ /* 0x001fe200078e021e */
[----:B------:R-:W-:-:S03]  /*f660*/  PRMT R13, RZ, 0x7610, R13 ;  /* 0x00007610ff0d7816 */ /* 0x000fc6000000000d */
[----:B------:R-:W-:-:S05]  /*f670*/  IMAD.WIDE R64, R60, 0x2, R32 ;  /* 0x000000023c407825 */ /* 0x000fca00078e0220 */
[----:B------:R-:W3:Y:S04]  /*f680*/  @!P4 LDG.E.U16 R13, desc[UR6][R64.64] ;  /* 0x00000006400dc981 */ /* 0x000ee8000c1e1500 */
[----:B--2---:R0:W-:Y:S04]  /*f690*/  STL [R1+0x1ffc], R19 ;  /* 0x001ffc1301007387 */ /* 0x0041e80000100800 */
[----:B------:R-:W-:Y:S01]  /*f6a0*/  STL.64 [R1+0xf8], R52 ;  /* 0x0000f83401007387 */ /* 0x000fe20000100a00 */
[----:B0-----:R-:W-:-:S03]  /*f6b0*/  IMAD.WIDE R18, R50, 0x2, R28 ;  /* 0x0000000232127825 */ /* 0x001fc600078e021c */
[----:B------:R-:W-:Y:S04]  /*f6c0*/  STL.64 [R1+0x10], R56 ;  /* 0x0000103801007387 */ /* 0x000fe80000100a00 */
[----:B------:R-:W-:Y:S04]  /*f6d0*/  STL.64 [R1+0x8], R54 ;  /* 0x0000083601007387 */ /* 0x000fe80000100a00 */
[----:B------:R0:W-:Y:S04]  /*f6e0*/  STL.64 [R1], R18 ;  /* 0x0000001201007387 */ /* 0x0001e80000100a00 */
[----:B------:R0:W2:Y:S02]  /*f6f0*/  @!P2 LDG.E.U16 R38, desc[UR6][R18.64] ;  /* 0x000000061226a981 */ /* 0x0000a4000c1e1500 */
[----:B0-----:R-:W-:-:S05]  /*f700*/  IMAD.WIDE R18, R60, 0x2, R30 ;  /* 0x000000023c127825 */ /* 0x001fca00078e021e */
[----:B------:R-:W2:Y:S01]  /*f710*/  @!P4 LDG.E.U16 R12, desc[UR6][R18.64] ;  /* 0x00000006120cc981 */ /* 0x000ea2000c1e1500 */
[----:B------:R-:W-:Y:S01]  /*f720*/  PRMT R47, RZ, 0x7610, R47 ;  /* 0x00007610ff2f7816 */ /* 0x000fe2000000002f */
[----:B------:R-:W-:Y:S01]  /*f730*/  IMAD.WIDE R50, R50, 0x2, R26 ;  /* 0x0000000232327825 */ /* 0x000fe200078e021a */
[----:B------:R-:W-:Y:S02]  /*f740*/  PRMT R42, RZ, 0x7610, R42 ;  /* 0x00007610ff2a7816 */ /* 0x000fe4000000002a */
[----:B------:R-:W-:Y:S02]  /*f750*/  PRMT R41, RZ, 0x7610, R41 ;  /* 0x00007610ff297816 */ /* 0x000fe40000000029 */
[----:B------:R-:W-:Y:S01]  /*f760*/  PRMT R49, RZ, 0x7610, R49 ;  /* 0x00007610ff317816 */ /* 0x000fe20000000031 */
[----:B------:R0:W4:Y:S01]  /*f770*/  @!P5 LDG.E.U16 R47, desc[UR6][R52.64] ;  /* 0x00000006342fd981 */ /* 0x000122000c1e1500 */
[----:B------:R-:W-:-:S03]  /*f780*/  IMAD R58, R92, 0x7d, RZ ;  /* 0x0000007d5c3a7824 */ /* 0x000fc600078e02ff */
[----:B------:R-:W4:Y:S04]  /*f790*/  @!P2 LDG.E.U16 R42, desc[UR6][R56.64] ;  /* 0x00000006382aa981 */ /* 0x000f28000c1e1500 */
[----:B------:R1:W4:Y:S01]  /*f7a0*/  @!P2 LDG.E.U16 R41, desc[UR6][R54.64] ;  /* 0x000000063629a981 */ /* 0x000322000c1e1500 */
[C---:B0-----:R-:W-:Y:S02]  /*f7b0*/  VIADD R53, R24.reuse, 0xffffff89 ;  /* 0xffffff8918357836 */ /* 0x041fe40000000000 */
[----:B------:R-:W-:Y:S01]  /*f7c0*/  VIADD R52, R24, 0xffffff88 ;  /* 0xffffff8818347836 */ /* 0x000fe20000000000 */
[----:B------:R-:W4:Y:S02]  /*f7d0*/  @!P2 LDG.E.U16 R49, desc[UR6][R50.64] ;  /* 0x000000063231a981 */ /* 0x000f24000c1e1500 */
[----:B------:R-:W-:-:S02]  /*f7e0*/  ISETP.GE.U32.AND P5, PT, R53, 0x7fffff0a, PT ;  /* 0x7fffff0a3500780c */ /* 0x000fc40003fa6070 */
[----:B------:R-:W-:Y:S01]  /*f7f0*/  ISETP.GE.U32.AND P2, PT, R52, 0x7fffff09, PT ;  /* 0x7fffff093400780c */ /* 0x000fe20003f46070 */
[C---:B------:R-:W-:Y:S01]  /*f800*/  IMAD.WIDE R52, R58.reuse, 0x2, R32 ;  /* 0x000000023a347825 */ /* 0x040fe200078e0220 */
[----:B------:R-:W-:Y:S03]  /*f810*/  STL [R1+0x1ea0], R50 ;  /* 0x001ea03201007387 */ /* 0x000fe60000100800 */
[C---:B-1----:R-:W-:Y:S01]  /*f820*/  IMAD.WIDE R54, R58.reuse, 0x2, R30 ;  /* 0x000000023a367825 */ /* 0x042fe200078e021e */
[----:B------:R-:W-:Y:S03]  /*f830*/  STL [R1+0x1e9c], R51 ;  /* 0x001e9c3301007387 */ /* 0x000fe60000100800 */
[C---:B------:R-:W-:Y:S01]  /*f840*/  IMAD.WIDE R56, R58.reuse, 0x2, R28 ;  /* 0x000000023a387825 */ /* 0x040fe200078e021c */
[----:B------:R-:W-:Y:S03]  /*f850*/  STL [R1+0x1ea8], R52 ;  /* 0x001ea83401007387 */ /* 0x000fe60000100800 */
[----:B------:R-:W-:Y:S01]  /*f860*/  IMAD.WIDE R58, R58, 0x2, R26 ;  /* 0x000000023a3a7825 */ /* 0x000fe200078e021a */
[----:B------:R-:W-:Y:S04]  /*f870*/  STL [R1+0x1ea4], R53 ;  /* 0x001ea43501007387 */ /* 0x000fe80000100800 */
[----:B------:R-:W-:Y:S04]  /*f880*/  STL [R1+0x1eb0], R54 ;  /* 0x001eb03601007387 */ /* 0x000fe80000100800 */
[----:B------:R-:W-:Y:S04]  /*f890*/  STL [R1+0x1eac], R55 ;  /* 0x001eac3701007387 */ /* 0x000fe80000100800 */
[----:B------:R-:W-:Y:S04]  /*f8a0*/  STL [R1+0x1eb8], R56 ;  /* 0x001eb83801007387 */ /* 0x000fe80000100800 */
[----:B------:R-:W-:Y:S04]  /*f8b0*/  STL [R1+0x1eb4], R57 ;  /* 0x001eb43901007387 */ /* 0x000fe80000100800 */
[----:B------:R-:W-:Y:S04]  /*f8c0*/  STL [R1+0x1ec0], R58 ;  /* 0x001ec03a01007387 */ /* 0x000fe80000100800 */
[----:B------:R-:W-:Y:S01]  /*f8d0*/  STL [R1+0x1ebc], R59 ;  /* 0x001ebc3b01007387 */ /* 0x000fe20000100800 */
[----:B------:R-:W-:-:S03]  /*f8e0*/  PRMT R14, RZ, 0x7610, R14 ;  /* 0x00007610ff0e7816 */ /* 0x000fc6000000000e */
[----:B------:R-:W-:Y:S01]  /*f8f0*/  STL.64 [R1+0xf0], R64 ;  /* 0x0000f04001007387 */ /* 0x000fe20000100a00 */
[----:B------:R-:W-:-:S03]  /*f900*/  PRMT R11, RZ, 0x7610, R11 ;  /* 0x00007610ff0b7816 */ /* 0x000fc6000000000b */
[----:B------:R0:W-:Y:S01]  /*f910*/  STL.64 [R1+0xe8], R18 ;  /* 0x0000e81201007387 */ /* 0x0001e20000100a00 */
[----:B------:R-:W-:Y:S01]  /*f920*/  PRMT R39, RZ, 0x7610, R39 ;  /* 0x00007610ff277816 */ /* 0x000fe20000000027 */
[----:B0-----:R-:W-:-:S05]  /*f930*/  IMAD.WIDE R18, R60, 0x2, R28 ;  /* 0x000000023c127825 */ /* 0x001fca00078e021c */
[----:B------:R0:W4:Y:S01]  /*f940*/  @!P4 LDG.E.U16 R14, desc[UR6][R18.64] ;  /* 0x00000006120ec981 */ /* 0x000122000c1e1500 */
[----:B------:R-:W-:-:S03]  /*f950*/  PRMT R36, RZ, 0x7610, R36 ;  /* 0x00007610ff247816 */ /* 0x000fc60000000024 */
[----:B--2---:R-:W-:Y:S04]  /*f960*/  STL [R1+0x11e8], R12 ;  /* 0x0011e80c01007387 */ /* 0x004fe80000100800 */
[----:B---3--:R1:W-:Y:S02]  /*f970*/  STL [R1+0x11ec], R13 ;  /* 0x0011ec0d01007387 */ /* 0x0083e40000100800 */
[----:B-1----:R-:W-:-:S04]  /*f980*/  IMAD.WIDE R12, R60, 0x2, R26 ;  /* 0x000000023c0c7825 */ /* 0x002fc800078e021a */
[----:B------:R-:W-:Y:S01]  /*f990*/  VIADD R60, R24, 0xffffff81 ;  /* 0xffffff81183c7836 */ /* 0x000fe20000000000 */
[----:B------:R1:W2:Y:S04]  /*f9a0*/  @!P4 LDG.E.U16 R11, desc[UR6][R12.64] ;  /* 0x000000060c0bc981 */ /* 0x0002a8000c1e1500 */
[----:B------:R-:W-:Y:S01]  /*f9b0*/  ISETP.GE.U32.AND P4, PT, R60, 0x7fffff02, PT ;  /* 0x7fffff023c00780c */ /* 0x000fe20003f86070 */
[----:B------:R-:W-:Y:S01]  /*f9c0*/  IMAD R60, R92, 0x6f, RZ ;  /* 0x0000006f5c3c7824 */ /* 0x000fe200078e02ff */
[----:B------:R0:W-:Y:S04]  /*f9d0*/  STL.64 [R1+0xe0], R18 ;  /* 0x0000e01201007387 */ /* 0x0001e80000100a00 */
[----:B------:R1:W-:Y:S01]  /*f9e0*/  STL.64 [R1+0xd8], R12 ;  /* 0x0000d80c01007387 */ /* 0x0003e20000100a00 */
[----:B0-----:R-:W-:-:S04]  /*f9f0*/  IMAD.WIDE R18, R60, 0x2, R32 ;  /* 0x000000023c127825 */ /* 0x001fc800078e0220 */
[----:B-1----:R-:W-:Y:S01]  /*fa00*/  IMAD.WIDE R12, R60, 0x2, R30 ;  /* 0x000000023c0c7825 */ /* 0x002fe200078e021e */
[----:B------:R0:W3:Y:S04]  /*fa10*/  @!P0 LDG.E.U16 R39, desc[UR6][R18.64] ;  /* 0x0000000612278981 */ /* 0x0000e8000c1e1500 */
[----:B------:R-:W2:Y:S04]  /*fa20*/  @!P0 LDG.E.U16 R36, desc[UR6][R12.64] ;  /* 0x000000060c248981 */ /* 0x000ea8000c1e1500 */
[----:B------:R0:W-:Y:S01]  /*fa30*/  STL.64 [R1+0xd0], R18 ;  /* 0x0000d01201007387 */ /* 0x0001e20000100a00 */
[----:B------:R-:W-:-:S02]  /*fa40*/  PRMT R40, RZ, 0x7610, R40 ;  /* 0x00007610ff287816 */ /* 0x000fc40000000028 */
[----:B------:R-:W-:Y:S01]  /*fa50*/  PRMT R37, RZ, 0x7610, R37 ;  /* 0x00007610ff257816 */ /* 0x000fe20000000025 */
[----:B------:R-:W-:Y:S01]  /*fa60*/  IMAD R66, R92, 0x76, RZ ;  /* 0x000000765c427824 */ /* 0x000fe200078e02ff */
[----:B------:R-:W-:Y:S02]  /*fa70*/  PRMT R34, RZ, 0x7610, R34 ;  /* 0x00007610ff227816 */ /* 0x000fe40000000022 */
[----:B------:R1:W4:Y:S01]  /*fa80*/  @!P6 LDG.E.U16 R40, desc[UR6][R58.64] ;  /* 0x000000063a28e981 */ /* 0x000322000c1e1500 */
[----:B0-----:R-:W-:Y:S01]  /*fa90*/  IMAD.WIDE R18, R60, 0x2, R26 ;  /* 0x000000023c127825 */ /* 0x001fe200078e021a */
[----:B-1----:R-:W-:-:S04]  /*faa0*/  PRMT R59, RZ, 0x7610, R59 ;  /* 0x00007610ff3b7816 */ /* 0x002fc8000000003b */
[----:B------:R-:W4:Y:S01]  /*fab0*/  @!P0 LDG.E.U16 R34, desc[UR6][R18.64] ;  /* 0x0000000612228981 */ /* 0x000f22000c1e1500 */
[----:B------:R-:W-:Y:S01]  /*fac0*/  PRMT R58, RZ, 0x7610, R58 ;  /* 0x00007610ff3a7816 */ /* 0x000fe2000000003a */
[----:B------:R-:W-:-:S05]  /*fad0*/  IMAD.WIDE R64, R66, 0x2, R28 ;  /* 0x0000000242407825 */ /* 0x000fca00078e021c */
[----:B------:R-:W4:Y:S01]  /*fae0*/  @!P5 LDG.E.U16 R58, desc[UR6][R64.64] ;  /* 0x00000006403ad981 */ /* 0x000f22000c1e1500 */
[----:B------:R-:W-:-:S03]  /*faf0*/  PRMT R8, RZ, 0x7610, R8 ;  /* 0x00007610ff087816 */ /* 0x000fc60000000008 */
[----:B---3--:R-:W-:Y:S04]  /*fb00*/  STL [R1+0x1ec4], R39 ;  /* 0x001ec42701007387 */ /* 0x008fe80000100800 */
[----:B------:R0:W-:Y:S04]  /*fb10*/  STL.64 [R1+0xc8], R12 ;  /* 0x0000c80c01007387 */ /* 0x0001e80000100a00 */
[----:B--2---:R-:W-:Y:S01]  /*fb20*/  STL [R1+0x1ec8], R36 ;  /* 0x001ec82401007387 */ /* 0x004fe20000100800 */
[----:B0-----:R-:W-:-:S05]  /*fb30*/  IMAD.WIDE R12, R60, 0x2, R28 ;  /* 0x000000023c0c7825 */ /* 0x001fca00078e021c */
[----:B------:R0:W-:Y:S04]  /*fb40*/  STL.64 [R1+0xc0], R12 ;  /* 0x0000c00c01007387 */ /* 0x0001e80000100a00 */
[----:B------:R-:W-:Y:S04]  /*fb50*/  STL.64 [R1+0xb8], R18 ;  /* 0x0000b81201007387 */ /* 0x000fe80000100a00 */
[----:B------:R0:W2:Y:S04]  /*fb60*/  @!P0 LDG.E.U16 R37, desc[UR6][R12.64] ;  /* 0x000000060c258981 */ /* 0x0000a8000c1e1500 */
[----:B----4-:R1:W-:Y:S01]  /*fb70*/  STL [R1+0x11e4], R14 ;  /* 0x0011e40e01007387 */ /* 0x0103e20000100800 */
[----:B0-----:R-:W-:-:S02]  /*fb80*/  IMAD.MOV.U32 R12, RZ, RZ, R63 ;  /* 0x000000ffff0c7224 */ /* 0x001fc400078e003f */
[----:B-1----:R-:W-:Y:S02]  /*fb90*/  IMAD.MOV.U32 R14, RZ, RZ, R62 ;  /* 0x000000ffff0e7224 */ /* 0x002fe400078e003e */
[----:B------:R-:W-:-:S05]  /*fba0*/  IMAD.WIDE R62, R66, 0x2, R30 ;  /* 0x00000002423e7825 */ /* 0x000fca00078e021e */
[----:B------:R-:W3:Y:S04]  /*fbb0*/  @!P5 LDG.E.U16 R59, desc[UR6][R62.64] ;  /* 0x000000063e3bd981 */ /* 0x000ee8000c1e1500 */
[----:B------:R0:W-:Y:S02]  /*fbc0*/  STL [R1+0x11e0], R11 ;  /* 0x0011e00b01007387 */ /* 0x0001e40000100800 */
[----:B0-----:R-:W-:Y:S02]  /*fbd0*/  IMAD.MOV.U32 R11, RZ, RZ, R61 ;  /* 0x000000ffff0b7224 */ /* 0x001fe400078e003d */
[----:B------:R-:W-:-:S05]  /*fbe0*/  IMAD.WIDE R60, R66, 0x2, R32 ;  /* 0x00000002423c7825 */ /* 0x000fca00078e0220 */
[----:B------:R-:W4:Y:S01]  /*fbf0*/  @!P5 LDG.E.U16 R8, desc[UR6][R60.64] ;  /* 0x000000063c08d981 */ /* 0x000f22000c1e1500 */
[----:B------:R-:W0:Y:S01]  /*fc00*/  S2R R20, SR_TID.X ;  /* 0x0000000000147919 */ /* 0x000e220000002100 */
[----:B------:R-:W-:-:S05]  /*fc10*/  VIADD R25, R24, 0x7f ;  /* 0x0000007f18197836 */ /* 0x000fca0000000000 */
[----:B------:R-:W-:Y:S01]  /*fc20*/  ISETP.GT.AND P0, PT, R25, 0x7f, PT ;  /* 0x0000007f1900780c */ /* 0x000fe20003f04270 */
[----:B------:R-:W-:Y:S01]  /*fc30*/  VIADD R68, R24, 0xffffff80 ;  /* 0xffffff8018447836 */ /* 0x000fe20000000000 */
[----:B------:R-:W-:Y:S02]  /*fc40*/  PRMT R45, RZ, 0x7610, R45 ;  /* 0x00007610ff2d7816 */ /* 0x000fe4000000002d */
[----:B------:R-:W-:Y:S01]  /*fc50*/  PRMT R46, RZ, 0x7610, R46 ;  /* 0x00007610ff2e7816 */ /* 0x000fe2000000002e */
[----:B------:R-:W-:-:S03]  /*fc60*/  IMAD.MOV.U32 R36, RZ, RZ, R79 ;  /* 0x000000ffff247224 */ /* 0x000fc600078e004f */
[----:B------:R1:W4:Y:S01]  /*fc70*/  @!P6 LDG.E.U16 R45, desc[UR6][R54.64] ;  /* 0x00000006362de981 */ /* 0x000322000c1e1500 */
[----:B------:R-:W-:-:S03]  /*fc80*/  IMAD.MOV.U32 R51, RZ, RZ, R84 ;  /* 0x000000ffff337224 */ /* 0x000fc600078e0054 */
[----:B------:R0:W4:Y:S02]  /*fc90*/  @!P6 LDG.E.U16 R46, desc[UR6][R52.64] ;  /* 0x00000006342ee981 */ /* 0x000124000c1e1500 */
[----:B0-----:R-:W-:-:S04]  /*fca0*/  LOP3.LUT R48, R20, 0x7f, RZ, 0xc0, !PT ;  /* 0x0000007f14307812 */ /* 0x001fc800078ec0ff */
[----:B------:R-:W-:Y:S02]  /*fcb0*/  ISETP.LT.AND P0, PT, R48, R24, P0 ;  /* 0x000000183000720c */ /* 0x000fe40000701270 */
[----:B------:R-:W-:Y:S01]  /*fcc0*/  LOP3.LUT R24, R0, 0x30, RZ, 0x3c, !PT ;  /* 0x0000003000187812 */ /* 0x000fe200078e3cff */
[----:B-1----:R-:W-:Y:S02]  /*fcd0*/  IMAD.MOV.U32 R55, RZ, RZ, R80 ;  /* 0x000000ffff377224 */ /* 0x002fe400078e0050 */
[----:B------:R-:W-:Y:S02]  /*fce0*/  IMAD.MOV.U32 R54, RZ, RZ, R81 ;  /* 0x000000ffff367224 */ /* 0x000fe400078e0051 */
[----:B------:R-:W-:Y:S02]  /*fcf0*/  IMAD.MOV.U32 R53, RZ, RZ, R82 ;  /* 0x000000ffff357224 */ /* 0x000fe400078e0052 */
[----:B------:R-:W-:Y:S02]  /*fd00*/  IMAD.MOV.U32 R52, RZ, RZ, R83 ;  /* 0x000000ffff347224 */ /* 0x000fe400078e0053 */
[----:B------:R-:W-:-:S02]  /*fd10*/  IMAD.MOV.U32 R18, RZ, RZ, R85 ;  /* 0x000000ffff127224 */ /* 0x000fc400078e0055 */
[----:B------:R-:W-:Y:S02]  /*fd20*/  IMAD.MOV.U32 R22, RZ, RZ, R86 ;  /* 0x000000ffff167224 */ /* 0x000fe400078e0056 */
[----:B------:R-:W-:Y:S02]  /*fd30*/  IMAD.MOV.U32 R93, RZ, RZ, R87 ;  /* 0x000000ffff5d7224 */ /* 0x000fe400078e0057 */
[----:B------:R-:W-:Y:S02]  /*fd40*/  IMAD.MOV.U32 R13, RZ, RZ, R89 ;  /* 0x000000ffff0d7224 */ /* 0x000fe400078e0059 */
[----:B------:R-:W-:Y:S02]  /*fd50*/  IMAD.MOV.U32 R16, RZ, RZ, R90 ;  /* 0x000000ffff107224 */ /* 0x000fe400078e005a */
[----:B------:R-:W-:Y:S02]  /*fd60*/  IMAD.MOV.U32 R20, RZ, RZ, R91 ;  /* 0x000000ffff147224 */ /* 0x000fe400078e005b */
[----:B------:R-:W-:-:S02]  /*fd70*/  IMAD R82, R92, 0x7e, RZ ;  /* 0x0000007e5c527824 */ /* 0x000fc400078e02ff */
[----:B------:R-:W-:Y:S01]  /*fd80*/  IMAD R90, R92, 0x7f, RZ ;  /* 0x0000007f5c5a7824 */ /* 0x000fe200078e02ff */
[----:B--2---:R-:W-:Y:S04]  /*fd90*/  STL [R1+0x1ecc], R37 ;  /* 0x001ecc2501007387 */ /* 0x004fe80000100800 */
[----:B------:R-:W-:Y:S04]  /*fda0*/  STL [R1+0x1ed0], R34 ;  /* 0x001ed02201007387 */ /* 0x000fe80000100800 */
[----:B------:R-:W-:Y:S04]  /*fdb0*/  STL [R1+0x1ed8], R60 ;  /* 0x001ed83c01007387 */ /* 0x000fe80000100800 */
[----:B------:R-:W-:Y:S04]  /*fdc0*/  STL [R1+0x1ed4], R61 ;  /* 0x001ed43d01007387 */ /* 0x000fe80000100800 */
[----:B---3--:R-:W-:Y:S04]  /*fdd0*/  STL [R1+0x1efc], R59 ;  /* 0x001efc3b01007387 */ /* 0x008fe80000100800 */
[----:B------:R0:W-:Y:S04]  /*fde0*/  STL [R1+0x1ee0], R62 ;  /* 0x001ee03e01007387 */ /* 0x0001e80000100800 */
[----:B------:R1:W-:Y:S04]  /*fdf0*/  STL [R1+0x1edc], R63 ;  /* 0x001edc3f01007387 */ /* 0x0003e80000100800 */
[----:B------:R2:W-:Y:S04]  /*fe00*/  STL [R1+0x1f00], R58 ;  /* 0x001f003a01007387 */ /* 0x0005e80000100800 */
[----:B------:R3:W-:Y:S01]  /*fe10*/  STL [R1+0x1ee8], R64 ;  /* 0x001ee84001007387 */ /* 0x0007e20000100800 */
[----:B0-----:R-:W-:-:S02]  /*fe20*/  IMAD.MOV.U32 R62, RZ, RZ, R72 ;  /* 0x000000ffff3e7224 */ /* 0x001fc400078e0048 */
[----:B-1----:R-:W-:Y:S02]  /*fe30*/  IMAD.MOV.U32 R63, RZ, RZ, R71 ;  /* 0x000000ffff3f7224 */ /* 0x002fe400078e0047 */
[----:B--2---:R-:W-:Y:S02]  /*fe40*/  IMAD.MOV.U32 R58, RZ, RZ, R70 ;  /* 0x000000ffff3a7224 */ /* 0x004fe400078e0046 */
[----:B---3--:R-:W-:Y:S01]  /*fe50*/  IMAD.MOV.U32 R64, RZ, RZ, R69 ;  /* 0x000000ffff407224 */ /* 0x008fe200078e0045 */
[----:B------:R-:W-:Y:S01]  /*fe60*/  MOV R61, R74 ;  /* 0x0000004a003d7202 */ /* 0x000fe20000000f00 */
[----:B------:R-:W-:Y:S02]  /*fe70*/  IMAD.MOV.U32 R59, RZ, RZ, R73 ;  /* 0x000000ffff3b7224 */ /* 0x000fe400078e0049 */
[----:B------:R-:W-:Y:S01]  /*fe80*/  IMAD.MOV.U32 R60, RZ, RZ, R78 ;  /* 0x000000ffff3c7224 */ /* 0x000fe200078e004e */
        /* <DEDUP_REMOVED lines=9> */
[----:B------:R-:W-:Y:S04]  /*ff20*/  STL [R1+0x1ee4], R65 ;  /* 0x001ee44101007387 */ /* 0x000fe80000100800 */
[----:B------:R-:W-:Y:S04]  /*ff30*/  STS.U16 [R24+UR76+0x1180], R54 ;  /* 0x0011803618007988 */ /* 0x000fe8000800044c */
[----:B----4-:R0:W-:Y:S04]  /*ff40*/  STL [R1+0x11dc], R8 ;  /* 0x0011dc0801007387 */ /* 0x0101e80000100800 */
[----:B------:R-:W-:Y:S04]  /*ff50*/  STS.U16 [R24+UR76+0x9180], R53 ;  /* 0x0091803518007988 */ /* 0x000fe8000800044c */
[----:B------:R-:W-:Y:S01]  /*ff60*/  STS.U16 [R24+UR76+0x11180], R52 ;  /* 0x0111803418007988 */ /* 0x000fe2000800044c */
[----:B0-----:R-:W-:-:S03]  /*ff70*/  IMAD.MOV.U32 R8, RZ, RZ, R88 ;  /* 0x000000ffff087224 */ /* 0x001fc600078e0058 */
[----:B------:R-:W-:Y:S04]  /*ff80*/  STS.U16 [R24+UR76+0x19180], R51 ;  /* 0x0191803318007988 */ /* 0x000fe8000800044c */
[----:B------:R-:W-:Y:S04]  /*ff90*/  STS.U16 [R24+UR76+0x1580], R18 ;  /* 0x0015801218007988 */ /* 0x000fe8000800044c */
[----:B------:R0:W-:Y:S04]  /*ffa0*/  STS.U16 [R24+UR76+0x9580], R22 ;  /* 0x0095801618007988 */ /* 0x0001e8000800044c */
[----:B------:R1:W-:Y:S04]  /*ffb0*/  STS.U16 [R24+UR76+0x11580], R93 ;  /* 0x0115805d18007988 */ /* 0x0003e8000800044c */
[----:B------:R2:W-:Y:S04]  /*ffc0*/  STS.U16 [R24+UR76+0x19580], R8 ;  /* 0x0195800818007988 */ /* 0x0005e8000800044c */
[----:B0-----:R-:W3:Y:S04]  /*ffd0*/  LDL.LU R22, [R1+0xf20] ;  /* 0x000f200001167983 */ /* 0x001ee80000300800 */
[----:B-1----:R-:W4:Y:S04]  /*ffe0*/  LDL.LU R93, [R1+0xf1c] ;  /* 0x000f1c00015d7983 */ /* 0x002f280000300800 */
[----:B------:R0:W-:Y:S04]  /*fff0*/  STS.U16 [R24+UR76+0x1980], R13 ;  /* 0x0019800d18007988 */ /* 0x0001e8000800044c */
[----:B--2---:R-:W2:Y:S04]  /*10000*/  LDL.LU R8, [R1+0xf18] ;  /* 0x000f180001087983 */ /* 0x004ea80000300800 */
[----:B------:R1:W-:Y:S04]  /*10010*/  STS.U16 [R24+UR76+0x9980], R16 ;  /* 0x0099801018007988 */ /* 0x0003e8000800044c */
[----:B0-----:R-:W2:Y:S04]  /*10020*/  LDL.LU R13, [R1+0xf14] ;  /* 0x000f1400010d7983 */ /* 0x001ea80000300800 */
[----:B------:R0:W-:Y:S04]  /*10030*/  STS.U16 [R24+UR76+0x11980], R20 ;  /* 0x0119801418007988 */ /* 0x0001e8000800044c */
[----:B-1----:R-:W2:Y:S01]  /*10040*/  LDL.LU R16, [R1+0xf10] ;  /* 0x000f100001107983 */ /* 0x002ea20000300800 */
[----:B------:R-:W-:-:S03]  /*10050*/  IMAD R74, R92, 0x77, RZ ;  /* 0x000000775c4a7824 */ /* 0x000fc600078e02ff */
[----:B0-----:R-:W2:Y:S01]  /*10060*/  LDL.LU R20, [R1+0xf0c] ;  /* 0x000f0c0001147983 */ /* 0x001ea20000300800 */
[----:B------:R-:W-:-:S03]  /*10070*/  IMAD.MOV.U32 R18, RZ, RZ, R14 ;  /* 0x000000ffff127224 */ /* 0x000fc600078e000e */
[----:B------:R-:W2:Y:S04]  /*10080*/  LDL.LU R92, [R1+0xf08] ;  /* 0x000f0800015c7983 */ /* 0x000ea80000300800 */
[----:B------:R0:W-:Y:S04]  /*10090*/  STS.U16 [R24+UR76+0x19980], R12 ;  /* 0x0199800c18007988 */ /* 0x0001e8000800044c */
[----:B------:R-:W2:Y:S04]  /*100a0*/  LDL.LU R65, [R1+0xf04] ;  /* 0x000f040001417983 */ /* 0x000ea80000300800 */
[----:B------:R1:W-:Y:S04]  /*100b0*/  STS.U16 [R24+UR76+0x1d80], R11 ;  /* 0x001d800b18007988 */ /* 0x0003e8000800044c */
[----:B0-----:R-:W2:Y:S04]  /*100c0*/  LDL.LU R12, [R1+0xf00] ;  /* 0x000f0000010c7983 */ /* 0x001ea80000300800 */
[----:B-1----:R-:W2:Y:S04]  /*100d0*/  LDL.LU R11, [R1+0xefc] ;  /* 0x000efc00010b7983 */ /* 0x002ea80000300800 */
[----:B------:R-:W2:Y:S04]  /*100e0*/  LDL.LU R14, [R1+0xef8] ;  /* 0x000ef800010e7983 */ /* 0x000ea80000300800 */
[----:B------:R-:W2:Y:S04]  /*100f0*/  LDL.LU R64, [R1+0xef4] ;  /* 0x000ef40001407983 */ /* 0x000ea80000300800 */
[----:B------:R-:W2:Y:S04]  /*10100*/  LDL.LU R58, [R1+0xef0] ;  /* 0x000ef000013a7983 */ /* 0x000ea80000300800 */
[----:B------:R-:W2:Y:S04]  /*10110*/  LDL.LU R63, [R1+0xeec] ;  /* 0x000eec00013f7983 */ /* 0x000ea80000300800 */
[----:B------:R-:W2:Y:S01]  /*10120*/  LDL.LU R62, [R1+0xee8] ;  /* 0x000ee800013e7983 */ /* 0x000ea20000300800 */
[----:B------:R-:W-:-:S03]  /*10130*/  IMAD.MOV.U32 R50, RZ, RZ, R75 ;  /* 0x000000ffff327224 */ /* 0x000fc600078e004b */
[----:B------:R-:W2:Y:S01]  /*10140*/  LDL.LU R59, [R1+0xee4] ;  /* 0x000ee400013b7983 */ /* 0x000ea20000300800 */
[----:B------:R-:W-:-:S03]  /*10150*/  IMAD.MOV.U32 R19, RZ, RZ, R76 ;  /* 0x000000ffff137224 */ /* 0x000fc600078e004c */
[----:B------:R-:W2:Y:S01]  /*10160*/  LDL.LU R61, [R1+0xee0] ;  /* 0x000ee000013d7983 */ /* 0x000ea20000300800 */
[----:B------:R-:W-:-:S03]  /*10170*/  IMAD.MOV.U32 R43, RZ, RZ, R77 ;  /* 0x000000ffff2b7224 */ /* 0x000fc600078e004d */
[----:B------:R-:W2:Y:S04]  /*10180*/  LDL.LU R60, [R1+0xedc] ;  /* 0x000edc00013c7983 */ /* 0x000ea80000300800 */
[----:B------:R-:W2:Y:S04]  /*10190*/  LDL.LU R36, [R1+0xed8] ;  /* 0x000ed80001247983 */ /* 0x000ea80000300800 */
[----:B------:R-:W2:Y:S04]  /*101a0*/  LDL.LU R55, [R1+0xed4] ;  /* 0x000ed40001377983 */ /* 0x000ea80000300800 */
[----:B------:R-:W2:Y:S04]  /*101b0*/  LDL.LU R54, [R1+0xed0] ;  /* 0x000ed00001367983 */ /* 0x000ea80000300800 */
[----:B------:R-:W2:Y:S04]  /*101c0*/  LDL.LU R53, [R1+0xecc] ;  /* 0x000ecc0001357983 */ /* 0x000ea80000300800 */
[----:B------:R-:W2:Y:S04]  /*101d0*/  LDL.LU R52, [R1+0xec8] ;  /* 0x000ec80001347983 */ /* 0x000ea80000300800 */
[----:B------:R0:W-:Y:S04]  /*101e0*/  STS.U16 [R24+UR76+0x9d80], R50 ;  /* 0x009d803218007988 */ /* 0x0001e8000800044c */
[----:B------:R-:W2:Y:S04]  /*101f0*/  LDL.LU R51, [R1+0xec4] ;  /* 0x000ec40001337983 */ /* 0x000ea80000300800 */
[----:B------:R1:W-:Y:S04]  /*10200*/  STS.U16 [R24+UR76+0x11d80], R19 ;  /* 0x011d801318007988 */ /* 0x0003e8000800044c */
[----:B0-----:R-:W2:Y:S04]  /*10210*/  LDL.LU R50, [R1+0xec0] ;  /* 0x000ec00001327983 */ /* 0x001ea80000300800 */
[----:B------:R0:W-:Y:S04]  /*10220*/  STS.U16 [R24+UR76+0x19d80], R43 ;  /* 0x019d802b18007988 */ /* 0x0001e8000800044c */
[----:B-1----:R-:W2:Y:S04]  /*10230*/  LDL.LU R19, [R1+0xebc] ;  /* 0x000ebc0001137983 */ /* 0x002ea80000300800 */
[----:B------:R1:W-:Y:S04]  /*10240*/  STS.U16 [R24+UR76+0x2180], R18 ;  /* 0x0021801218007988 */ /* 0x0003e8000800044c */
[----:B0-----:R-:W2:Y:S04]  /*10250*/  LDL.LU R43, [R1+0xeb8] ;  /* 0x000eb800012b7983 */ /* 0x001ea80000300800 */
[----:B-1----:R-:W2:Y:S04]  /*10260*/  LDL.LU R18, [R1+0x2020] ;  /* 0x0020200001127983 */ /* 0x002ea80000300800 */
[----:B---3--:R0:W-:Y:S04]  /*10270*/  STS.U16 [R24+UR76+0xa180], R22 ;  /* 0x00a1801618007988 */ /* 0x0081e8000800044c */
[----:B----4-:R1:W-:Y:S04]  /*10280*/  STS.U16 [R24+UR76+0x12180], R93 ;  /* 0x0121805d18007988 */ /* 0x0103e8000800044c */
[----:B0-----:R-:W3:Y:S04]  /*10290*/  LDL.LU R22, [R1+0x201c] ;  /* 0x00201c0001167983 */ /* 0x001ee80000300800 */
[----:B-1----:R-:W4:Y:S04]  /*102a0*/  LDL.LU R93, [R1+0x2018] ;  /* 0x00201800015d7983 */ /* 0x002f280000300800 */
[----:B--2---:R0:W-:Y:S04]  /*102b0*/  STS.U16 [R24+UR76+0x1a180], R8 ;  /* 0x01a1800818007988 */ /* 0x0041e8000800044c */
[----:B------:R1:W-:Y:S04]  /*102c0*/  STS.U16 [R24+UR76+0x2580], R13 ;  /* 0x0025800d18007988 */ /* 0x0003e8000800044c */
[----:B0-----:R-:W2:Y:S04]  /*102d0*/  LDL.LU R8, [R1+0x2014] ;  /* 0x0020140001087983 */ /* 0x001ea80000300800 */
[----:B-1----:R-:W2:Y:S04]  /*102e0*/  LDL.LU R13, [R1+0x2010] ;  /* 0x00201000010d7983 */ /* 0x002ea80000300800 */
[----:B------:R0:W-:Y:S04]  /*102f0*/  STS.U16 [R24+UR76+0xa580], R16 ;  /* 0x00a5801018007988 */ /* 0x0001e8000800044c */
[----:B------:R1:W-:Y:S04]  /*10300*/  STS.U16 [R24+UR76+0x12580], R20 ;  /* 0x0125801418007988 */ /* 0x0003e8000800044c */
[----:B0-----:R-:W2:Y:S04]  /*10310*/  LDL.LU R16, [R1+0x200c] ;  /* 0x00200c0001107983 */ /* 0x001ea80000300800 */
[----:B-1----:R-:W2:Y:S04]  /*10320*/  LDL.LU R20, [R1+0x2008] ;  /* 0x0020080001147983 */ /* 0x002ea80000300800 */
[----:B------:R-:W-:Y:S04]  /*10330*/  STS.U16 [R24+UR76+0x1a580], R92 ;  /* 0x01a5805c18007988 */ /* 0x000fe8000800044c */
[----:B------:R-:W-:Y:S04]  /*10340*/  STS.U16 [R24+UR76+0x2980], R65 ;  /* 0x0029804118007988 */ /* 0x000fe8000800044c */
[----:B------:R0:W-:Y:S04]  /*10350*/  STS.U16 [R24+UR76+0xa980], R12 ;  /* 0x00a9800c18007988 */ /* 0x0001e8000800044c */
[----:B------:R1:W-:Y:S04]  /*10360*/  STS.U16 [R24+UR76+0x12980], R11 ;  /* 0x0129800b18007988 */ /* 0x0003e8000800044c */
[----:B------:R1:W-:Y:S04]  /*10370*/  STS.U16 [R24+UR76+0x1a980], R14 ;  /* 0x01a9800e18007988 */ /* 0x0003e8000800044c */
[----:B0-----:R-:W3:Y:S04]  /*10380*/  LDL.LU R12, [R1+0x1358] ;  /* 0x00135800010c7983 */ /* 0x001ee80000300800 */
[----:B-1----:R-:W4:Y:S04]  /*10390*/  LDL.LU R11, [R1+0x1354] ;  /* 0x00135400010b7983 */ /* 0x002f280000300800 */
        /* <DEDUP_REMOVED lines=13> */
[----:B------:R0:W-:Y:S04]  /*10470*/  STS.U16 [R24+UR76+0x3980], R51 ;  /* 0x0039803318007988 */ /* 0x0001e8000800044c */
[----:B------:R0:W-:Y:S04]  /*10480*/  STS.U16 [R24+UR76+0xb980], R50 ;  /* 0x00b9803218007988 */ /* 0x0001e8000800044c */
[----:B------:R1:W-:Y:S04]  /*10490*/  STS.U16 [R24+UR76+0x13980], R19 ;  /* 0x0139801318007988 */ /* 0x0003e8000800044c */
[----:B------:R1:W-:Y:S04]  /*104a0*/  STS.U16 [R24+UR76+0x1b980], R43 ;  /* 0x01b9802b18007988 */ /* 0x0003e8000800044c */
[----:B0-----:R-:W4:Y:S04]  /*104b0*/  LDL.LU R53, [R1+0x134c] ;  /* 0x00134c0001357983 */ /* 0x001f280000300800 */
[----:B-1----:R-:W4:Y:S04]  /*104c0*/  LDL.LU R52, [R1+0x1150] ;  /* 0x0011500001347983 */ /* 0x002f280000300800 */
[----:B------:R-:W4:Y:S04]  /*104d0*/  LDL.LU R51, [R1+0x114c] ;  /* 0x00114c0001337983 */ /* 0x000f280000300800 */
[----:B------:R-:W4:Y:S04]  /*104e0*/  LDL.LU R50, [R1+0x1148] ;  /* 0x0011480001327983 */ /* 0x000f280000300800 */
[----:B------:R-:W4:Y:S04]  /*104f0*/  LDL.LU R19, [R1+0x1144] ;  /* 0x0011440001137983 */ /* 0x000f280000300800 */
[----:B------:R-:W4:Y:S04]  /*10500*/  LDL.LU R43, [R1+0x1054] ;  /* 0x00105400012b7983 */ /* 0x000f280000300800 */
[----:B--2---:R-:W-:Y:S04]  /*10510*/  STS.U16 [R24+UR76+0x3d80], R20 ;  /* 0x003d801418007988 */ /* 0x004fe8000800044c */
[----:B------:R-:W-:Y:S04]  /*10520*/  STS.U16 [R24+UR76+0xbd80], R16 ;  /* 0x00bd801018007988 */ /* 0x000fe8000800044c */
[----:B------:R0:W-:Y:S04]  /*10530*/  STS.U16 [R24+UR76+0x13d80], R13 ;  /* 0x013d800d18007988 */ /* 0x0001e8000800044c */
[----:B------:R-:W-:Y:S01]  /*10540*/  STS.U16 [R24+UR76+0x1bd80], R8 ;  /* 0x01bd800818007988 */ /* 0x000fe2000800044c */
[----:B0-----:R-:W-:-:S05]  /*10550*/  LOP3.LUT R13, R0, 0x40, RZ, 0x3c, !PT ;  /* 0x00000040000d7812 */ /* 0x001fca00078e3cff */
[----:B---3--:R-:W-:Y:S04]  /*10560*/  STS.U16 [R13+UR76+0x200], R12 ;  /* 0x0002000c0d007988 */ /* 0x008fe8000800044c */
[----:B----4-:R0:W-:Y:S04]  /*10570*/  STS.U16 [R13+UR76+0x8200], R11 ;  /* 0x0082000b0d007988 */ /* 0x0101e8000800044c */
[----:B------:R1:W-:Y:S04]  /*10580*/  STS.U16 [R13+UR76+0x10200], R14 ;  /* 0x0102000e0d007988 */ /* 0x0003e8000800044c */
[----:B0-----:R-:W2:Y:S04]  /*10590*/  LDL.LU R11, [R1+0x1050] ;  /* 0x00105000010b7983 */ /* 0x001ea80000300800 */
[----:B-1----:R-:W3:Y:S04]  /*105a0*/  LDL.LU R14, [R1+0x104c] ;  /* 0x00104c00010e7983 */ /* 0x002ee80000300800 */
        /* <DEDUP_REMOVED lines=25> */
[----:B------:R-:W4:Y:S04]  /*10740*/  LDL.LU R51, [R1+0xffc] ;  /* 0x000ffc0001337983 */ /* 0x000f280000300800 */
[----:B------:R-:W4:Y:S04]  /*10750*/  LDL.LU R50, [R1+0xff8] ;  /* 0x000ff80001327983 */ /* 0x000f280000300800 */
[----:B0-----:R-:W4:Y:S04]  /*10760*/  LDL.LU R19, [R1+0xff4] ;  /* 0x000ff40001137983 */ /* 0x001f280000300800 */
[----:B-1----:R-:W4:Y:S04]  /*10770*/  LDL.LU R43, [R1+0xff0] ;  /* 0x000ff000012b7983 */ /* 0x002f280000300800 */
[----:B--2---:R0:W-:Y:S04]  /*10780*/  STS.U16 [R13+UR76+0x8a00], R11 ;  /* 0x008a000b0d007988 */ /* 0x0041e8000800044c */
[----:B---3--:R1:W-:Y:S04]  /*10790*/  STS.U16 [R13+UR76+0x10a00], R14 ;  /* 0x010a000e0d007988 */ /* 0x0083e8000800044c */
[----:B----4-:R-:W-:Y:S04]  /*107a0*/  STS.U16 [R13+UR76+0x18a00], R92 ;  /* 0x018a005c0d007988 */ /* 0x010fe8000800044c */
[----:B------:R2:W-:Y:S04]  /*107b0*/  STS.U16 [R13+UR76+0xe00], R65 ;  /* 0x000e00410d007988 */ /* 0x0005e8000800044c */
[----:B------:R-:W-:Y:S04]  /*107c0*/  STS.U16 [R13+UR76+0x8e00], R64 ;  /* 0x008e00400d007988 */ /* 0x000fe8000800044c */
[----:B------:R-:W-:Y:S04]  /*107d0*/  STS.U16 [R13+UR76+0x10e00], R58 ;  /* 0x010e003a0d007988 */ /* 0x000fe8000800044c */
[----:B------:R-:W-:Y:S04]  /*107e0*/  STS.U16 [R13+UR76+0x18e00], R63 ;  /* 0x018e003f0d007988 */ /* 0x000fe8000800044c */
[----:B------:R-:W-:Y:S04]  /*107f0*/  STS.U16 [R13+UR76+0x1200], R62 ;  /* 0x0012003e0d007988 */ /* 0x000fe8000800044c */
[----:B------:R-:W-:Y:S04]  /*10800*/  STS.U16 [R13+UR76+0x9200], R59 ;  /* 0x0092003b0d007988 */ /* 0x000fe8000800044c */
[----:B0-----:R-:W3:Y:S04]  /*10810*/  LDL.LU R11, [R1+0x2004] ;  /* 0x00200400010b7983 */ /* 0x001ee80000300800 */
[----:B------:R-:W-:Y:S04]  /*10820*/  STS.U16 [R13+UR76+0x11200], R61 ;  /* 0x0112003d0d007988 */ /* 0x000fe8000800044c */
[----:B-1----:R-:W4:Y:S04]  /*10830*/  LDL.LU R14, [R1+0x2000] ;  /* 0x00200000010e7983 */ /* 0x002f280000300800 */
[----:B------:R-:W-:Y:S04]  /*10840*/  STS.U16 [R13+UR76+0x19200], R60 ;  /* 0x0192003c0d007988 */ /* 0x000fe8000800044c */
[----:B------:R0:W-:Y:S04]  /*10850*/  STS.U16 [R13+UR76+0x1600], R20 ;  /* 0x001600140d007988 */ /* 0x0001e8000800044c */
[----:B--2---:R-:W2:Y:S04]  /*10860*/  LDL.LU R65, [R1+0xfec] ;  /* 0x000fec0001417983 */ /* 0x004ea80000300800 */
[----:B------:R1:W-:Y:S04]  /*10870*/  STS.U16 [R13+UR76+0x9600], R16 ;  /* 0x009600100d007988 */ /* 0x0003e8000800044c */
[----:B0-----:R-:W3:Y:S04]  /*10880*/  LDL.LU R20, [R1+0xfe8] ;  /* 0x000fe80001147983 */ /* 0x001ee80000300800 */
[----:B------:R0:W-:Y:S04]  /*10890*/  STS.U16 [R13+UR76+0x11600], R24 ;  /* 0x011600180d007988 */ /* 0x0001e8000800044c */
[----:B-1----:R-:W4:Y:S04]  /*108a0*/  LDL.LU R16, [R1+0xfe4] ;  /* 0x000fe40001107983 */ /* 0x002f280000300800 */
[----:B------:R1:W-:Y:S04]  /*108b0*/  STS.U16 [R13+UR76+0x19600], R8 ;  /* 0x019600080d007988 */ /* 0x0003e8000800044c */
[----:B0-----:R-:W4:Y:S04]  /*108c0*/  LDL.LU R24, [R1+0xfe0] ;  /* 0x000fe00001187983 */ /* 0x001f280000300800 */
[----:B------:R0:W-:Y:S04]  /*108d0*/  STS.U16 [R13+UR76+0x1a00], R12 ;  /* 0x001a000c0d007988 */ /* 0x0001e8000800044c */
[----:B-1----:R-:W4:Y:S04]  /*108e0*/  LDL.LU R8, [R1+0xfdc] ;  /* 0x000fdc0001087983 */ /* 0x002f280000300800 */
[----:B0-----:R-:W4:Y:S04]  /*108f0*/  LDL.LU R12, [R1+0xfd8] ;  /* 0x000fd800010c7983 */ /* 0x001f280000300800 */
        /* <DEDUP_REMOVED lines=24> */
[----:B0-----:R-:W4:Y:S04]  /*10a80*/  LDL.LU R43, [R1+0xf90] ;  /* 0x000f9000012b7983 */ /* 0x001f280000300800 */
[----:B--2---:R-:W-:Y:S04]  /*10a90*/  STS.U16 [R13+UR76+0x12200], R65 ;  /* 0x012200410d007988 */ /* 0x004fe8000800044c */
[----:B---3--:R0:W-:Y:S04]  /*10aa0*/  STS.U16 [R13+UR76+0x1a200], R20 ;  /* 0x01a200140d007988 */ /* 0x0081e8000800044c */
[----:B----4-:R1:W-:Y:S04]  /*10ab0*/  STS.U16 [R13+UR76+0x2600], R16 ;  /* 0x002600100d007988 */ /* 0x0103e8000800044c */
[----:B0-----:R-:W2:Y:S04]  /*10ac0*/  LDL.LU R20, [R1+0x1368] ;  /* 0x0013680001147983 */ /* 0x001ea80000300800 */
[----:B------:R0:W-:Y:S04]  /*10ad0*/  STS.U16 [R13+UR76+0xa600], R24 ;  /* 0x00a600180d007988 */ /* 0x0001e8000800044c */
[----:B-1----:R-:W3:Y:S04]  /*10ae0*/  LDL.LU R16, [R1+0x1364] ;  /* 0x0013640001107983 */ /* 0x002ee80000300800 */
        /* <DEDUP_REMOVED lines=26> */
[----:B------:R-:W-:Y:S01]  /*10c90*/  STS.U16 [R13+UR76+0x1ba00], R22 ;  /* 0x01ba00160d007988 */ /* 0x000fe2000800044c */
[----:B0-----:R-:W-:-:S03]  /*10ca0*/  LOP3.LUT R43, R0, 0x50, RZ, 0x3c, !PT ;  /* 0x00000050002b7812 */ /* 0x001fc600078e3cff */
[----:B------:R-:W-:Y:S04]  /*10cb0*/  STS.U16 [R13+UR76+0x3e00], R18 ;  /* 0x003e00120d007988 */ /* 0x000fe8000800044c */
[----:B------:R-:W4:Y:S04]  /*10cc0*/  LDL.LU R19, [R1+0x1134] ;  /* 0x0011340001137983 */ /* 0x000f280000300800 */
[----:B------:R0:W-:Y:S04]  /*10cd0*/  STS.U16 [R13+UR76+0xbe00], R17 ;  /* 0x00be00110d007988 */ /* 0x0001e8000800044c */
[----:B-1----:R-:W4:Y:S04]  /*10ce0*/  LDL.LU R93, [R1+0x1130] ;  /* 0x00113000015d7983 */ /* 0x002f280000300800 */
[----:B------:R1:W-:Y:S04]  /*10cf0*/  STS.U16 [R13+UR76+0x13e00], R15 ;  /* 0x013e000f0d007988 */ /* 0x0003e8000800044c */
[----:B0-----:R-:W4:Y:S04]  /*10d00*/  LDL.LU R17, [R1+0x112c] ;  /* 0x00112c0001117983 */ /* 0x001f280000300800 */
[----:B------:R0:W-:Y:S04]  /*10d10*/  STS.U16 [R13+UR76+0x1be00], R9 ;  /* 0x01be00090d007988 */ /* 0x0001e8000800044c */
[----:B-1----:R-:W4:Y:S04]  /*10d20*/  LDL.LU R15, [R1+0x1128] ;  /* 0x00112800010f7983 */ /* 0x002f280000300800 */
[----:B------:R-:W4:Y:S04]  /*10d30*/  LDL.LU R18, [R1+0x1124] ;  /* 0x0011240001127983 */ /* 0x000f280000300800 */
[----:B0-----:R-:W4:Y:S04]  /*10d40*/  LDL.LU R13, [R1+0x1120] ;  /* 0x00112000010d7983 */ /* 0x001f280000300800 */
[----:B------:R-:W4:Y:S04]  /*10d50*/  LDL.LU R9, [R1+0x111c] ;  /* 0x00111c0001097983 */ /* 0x000f280000300800 */
[----:B------:R-:W4:Y:S04]  /*10d60*/  LDL.LU R22, [R1+0x1118] ;  /* 0x0011180001167983 */ /* 0x000f280000300800 */
[----:B--2---:R0:W-:Y:S04]  /*10d70*/  STS.U16 [R43+UR76+0x280], R20 ;  /* 0x000280142b007988 */ /* 0x0041e8000800044c */
[----:B---3--:R1:W-:Y:S04]  /*10d80*/  STS.U16 [R43+UR76+0x8280], R16 ;  /* 0x008280102b007988 */ /* 0x0083e8000800044c */
[----:B0-----:R-:W2:Y:S04]  /*10d90*/  LDL.LU R20, [R1+0x1114] ;  /* 0x0011140001147983 */ /* 0x001ea80000300800 */
[----:B----4-:R0:W-:Y:S04]  /*10da0*/  STS.U16 [R43+UR76+0x10280], R24 ;  /* 0x010280182b007988 */ /* 0x0101e8000800044c */
        /* <DEDUP_REMOVED lines=41> */
[----:B-1----:R-:W4:Y:S04]  /*11040*/  LDL.LU R22, [R1+0x1fe0] ;  /* 0x001fe00001167983 */ /* 0x002f280000300800 */
        /* <DEDUP_REMOVED lines=8> */
[----:B-1----:R-:W2:Y:S04]  /*110d0*/  LDL.LU R8, [R1+0x1fd0] ;  /* 0x001fd00001087983 */ /* 0x002ea80000300800 */
[----:B------:R1:W-:Y:S04]  /*110e0*/  STS.U16 [R43+UR76+0x1680], R14 ;  /* 0x0016800e2b007988 */ /* 0x0003e8000800044c */
[----:B0-----:R-:W2:Y:S04]  /*110f0*/  LDL.LU R12, [R1+0x1fcc] ;  /* 0x001fcc00010c7983 */ /* 0x001ea80000300800 */
[----:B------:R0:W-:Y:S04]  /*11100*/  STS.U16 [R43+UR76+0x9680], R11 ;  /* 0x0096800b2b007988 */ /* 0x0001e8000800044c */
[----:B-1----:R-:W2:Y:S04]  /*11110*/  LDL.LU R14, [R1+0x1fc8] ;  /* 0x001fc800010e7983 */ /* 0x002ea80000300800 */
[----:B0-----:R-:W2:Y:S04]  /*11120*/  LDL.LU R11, [R1+0x1fc4] ;  /* 0x001fc400010b7983 */ /* 0x001ea80000300800 */
        /* <DEDUP_REMOVED lines=10> */
[----:B------:R-:W-:Y:S04]  /*111d0*/  STS.U16 [R43+UR76+0x2280], R55 ;  /* 0x002280372b007988 */ /* 0x000fe8000800044c */
[----:B------:R-:W-:Y:S04]  /*111e0*/  STS.U16 [R43+UR76+0xa280], R54 ;  /* 0x00a280362b007988 */ /* 0x000fe8000800044c */
[----:B------:R-:W-:Y:S04]  /*111f0*/  STS.U16 [R43+UR76+0x12280], R53 ;  /* 0x012280352b007988 */ /* 0x000fe8000800044c */
[----:B------:R-:W-:Y:S04]  /*11200*/  STS.U16 [R43+UR76+0x1a280], R52 ;  /* 0x01a280342b007988 */ /* 0x000fe8000800044c */
[----:B------:R-:W-:Y:S04]  /*11210*/  STS.U16 [R43+UR76+0x2680], R51 ;  /* 0x002680332b007988 */ /* 0x000fe8000800044c */
[----:B------:R1:W-:Y:S01]  /*11220*/  STS.U16 [R43+UR76+0xa680], R50 ;  /* 0x00a680322b007988 */ /* 0x0003e2000800044c */
[----:B------:R-:W-:-:S06]  /*11230*/  PRMT R44, RZ, 0x7610, R44 ;  /* 0x00007610ff2c7816 */ /* 0x000fcc000000002c */
[----:B------:R-:W3:Y:S01]  /*11240*/  @!P6 LDG.E.U16 R44, desc[UR6][R56.64] ;  /* 0x00000006382ce981 */ /* 0x000ee2000c1e1500 */
[----:B0-----:R-:W-:Y:S01]  /*11250*/  LOP3.LUT R36, R0, 0x60, RZ, 0x3c, !PT ;  /* 0x0000006000247812 */ /* 0x001fe200078e3cff */
[----:B-1----:R-:W0:Y:S02]  /*11260*/  LDC.64 R50, c[0x0][0x388] ;  /* 0x0000e200ff327b82 */ /* 0x002e240000000a00 */
[----:B--2---:R1:W-:Y:S04]  /*11270*/  STS.U16 [R43+UR76+0x12680], R11 ;  /* 0x0126800b2b007988 */ /* 0x0043e8000800044c */
[----:B------:R2:W-:Y:S04]  /*11280*/  STS.U16 [R43+UR76+0x1a680], R14 ;  /* 0x01a6800e2b007988 */ /* 0x0005e8000800044c */
[----:B------:R0:W-:Y:S04]  /*11290*/  STS.U16 [R43+UR76+0x2a80], R12 ;  /* 0x002a800c2b007988 */ /* 0x0001e8000800044c */
[----:B-1----:R-:W3:Y:S04]  /*112a0*/  LDL.LU R11, [R1+0x1fc0] ;  /* 0x001fc000010b7983 */ /* 0x002ee80000300800 */
[----:B--2---:R-:W2:Y:S04]  /*112b0*/  LDL.LU R14, [R1+0x1fbc] ;  /* 0x001fbc00010e7983 */ /* 0x004ea80000300800 */
[----:B0-----:R-:W2:Y:S04]  /*112c0*/  LDL.LU R12, [R1+0x1fb8] ;  /* 0x001fb800010c7983 */ /* 0x001ea80000300800 */
[----:B------:R0:W-:Y:S04]  /*112d0*/  STS.U16 [R43+UR76+0xaa80], R8 ;  /* 0x00aa80082b007988 */ /* 0x0001e8000800044c */
[----:B----4-:R1:W-:Y:S04]  /*112e0*/  STS.U16 [R43+UR76+0x12a80], R24 ;  /* 0x012a80182b007988 */ /* 0x0103e8000800044c */
[----:B---3--:R3:W-:Y:S04]  /*112f0*/  STS.U16 [R43+UR76+0x1aa80], R16 ;  /* 0x01aa80102b007988 */ /* 0x0087e8000800044c */
[----:B0-----:R-:W4:Y:S04]  /*11300*/  LDL.LU R8, [R1+0x1fb4] ;  /* 0x001fb40001087983 */ /* 0x001f280000300800 */
[----:B-1----:R-:W2:Y:S04]  /*11310*/  LDL.LU R24, [R1+0x1fb0] ;  /* 0x001fb00001187983 */ /* 0x002ea80000300800 */
[----:B---3--:R-:W3:Y:S04]  /*11320*/  LDL.LU R16, [R1+0x1fac] ;  /* 0x001fac0001107983 */ /* 0x008ee80000300800 */
[----:B------:R0:W-:Y:S04]  /*11330*/  STS.U16 [R43+UR76+0x2e80], R20 ;  /* 0x002e80142b007988 */ /* 0x0001e8000800044c */
[----:B------:R1:W-:Y:S04]  /*11340*/  STS.U16 [R43+UR76+0xae80], R22 ;  /* 0x00ae80162b007988 */ /* 0x0003e8000800044c */
[----:B------:R1:W-:Y:S04]  /*11350*/  STS.U16 [R43+UR76+0x12e80], R9 ;  /* 0x012e80092b007988 */ /* 0x0003e8000800044c */
[----:B0-----:R-:W2:Y:S04]  /*11360*/  LDL.LU R20, [R1+0x1fa8] ;  /* 0x001fa80001147983 */ /* 0x001ea80000300800 */
[----:B-1----:R-:W2:Y:S04]  /*11370*/  LDL.LU R22, [R1+0x1fa4] ;  /* 0x001fa40001167983 */ /* 0x002ea80000300800 */
[----:B------:R-:W2:Y:S04]  /*11380*/  LDL.LU R9, [R1+0x1fa0] ;  /* 0x001fa00001097983 */ /* 0x000ea80000300800 */
        /* <DEDUP_REMOVED lines=14> */
[----:B0-----:R-:W2:Y:S04]  /*11470*/  LDL.LU R21, [R1+0x1f84] ;  /* 0x001f840001157983 */ /* 0x001ea80000300800 */
[----:B-1----:R-:W2:Y:S04]  /*11480*/  LDL.LU R23, [R1+0x1f80] ;  /* 0x001f800001177983 */ /* 0x002ea80000300800 */
[----:B------:R-:W-:Y:S04]  /*11490*/  STS.U16 [R43+UR76+0x1b680], R47 ;  /* 0x01b6802f2b007988 */ /* 0x000fe8000800044c */
[----:B------:R-:W-:Y:S04]  /*114a0*/  STS.U16 [R43+UR76+0x3a80], R42 ;  /* 0x003a802a2b007988 */ /* 0x000fe8000800044c */
[----:B------:R-:W-:Y:S04]  /*114b0*/  STS.U16 [R43+UR76+0xba80], R41 ;  /* 0x00ba80292b007988 */ /* 0x000fe8000800044c */
[----:B------:R0:W-:Y:S04]  /*114c0*/  STS.U16 [R43+UR76+0x13a80], R38 ;  /* 0x013a80262b007988 */ /* 0x0001e8000800044c */
[----:B------:R-:W-:Y:S04]  /*114d0*/  STS.U16 [R43+UR76+0x1ba80], R49 ;  /* 0x01ba80312b007988 */ /* 0x000fe8000800044c */
[----:B------:R-:W-:Y:S01]  /*114e0*/  STS.U16 [R43+UR76+0x3e80], R46 ;  /* 0x003e802e2b007988 */ /* 0x000fe2000800044c */
[----:B0-----:R-:W0:Y:S03]  /*114f0*/  LDC R38, c[0x0][0x3b0] ;  /* 0x0000ec00ff267b82 */ /* 0x001e260000000800 */
[----:B------:R-:W-:Y:S04]  /*11500*/  STS.U16 [R43+UR76+0xbe80], R45 ;  /* 0x00be802d2b007988 */ /* 0x000fe8000800044c */
[----:B------:R1:W-:Y:S04]  /*11510*/  STS.U16 [R43+UR76+0x13e80], R44 ;  /* 0x013e802c2b007988 */ /* 0x0003e8000800044c */
[----:B------:R1:W-:Y:S04]  /*11520*/  STS.U16 [R43+UR76+0x1be80], R40 ;  /* 0x01be80282b007988 */ /* 0x0003e8000800044c */
[----:B------:R-:W0:Y:S01]  /*11530*/  LDL.LU R47, [R1+0x1390] ;  /* 0x00139000012f7983 */ /* 0x000e220000300800 */
[----:B------:R-:W-:Y:S01]  /*11540*/  PRMT R57, RZ, 0x7610, R57 ;  /* 0x00007610ff397816 */ /* 0x000fe20000000039 */
[----:B------:R-:W-:Y:S01]  /*11550*/  IMAD.WIDE R66, R66, 0x2, R26 ;  /* 0x0000000242427825 */ /* 0x000fe200078e021a */
[----:B------:R-:W-:Y:S01]  /*11560*/  PRMT R35, RZ, 0x7610, R35 ;  /* 0x00007610ff237816 */ /* 0x000fe20000000023 */
[----:B-1----:R-:W1:Y:S01]  /*11570*/  LDC R44, c[0x0][0x3b0] ;  /* 0x0000ec00ff2c7b82 */ /* 0x002e620000000800 */
[----:B------:R-:W-:-:S02]  /*11580*/  PRMT R2, RZ, 0x7610, R2 ;  /* 0x00007610ff027816 */ /* 0x000fc40000000002 */
[----:B------:R-:W3:Y:S05]  /*11590*/  @!P5 LDG.E.U16 R57, desc[UR6][R66.64] ;  /* 0x000000064239d981 */ /* 0x000eea000c1e1500 */
[----:B------:R-:W0:Y:S01]  /*115a0*/  LDC R40, c[0x0][0x3b0] ;  /* 0x0000ec00ff287b82 */ /* 0x000e220000000800 */
[----:B------:R-:W-:Y:S01]  /*115b0*/  PRMT R3, RZ, 0x7610, R3 ;  /* 0x00007610ff037816 */ /* 0x000fe20000000003 */
[----:B------:R-:W-:Y:S01]  /*115c0*/  IMAD.WIDE R70, R74, 0x2, R30 ;  /* 0x000000024a467825 */ /* 0x000fe200078e021e */
[----:B------:R-:W-:-:S03]  /*115d0*/  PRMT R4, RZ, 0x7610, R4 ;  /* 0x00007610ff047816 */ /* 0x000fc60000000004 */
[----:B------:R-:W-:Y:S02]  /*115e0*/  IMAD.WIDE R72, R74, 0x2, R28 ;  /* 0x000000024a487825 */ /* 0x000fe400078e021c */
[----:B------:R-:W0:Y:S01]  /*115f0*/  LDC R43, c[0x0][0x3b0] ;  /* 0x0000ec00ff2b7b82 */ /* 0x000e220000000800 */
[----:B--2---:R2:W-:Y:S04]  /*11600*/  STS.U16 [R36+UR76+0x300], R23 ;  /* 0x0003001724007988 */ /* 0x0045e8000800044c */
[----:B------:R1:W-:Y:S04]  /*11610*/  STS.U16 [R36+UR76+0x8300], R21 ;  /* 0x0083001524007988 */ /* 0x0003e8000800044c */
[----:B------:R4:W-:Y:S04]  /*11620*/  STS.U16 [R36+UR76+0x10300], R19 ;  /* 0x0103001324007988 */ /* 0x0009e8000800044c */
[----:B--2---:R-:W2:Y:S04]  /*11630*/  LDL.LU R23, [R1+0x1f7c] ;  /* 0x001f7c0001177983 */ /* 0x004ea80000300800 */
[----:B-1----:R-:W2:Y:S04]  /*11640*/  LDL.LU R21, [R1+0x1f78] ;  /* 0x001f780001157983 */ /* 0x002ea80000300800 */
[----:B----4-:R-:W4:Y:S04]  /*11650*/  LDL.LU R19, [R1+0x1f74] ;  /* 0x001f740001137983 */ /* 0x010f280000300800 */
[----:B------:R1:W-:Y:S01]  /*11660*/  STS.U16 [R36+UR76+0x18300], R93 ;  /* 0x0183005d24007988 */ /* 0x0003e2000800044c */
[----:B------:R-:W-:Y:S01]  /*11670*/  ISETP.GE.U32.AND P5, PT, R68, 0x7fffff01, PT ;  /* 0x7fffff014400780c */ /* 0x000fe20003fa6070 */
[----:B------:R-:W-:-:S02]  /*11680*/  IMAD.MOV.U32 R42, RZ, RZ, R50 ;  /* 0x000000ffff2a7224 */ /* 0x000fc400078e0032 */
[----:B------:R-:W2:Y:S01]  /*11690*/  @!P2 LDG.E.U16 R2, desc[UR6][R70.64] ;  /* 0x000000064602a981 */ /* 0x000ea2000c1e1500 */
[----:B------:R-:W-:-:S03]  /*116a0*/  IMAD.MOV.U32 R41, RZ, RZ, R51 ;  /* 0x000000ffff297224 */ /* 0x000fc600078e0033 */
[----:B------:R-:W2:Y:S04]  /*116b0*/  @!P2 LDG.E.U16 R3, desc[UR6][R72.64] ;  /* 0x000000064803a981 */ /* 0x000ea8000c1e1500 */
[----:B-1----:R-:W2:Y:S04]  /*116c0*/  LDL.LU R93, [R1+0x1f70] ;  /* 0x001f7000015d7983 */ /* 0x002ea80000300800 */
[----:B------:R1:W-:Y:S04]  /*116d0*/  STS.U16 [R36+UR76+0x700], R17 ;  /* 0x0007001124007988 */ /* 0x0003e8000800044c */
[----:B------:R0:W-:Y:S04]  /*116e0*/  STS.U16 [R36+UR76+0x8700], R15 ;  /* 0x0087000f24007988 */ /* 0x0001e8000800044c */
[----:B------:R3:W-:Y:S04]  /*116f0*/  STS.U16 [R36+UR76+0x10700], R18 ;  /* 0x0107001224007988 */ /* 0x0007e8000800044c */
[----:B-1----:R-:W4:Y:S04]  /*11700*/  LDL.LU R17, [R1+0x1f6c] ;  /* 0x001f6c0001117983 */ /* 0x002f280000300800 */
[----:B0-----:R-:W4:Y:S04]  /*11710*/  LDL.LU R15, [R1+0x1f68] ;  /* 0x001f6800010f7983 */ /* 0x001f280000300800 */
[----:B---3--:R-:W3:Y:S04]  /*11720*/  LDL.LU R18, [R1+0x1f64] ;  /* 0x001f640001127983 */ /* 0x008ee80000300800 */
[----:B------:R0:W-:Y:S04]  /*11730*/  STS.U16 [R36+UR76+0x18700], R13 ;  /* 0x0187000d24007988 */ /* 0x0001e8000800044c */
[----:B------:R1:W-:Y:S04]  /*11740*/  STS.U16 [R36+UR76+0xb00], R9 ;  /* 0x000b000924007988 */ /* 0x0003e8000800044c */
[----:B------:R1:W-:Y:S04]  /*11750*/  STS.U16 [R36+UR76+0x8b00], R22 ;  /* 0x008b001624007988 */ /* 0x0003e8000800044c */
[----:B0-----:R-:W3:Y:S04]  /*11760*/  LDL.LU R13, [R1+0x1f60] ;  /* 0x001f6000010d7983 */ /* 0x001ee80000300800 */
[----:B-1----:R-:W3:Y:S04]  /*11770*/  LDL.LU R9, [R1+0x1f5c] ;  /* 0x001f5c0001097983 */ /* 0x002ee80000300800 */
[----:B------:R-:W4:Y:S04]  /*11780*/  LDL.LU R22, [R1+0x1f58] ;  /* 0x001f580001167983 */ /* 0x000f280000300800 */
[----:B------:R0:W-:Y:S04]  /*11790*/  STS.U16 [R36+UR76+0x10b00], R20 ;  /* 0x010b001424007988 */ /* 0x0001e8000800044c */
[----:B------:R1:W-:Y:S04]  /*117a0*/  STS.U16 [R36+UR76+0x18b00], R16 ;  /* 0x018b001024007988 */ /* 0x0003e8000800044c */
[----:B------:R1:W-:Y:S04]  /*117b0*/  STS.U16 [R36+UR76+0xf00], R24 ;  /* 0x000f001824007988 */ /* 0x0003e8000800044c */
[----:B0-----:R-:W4:Y:S04]  /*117c0*/  LDL.LU R20, [R1+0x1f54] ;  /* 0x001f540001147983 */ /* 0x001f280000300800 */
[----:B-1----:R-:W4:Y:S04]  /*117d0*/  LDL.LU R16, [R1+0x1f50] ;  /* 0x001f500001107983 */ /* 0x002f280000300800 */
[----:B------:R-:W4:Y:S04]  /*117e0*/  LDL.LU R24, [R1+0x1f4c] ;  /* 0x001f4c0001187983 */ /* 0x000f280000300800 */
[----:B------:R0:W-:Y:S04]  /*117f0*/  STS.U16 [R36+UR76+0x8f00], R8 ;  /* 0x008f000824007988 */ /* 0x0001e8000800044c */
[----:B------:R1:W-:Y:S04]  /*11800*/  STS.U16 [R36+UR76+0x10f00], R12 ;  /* 0x010f000c24007988 */ /* 0x0003e8000800044c */
[----:B0-----:R-:W4:Y:S04]  /*11810*/  LDL.LU R8, [R1+0x1f48] ;  /* 0x001f480001087983 */ /* 0x001f280000300800 */
[----:B-1----:R-:W4:Y:S04]  /*11820*/  LDL.LU R12, [R1+0x1f44] ;  /* 0x001f4400010c7983 */ /* 0x002f280000300800 */
[----:B------:R0:W-:Y:S04]  /*11830*/  STS.U16 [R36+UR76+0x18f00], R14 ;  /* 0x018f000e24007988 */ /* 0x0001e8000800044c */
[----:B0-----:R-:W4:Y:S01]  /*11840*/  LDL.LU R14, [R1+0x1f40] ;  /* 0x001f4000010e7983 */ /* 0x001f220000300800 */
[----:B------:R-:W-:-:S04]  /*11850*/  IMAD.WIDE R68, R74, 0x2, R32 ;  /* 0x000000024a447825 */ /* 0x000fc800078e0220 */
[----:B------:R-:W-:Y:S01]  /*11860*/  IMAD.WIDE R74, R74, 0x2, R26 ;  /* 0x000000024a4a7825 */ /* 0x000fe200078e021a */
[----:B------:R-:W4:Y:S03]  /*11870*/  @!P2 LDG.E.U16 R35, desc[UR6][R68.64] ;  /* 0x000000064423a981 */ /* 0x000f26000c1e1500 */
[----:B------:R-:W-:Y:S01]  /*11880*/  IMAD R38, R47, R38, RZ ;  /* 0x000000262f267224 */ /* 0x000fe200078e02ff */
[----:B------:R-:W4:Y:S04]  /*11890*/  @!P2 LDG.E.U16 R4, desc[UR6][R74.64] ;  /* 0x000000064a04a981 */ /* 0x000f28000c1e1500 */
[----:B------:R0:W-:Y:S01]  /*118a0*/  STS.U16 [R36+UR76+0x1300], R11 ;  /* 0x0013000b24007988 */ /* 0x0001e2000800044c */
[----:B--2---:R-:W-:-:S05]  /*118b0*/  IMAD R93, R48, R93, RZ ;  /* 0x0000005d305d7224 */ /* 0x004fca00078e02ff */
[C---:B------:R-:W-:Y:S02]  /*118c0*/  LEA R92, P2, R93.reuse, R42, 0x1 ;  /* 0x0000002a5d5c7211 */ /* 0x040fe400078408ff */
[----:B------:R-:W1:Y:S02]  /*118d0*/  LDC R42, c[0x0][0x3b0] ;  /* 0x0000ec00ff2a7b82 */ /* 0x000e640000000800 */
[----:B------:R-:W-:Y:S02]  /*118e0*/  LEA.HI.X.SX32 R93, R93, R41, 0x1, P2 ;  /* 0x000000295d5d7211 */ /* 0x000fe400010f0eff */
[----:B------:R-:W-:-:S04]  /*118f0*/  LEA R45, P2, R38, R92, 0x1 ;  /* 0x0000005c262d7211 */ /* 0x000fc800078408ff */
[----:B------:R-:W-:-:S05]  /*11900*/  LEA.HI.X.SX32 R46, R38, R93, 0x1, P2 ;  /* 0x0000005d262e7211 */ /* 0x000fca00010f0eff */
[----:B------:R-:W-:Y:S02]  /*11910*/  @P0 IMAD.MOV.U32 R47, RZ, RZ, R46 ;  /* 0x000000ffff2f0224 */ /* 0x000fe400078e002e */
[----:B---3--:R-:W-:Y:S02]  /*11920*/  IMAD R41, R9, R40, RZ ;  /* 0x0000002809297224 */ /* 0x008fe400078e02ff */
[----:B------:R-:W2:Y:S01]  /*11930*/  LDL.LU R9, [R1+0x1f3c] ;  /* 0x001f3c0001097983 */ /* 0x000ea20000300800 */
[----:B------:R-:W3:Y:S03]  /*11940*/  LDC R40, c[0x0][0x3b0] ;  /* 0x0000ec00ff287b82 */ /* 0x000ee60000000800 */
[----:B------:R-:W-:Y:S04]  /*11950*/  STL [R1+0x1010], R45 ;  /* 0x0010102d01007387 */ /* 0x000fe80000100800 */
[----:B0-----:R-:W3:Y:S04]  /*11960*/  LDL.LU R11, [R1+0x1f38] ;  /* 0x001f3800010b7983 */ /* 0x001ee80000300800 */
[----:B------:R0:W-:Y:S02]  /*11970*/  STL [R1+0x100c], R46 ;  /* 0x00100c2e01007387 */ /* 0x0001e40000100800 */
[----:B0-----:R-:W-:Y:S01]  /*11980*/  @P0 IMAD.MOV.U32 R46, RZ, RZ, R45 ;  /* 0x000000ffff2e0224 */ /* 0x001fe200078e002d */
[----:B----4-:R-:W-:Y:S01]  /*11990*/  PRMT R8, RZ, 0x7610, R8 ;  /* 0x00007610ff087816 */ /* 0x010fe20000000008 */
[----:B------:R-:W-:Y:S01]  /*119a0*/  IMAD R43, R13, R43, RZ ;  /* 0x0000002b0d2b7224 */ /* 0x000fe200078e02ff */
[C---:B------:R-:W-:Y:S01]  /*119b0*/  LEA R38, P2, R41.reuse, R92, 0x1 ;  /* 0x0000005c29267211 */ /* 0x040fe200078408ff */
[C---:B------:R-:W-:Y:S01]  /*119c0*/  IMAD.WIDE R76, R82.reuse, 0x2, R32 ;  /* 0x00000002524c7825 */ /* 0x040fe200078e0220 */
[----:B------:R-:W-:Y:S01]  /*119d0*/  PRMT R56, RZ, 0x7610, R56 ;  /* 0x00007610ff387816 */ /* 0x000fe20000000038 */
[----:B------:R-:W0:Y:S01]  /*119e0*/  LDC R45, c[0x0][0x3b0] ;  /* 0x0000ec00ff2d7b82 */ /* 0x000e220000000800 */
[----:B------:R4:W3:Y:S01]  /*119f0*/  @P0 LDG.E.U16 R8, desc[UR6][R46.64] ;  /* 0x000000062e080981 */ /* 0x0008e2000c1e1500 */
[----:B------:R-:W-:Y:S01]  /*11a00*/  LEA.HI.X.SX32 R41, R41, R93, 0x1, P2 ;  /* 0x0000005d29297211 */ /* 0x000fe200010f0eff */
[----:B------:R-:W-:Y:S01]  /*11a10*/  IMAD.WIDE R78, R82, 0x2, R30 ;  /* 0x00000002524e7825 */ /* 0x000fe200078e021e */
[----:B------:R-:W-:Y:S01]  /*11a20*/  PRMT R39, RZ, 0x7610, R39 ;  /* 0x00007610ff277816 */ /* 0x000fe20000000027 */
[----:B------:R-:W3:Y:S02]  /*11a30*/  @!P4 LDG.E.U16 R56, desc[UR6][R76.64] ;  /* 0x000000064c38c981 */ /* 0x000ee4000c1e1500 */
[----:B----4-:R-:W-:Y:S01]  /*11a40*/  IMAD R46, R14, R44, RZ ;  /* 0x0000002c0e2e7224 */ /* 0x010fe200078e02ff */
[----:B------:R-:W-:Y:S01]  /*11a50*/  PRMT R37, RZ, 0x7610, R37 ;  /* 0x00007610ff257816 */ /* 0x000fe20000000025 */
[----:B------:R-:W4:Y:S03]  /*11a60*/  LDL.LU R14, [R1+0x1f34] ;  /* 0x001f3400010e7983 */ /* 0x000f260000300800 */
[----:B------:R-:W-:Y:S01]  /*11a70*/  LEA R44, P2, R46, R92, 0x1 ;  /* 0x0000005c2e2c7211 */ /* 0x000fe200078408ff */
[----:B------:R-:W-:Y:S01]  /*11a80*/  STL [R1+0x1050], R38 ;  /* 0x0010502601007387 */ /* 0x000fe20000100800 */
[----:B------:R-:W-:Y:S01]  /*11a90*/  PRMT R34, RZ, 0x7610, R34 ;  /* 0x00007610ff227816 */ /* 0x000fe20000000022 */
[----:B------:R-:W-:-:S02]  /*11aa0*/  IMAD.WIDE R80, R82, 0x2, R28 ;  /* 0x0000000252507825 */ /* 0x000fc400078e021c */
[----:B------:R-:W4:Y:S02]  /*11ab0*/  LDL.LU R13, [R1+0x1f30] ;  /* 0x001f3000010d7983 */ /* 0x000f240000300800 */
[----:B------:R-:W-:Y:S02]  /*11ac0*/  IMAD.WIDE R82, R82, 0x2, R26 ;  /* 0x0000000252527825 */ /* 0x000fe400078e021a */
[----:B------:R0:W-:Y:S02]  /*11ad0*/  STL [R1+0x104c], R41 ;  /* 0x00104c2901007387 */ /* 0x0001e40000100800 */
[----:B-1----:R-:W-:Y:S02]  /*11ae0*/  IMAD R42, R12, R42, RZ ;  /* 0x0000002a0c2a7224 */ /* 0x002fe400078e02ff */
[----:B------:R-:W-:Y:S04]  /*11af0*/  STL [R1+0x1018], R44 ;  /* 0x0010182c01007387 */ /* 0x000fe80000100800 */
[----:B------:R-:W4:Y:S01]  /*11b00*/  LDL.LU R12, [R1+0x1f2c] ;  /* 0x001f2c00010c7983 */ /* 0x000f220000300800 */
[----:B------:R-:W-:Y:S01]  /*11b10*/  @P0 IMAD.MOV.U32 R49, RZ, RZ, R41 ;  /* 0x000000ffff310224 */ /* 0x000fe200078e0029 */
[----:B------:R-:W-:-:S02]  /*11b20*/  LEA.HI.X.SX32 R46, R46, R93, 0x1, P2 ;  /* 0x0000005d2e2e7211 */ /* 0x000fc400010f0eff */
[----:B------:R-:W4:Y:S04]  /*11b30*/  @!P4 LDG.E.U16 R39, desc[UR6][R78.64] ;  /* 0x000000064e27c981 */ /* 0x000f28000c1e1500 */
[----:B------:R-:W4:Y:S04]  /*11b40*/  @!P4 LDG.E.U16 R37, desc[UR6][R80.64] ;  /* 0x000000065025c981 */ /* 0x000f28000c1e1500 */
[----:B------:R-:W4:Y:S01]  /*11b50*/  @!P4 LDG.E.U16 R34, desc[UR6][R82.64] ;  /* 0x000000065222c981 */ /* 0x000f22000c1e1500 */
[----:B0-----:R-:W-:Y:S01]  /*11b60*/  LEA R41, P4, R43, R92, 0x1 ;  /* 0x0000005c2b297211 */ /* 0x001fe200078808ff */
[----:B------:R-:W-:-:S02]  /*11b70*/  @P0 IMAD.MOV.U32 R48, RZ, RZ, R38 ;  /* 0x000000ffff300224 */ /* 0x000fc400078e0026 */
[----:B------:R-:W-:Y:S01]  /*11b80*/  @P0 IMAD.MOV.U32 R47, RZ, RZ, R46 ;  /* 0x000000ffff2f0224 */ /* 0x000fe200078e002e */
[----:B------:R-:W-:Y:S01]  /*11b90*/  LEA.HI.X.SX32 R43, R43, R93, 0x1, P4 ;  /* 0x0000005d2b2b7211 */ /* 0x000fe200020f0eff */
[----:B------:R-:W-:Y:S01]  /*11ba0*/  STL [R1+0x1058], R41 ;  /* 0x0010582901007387 */ /* 0x000fe20000100800 */
[----:B------:R-:W0:Y:S03]  /*11bb0*/  LDC R38, c[0x0][0x3b0] ;  /* 0x0000ec00ff267b82 */ /* 0x000e260000000800 */
[----:B------:R1:W-:Y:S04]  /*11bc0*/  STL [R1+0x1014], R46 ;  /* 0x0010142e01007387 */ /* 0x0003e80000100800 */
[----:B------:R0:W-:Y:S01]  /*11bd0*/  STL [R1+0x1054], R43 ;  /* 0x0010542b01007387 */ /* 0x0001e20000100800 */
[----:B-1----:R-:W-:Y:S01]  /*11be0*/  @P0 IMAD.MOV.U32 R46, RZ, RZ, R44 ;  /* 0x000000ffff2e0224 */ /* 0x002fe200078e002c */
[----:B--2---:R-:W-:-:S06]  /*11bf0*/  PRMT R9, RZ, 0x7610, R9 ;  /* 0x00007610ff097816 */ /* 0x004fcc0000000009 */
[----:B------:R1:W2:Y:S02]  /*11c00*/  @P0 LDG.E.U16 R9, desc[UR6][R48.64] ;  /* 0x0000000630090981 */ /* 0x0002a4000c1e1500 */
[----:B-1----:R-:W-:Y:S02]  /*11c10*/  @P0 IMAD.MOV.U32 R48, RZ, RZ, R41 ;  /* 0x000000ffff300224 */ /* 0x002fe400078e0029 */
[----:B---3--:R-:W-:Y:S01]  /*11c20*/  IMAD R41, R18, R40, RZ ;  /* 0x0000002812297224 */ /* 0x008fe200078e02ff */
[----:B----4-:R-:W-:Y:S01]  /*11c30*/  PRMT R14, RZ, 0x7610, R14 ;  /* 0x00007610ff0e7816 */ /* 0x010fe2000000000e */
[----:B------:R-:W-:Y:S01]  /*11c40*/  @P0 IMAD.MOV.U32 R49, RZ, RZ, R43 ;  /* 0x000000ffff310224 */ /* 0x000fe200078e002b */
[----:B------:R-:W-:Y:S01]  /*11c50*/  PRMT R11, RZ, 0x7610, R11 ;  /* 0x00007610ff0b7816 */ /* 0x000fe2000000000b */
[----:B------:R-:W1:Y:S03]  /*11c60*/  LDC R40, c[0x0][0x3b0] ;  /* 0x0000ec00ff287b82 */ /* 0x000e660000000800 */
[----:B------:R3:W4:Y:S04]  /*11c70*/  @P0 LDG.E.U16 R14, desc[UR6][R46.64] ;  /* 0x000000062e0e0981 */ /* 0x000728000c1e1500 */
[----:B------:R3:W2:Y:S01]  /*11c80*/  @P0 LDG.E.U16 R11, desc[UR6][R48.64] ;  /* 0x00000006300b0981 */ /* 0x0006a2000c1e1500 */
[----:B0-----:R-:W0:Y:S03]  /*11c90*/  LDC R43, c[0x0][0x3b0] ;  /* 0x0000ec00ff2b7b82 */ /* 0x001e260000000800 */
[----:B------:R-:W1:Y:S04]  /*11ca0*/  LDL.LU R47, [R1+0x13b0] ;  /* 0x0013b000012f7983 */ /* 0x000e680000300800 */
[----:B------:R-:W2:Y:S01]  /*11cb0*/  LDL.LU R18, [R1+0x1f28] ;  /* 0x001f280001127983 */ /* 0x000ea20000300800 */
[----:B---3--:R-:W-:-:S04]  /*11cc0*/  LEA R46, P2, R42, R92, 0x1 ;  /* 0x0000005c2a2e7211 */ /* 0x008fc800078408ff */
[----:B------:R-:W-:Y:S01]  /*11cd0*/  LEA.HI.X.SX32 R48, R42, R93, 0x1, P2 ;  /* 0x0000005d2a307211 */ /* 0x000fe200010f0eff */
[----:B------:R-:W-:Y:S01]  /*11ce0*/  STL [R1+0x1020], R46 ;  /* 0x0010202e01007387 */ /* 0x000fe20000100800 */
[----:B------:R-:W-:Y:S01]  /*11cf0*/  PRMT R12, RZ, 0x7610, R12 ;  /* 0x00007610ff0c7816 */ /* 0x000fe2000000000c */
[----:B------:R-:W3:Y:S02]  /*11d00*/  LDC R42, c[0x0][0x3b0] ;  /* 0x0000ec00ff2a7b82 */ /* 0x000ee40000000800 */
[----:B------:R0:W-:Y:S01]  /*11d10*/  STL [R1+0x101c], R48 ;  /* 0x00101c3001007387 */ /* 0x0001e20000100800 */
[----:B------:R-:W-:Y:S01]  /*11d20*/  @P0 IMAD.MOV.U32 R49, RZ, RZ, R48 ;  /* 0x000000ffff310224 */ /* 0x000fe200078e0030 */
[----:B------:R-:W-:Y:S01]  /*11d30*/  LEA R44, P2, R41, R92, 0x1 ;  /* 0x0000005c292c7211 */ /* 0x000fe200078408ff */
[----:B------:R-:W-:Y:S02]  /*11d40*/  IMAD R45, R24, R45, RZ ;  /* 0x0000002d182d7224 */ /* 0x000fe400078e02ff */
[----:B------:R-:W3:Y:S01]  /*11d50*/  LDL.LU R24, [R1+0x1f24] ;  /* 0x001f240001187983 */ /* 0x000ee20000300800 */
[----:B0-----:R-:W-:-:S03]  /*11d60*/  @P0 IMAD.MOV.U32 R48, RZ, RZ, R46 ;  /* 0x000000ffff300224 */ /* 0x001fc600078e002e */
[----:B------:R-:W-:Y:S04]  /*11d70*/  STL [R1+0x1060], R44 ;  /* 0x0010602c01007387 */ /* 0x000fe80000100800 */
[----:B------:R0:W4:Y:S01]  /*11d80*/  @P0 LDG.E.U16 R12, desc[UR6][R48.64] ;  /* 0x00000006300c0981 */ /* 0x000122000c1e1500 */
[----:B------:R-:W-:Y:S02]  /*11d90*/  PRMT R13, RZ, 0x7610, R13 ;  /* 0x00007610ff0d7816 */ /* 0x000fe4000000000d */
[----:B0-----:R-:W-:Y:S01]  /*11da0*/  LEA.HI.X.SX32 R48, R41, R93, 0x1, P2 ;  /* 0x0000005d29307211 */ /* 0x001fe200010f0eff */
[----:B------:R-:W-:Y:S02]  /*11db0*/  IMAD R41, R15, R38, RZ ;  /* 0x000000260f297224 */ /* 0x000fe400078e02ff */
[----:B------:R-:W0:Y:S01]  /*11dc0*/  LDC R38, c[0x0][0x3b0] ;  /* 0x0000ec00ff267b82 */ /* 0x000e220000000800 */
[----:B------:R-:W4:Y:S01]  /*11dd0*/  LDL.LU R15, [R1+0x1f20] ;  /* 0x001f2000010f7983 */ /* 0x000f220000300800 */
[----:B------:R-:W-:-:S03]  /*11de0*/  @P0 IMAD.MOV.U32 R49, RZ, RZ, R48 ;  /* 0x000000ffff310224 */ /* 0x000fc600078e0030 */
[----:B------:R0:W-:Y:S01]  /*11df0*/  STL [R1+0x105c], R48 ;  /* 0x00105c3001007387 */ /* 0x0001e20000100800 */
[-C--:B------:R-:W-:Y:S01]  /*11e00*/  LEA R46, P2, R45, R92.reuse, 0x1 ;  /* 0x0000005c2d2e7211 */ /* 0x080fe200078408ff */
[----:B0-----:R-:W-:Y:S01]  /*11e10*/  @P0 IMAD.MOV.U32 R48, RZ, RZ, R44 ;  /* 0x000000ffff300224 */ /* 0x001fe200078e002c */
[----:B------:R-:W-:-:S04]  /*11e20*/  LEA R44, P4, R41, R92, 0x1 ;  /* 0x0000005c292c7211 */ /* 0x000fc800078808ff */
[----:B------:R0:W4:Y:S04]  /*11e30*/  @P0 LDG.E.U16 R13, desc[UR6][R48.64] ;  /* 0x00000006300d0981 */ /* 0x000128000c1e1500 */
[----:B------:R-:W-:Y:S01]  /*11e40*/  STL [R1+0x1028], R46 ;  /* 0x0010282e01007387 */ /* 0x000fe20000100800 */
[-C--:B0-----:R-:W-:Y:S02]  /*11e50*/  LEA.HI.X.SX32 R48, R45, R93.reuse, 0x1, P2 ;  /* 0x0000005d2d307211 */ /* 0x081fe400010f0eff */
[----:B------:R-:W-:Y:S01]  /*11e60*/  LEA.HI.X.SX32 R45, R41, R93, 0x1, P4 ;  /* 0x0000005d292d7211 */ /* 0x000fe200020f0eff */
[----:B------:R-:W-:Y:S01]  /*11e70*/  STL [R1+0x1068], R44 ;  /* 0x0010682c01007387 */ /* 0x000fe20000100800 */
[----:B------:R-:W-:Y:S01]  /*11e80*/  IMAD R38, R20, R38, RZ ;  /* 0x0000002614267224 */ /* 0x000fe200078e02ff */
[----:B------:R-:W0:Y:S02]  /*11e90*/  LDC R41, c[0x0][0x3b0] ;  /* 0x0000ec00ff297b82 */ /* 0x000e240000000800 */
[----:B------:R0:W-:Y:S01]  /*11ea0*/  STL [R1+0x1024], R48 ;  /* 0x0010243001007387 */ /* 0x0001e20000100800 */
[----:B------:R-:W-:-:S03]  /*11eb0*/  @P0 IMAD.MOV.U32 R49, RZ, RZ, R48 ;  /* 0x000000ffff310224 */ /* 0x000fc600078e0030 */
[----:B------:R3:W-:Y:S01]  /*11ec0*/  STL [R1+0x1064], R45 ;  /* 0x0010642d01007387 */ /* 0x0007e20000100800 */
[----:B0-----:R-:W-:Y:S02]  /*11ed0*/  @P0 IMAD.MOV.U32 R48, RZ, RZ, R46 ;  /* 0x000000ffff300224 */ /* 0x001fe400078e002e */
[----:B-1----:R-:W-:Y:S01]  /*11ee0*/  IMAD R40, R47, R40, RZ ;  /* 0x000000282f287224 */ /* 0x002fe200078e02ff */
[----:B--2---:R-:W-:Y:S01]  /*11ef0*/  PRMT R18, RZ, 0x7610, R18 ;  /* 0x00007610ff127816 */ /* 0x004fe20000000012 */
[----:B------:R-:W-:Y:S02]  /*11f00*/  IMAD R47, R17, R43, RZ ;  /* 0x0000002b112f7224 */ /* 0x000fe400078e02ff */
[----:B------:R-:W2:Y:S01]  /*11f10*/  LDL.LU R17, [R1+0x1f1c] ;  /* 0x001f1c0001117983 */ /* 0x000ea20000300800 */
[----:B------:R-:W-:Y:S01]  /*11f20*/  LEA R46, P2, R40, R92, 0x1 ;  /* 0x0000005c282e7211 */ /* 0x000fe200078408ff */
[----:B------:R-:W0:Y:S02]  /*11f30*/  LDC R43, c[0x0][0x3b0] ;  /* 0x0000ec00ff2b7b82 */ /* 0x000e240000000800 */
[----:B------:R3:W2:Y:S02]  /*11f40*/  @P0 LDG.E.U16 R18, desc[UR6][R44.64] ;  /* 0x000000062c120981 */ /* 0x0006a4000c1e1500 */
[----:B---3--:R-:W-:-:S02]  /*11f50*/  IMAD R45, R16, R42, RZ ;  /* 0x0000002a102d7224 */ /* 0x008fc400078e02ff */
[----:B------:R-:W3:Y:S01]  /*11f60*/  LDL.LU R16, [R1+0x1f18] ;  /* 0x001f180001107983 */ /* 0x000ee20000300800 */
[----:B------:R-:W-:Y:S01]  /*11f70*/  PRMT R24, RZ, 0x7610, R24 ;  /* 0x00007610ff187816 */ /* 0x000fe20000000018 */
[----:B------:R-:W1:Y:S02]  /*11f80*/  LDC R42, c[0x0][0x3b0] ;  /* 0x0000ec00ff2a7b82 */ /* 0x000e640000000800 */
[----:B------:R-:W-:Y:S04]  /*11f90*/  STL [R1+0x1030], R46 ;  /* 0x0010302e01007387 */ /* 0x000fe80000100800 */
[----:B------:R-:W2:Y:S01]  /*11fa0*/  LDL.LU R20, [R1+0x1f14] ;  /* 0x001f140001147983 */ /* 0x000ea20000300800 */
[----:B------:R-:W-:-:S03]  /*11fb0*/  LEA R44, P4, R47, R92, 0x1 ;  /* 0x0000005c2f2c7211 */ /* 0x000fc600078808ff */
[----:B------:R4:W2:Y:S01]  /*11fc0*/  @P0 LDG.E.U16 R24, desc[UR6][R48.64] ;  /* 0x0000000630180981 */ /* 0x0008a2000c1e1500 */
[----:B------:R-:W-:-:S03]  /*11fd0*/  LEA.HI.X.SX32 R47, R47, R93, 0x1, P4 ;  /* 0x0000005d2f2f7211 */ /* 0x000fc600020f0eff */
[----:B------:R-:W-:Y:S01]  /*11fe0*/  STL [R1+0x1070], R44 ;  /* 0x0010702c01007387 */ /* 0x000fe20000100800 */
[----:B----4-:R-:W-:Y:S02]  /*11ff0*/  LEA.HI.X.SX32 R48, R40, R93, 0x1, P2 ;  /* 0x0000005d28307211 */ /* 0x010fe400010f0eff */
[----:B------:R-:W-:Y:S01]  /*12000*/  PRMT R15, RZ, 0x7610, R15 ;  /* 0x00007610ff0f7816 */ /* 0x000fe2000000000f */
[----:B------:R-:W4:Y:S02]  /*12010*/  LDC R40, c[0x0][0x3b0] ;  /* 0x0000ec00ff287b82 */ /* 0x000f240000000800 */
[----:B------:R0:W-:Y:S01]  /*12020*/  STL [R1+0x102c], R48 ;  /* 0x00102c3001007387 */ /* 0x0001e20000100800 */
[----:B------:R-:W-:Y:S02]  /*12030*/  @P0 IMAD.MOV.U32 R49, RZ, RZ, R48 ;  /* 0x000000ffff310224 */ /* 0x000fe400078e0030 */
[----:B0-----:R-:W-:Y:S01]  /*12040*/  @P0 IMAD.MOV.U32 R48, RZ, RZ, R46 ;  /* 0x000000ffff300224 */ /* 0x001fe200078e002e */
[----:B------:R-:W-:-:S04]  /*12050*/  LEA R46, P2, R45, R92, 0x1 ;  /* 0x0000005c2d2e7211 */ /* 0x000fc800078408ff */
[----:B------:R0:W2:Y:S01]  /*12060*/  @P0 LDG.E.U16 R15, desc[UR6][R48.64] ;  /* 0x00000006300f0981 */ /* 0x0000a2000c1e1500 */
[----:B------:R-:W-:-:S03]  /*12070*/  IMAD R41, R19, R41, RZ ;  /* 0x0000002913297224 */ /* 0x000fc600078e02ff */
[----:B------:R1:W-:Y:S01]  /*12080*/  STL [R1+0x106c], R47 ;  /* 0x00106c2f01007387 */ /* 0x0003e20000100800 */
[----:B0-----:R-:W-:Y:S02]  /*12090*/  @P0 IMAD.MOV.U32 R48, RZ, RZ, R44 ;  /* 0x000000ffff300224 */ /* 0x001fe400078e002c */
[----:B------:R-:W-:Y:S01]  /*120a0*/  @P0 IMAD.MOV.U32 R49, RZ, RZ, R47 ;  /* 0x000000ffff310224 */ /* 0x000fe200078e002f */
[----:B------:R-:W-:Y:S01]  /*120b0*/  LEA R44, P4, R38, R92, 0x1 ;  /* 0x0000005c262c7211 */ /* 0x000fe200078808ff */
[----:B------:R-:W-:Y:S04]  /*120c0*/  STL [R1+0x1038], R46 ;  /* 0x0010382e01007387 */ /* 0x000fe80000100800 */
[----:B------:R-:W2:Y:S04]  /*120d0*/  LDL.LU R19, [R1+0x1f10] ;  /* 0x001f100001137983 */ /* 0x000ea80000300800 */
[----:B-1----:R-:W2:Y:S04]  /*120e0*/  LDL R47, [R1+0x13cc] ;  /* 0x0013cc00012f7983 */ /* 0x002ea80000100800 */
[----:B------:R0:W-:Y:S01]  /*120f0*/  STL [R1+0x1040], R44 ;  /* 0x0010402c01007387 */ /* 0x0001e20000100800 */
[----:B------:R-:W-:-:S02]  /*12100*/  IMAD R42, R21, R42, RZ ;  /* 0x0000002a152a7224 */ /* 0x000fc400078e02ff */
[----:B----4-:R-:W-:Y:S01]  /*12110*/  IMAD R40, R23, R40, RZ ;  /* 0x0000002817287224 */ /* 0x010fe200078e02ff */
[----:B---3--:R-:W-:-:S06]  /*12120*/  PRMT R16, RZ, 0x7610, R16 ;  /* 0x00007610ff107816 */ /* 0x008fcc0000000010 */
[----:B------:R1:W3:Y:S01]  /*12130*/  @P0 LDG.E.U16 R16, desc[UR6][R48.64] ;  /* 0x0000000630100981 */ /* 0x0002e2000c1e1500 */
[----:B--2---:R-:W-:Y:S02]  /*12140*/  PRMT R20, RZ, 0x7610, R20 ;  /* 0x00007610ff147816 */ /* 0x004fe40000000014 */
[-C--:B-1----:R-:W-:Y:S02]  /*12150*/  LEA.HI.X.SX32 R48, R45, R93.reuse, 0x1, P2 ;  /* 0x0000005d2d307211 */ /* 0x082fe400010f0eff */
[----:B------:R-:W-:Y:S02]  /*12160*/  LEA.HI.X.SX32 R45, R38, R93, 0x1, P4 ;  /* 0x0000005d262d7211 */ /* 0x000fe400020f0eff */
[----:B------:R-:W-:Y:S01]  /*12170*/  LEA R38, P2, R41, R92, 0x1 ;  /* 0x0000005c29267211 */ /* 0x000fe200078408ff */
[----:B------:R1:W-:Y:S04]  /*12180*/  STL [R1+0x1034], R48 ;  /* 0x0010343001007387 */ /* 0x0003e80000100800 */
[----:B------:R-:W-:Y:S04]  /*12190*/  STL [R1+0x103c], R45 ;  /* 0x00103c2d01007387 */ /* 0x000fe80000100800 */
[----:B------:R0:W2:Y:S04]  /*121a0*/  @P0 LDG.E.U16 R20, desc[UR6][R44.64] ;  /* 0x000000062c140981 */ /* 0x0000a8000c1e1500 */
[----:B------:R-:W-:Y:S01]  /*121b0*/  STL [R1+0x1078], R38 ;  /* 0x0010782601007387 */ /* 0x000fe20000100800 */
[----:B0-----:R-:W-:-:S03]  /*121c0*/  IMAD R44, R22, R43, RZ ;  /* 0x0000002b162c7224 */ /* 0x001fc600078e02ff */
[----:B------:R-:W4:Y:S01]  /*121d0*/  LDL.LU R22, [R1+0x1f0c] ;  /* 0x001f0c0001167983 */ /* 0x000f220000300800 */
[----:B------:R-:W-:-:S03]  /*121e0*/  LEA.HI.X.SX32 R41, R41, R93, 0x1, P2 ;  /* 0x0000005d29297211 */ /* 0x000fc600010f0eff */
[----:B------:R-:W2:Y:S04]  /*121f0*/  LDL.LU R21, [R1+0x1f08] ;  /* 0x001f080001157983 */ /* 0x000ea80000300800 */
[----:B------:R0:W-:Y:S04]  /*12200*/  STL [R1+0x1074], R41 ;  /* 0x0010742901007387 */ /* 0x0001e80000100800 */
[----:B------:R-:W3:Y:S01]  /*12210*/  LDL.LU R23, [R1+0x1f04] ;  /* 0x001f040001177983 */ /* 0x000ee20000300800 */
[----:B------:R-:W-:Y:S01]  /*12220*/  PRMT R17, RZ, 0x7610, R17 ;  /* 0x00007610ff117816 */ /* 0x000fe20000000011 */
[----:B------:R-:W-:Y:S01]  /*12230*/  @P0 IMAD.MOV.U32 R49, RZ, RZ, R48 ;  /* 0x000000ffff310224 */ /* 0x000fe200078e0030 */
[----:B------:R-:W-:Y:S01]  /*12240*/  PRMT R5, RZ, 0x7610, R5 ;  /* 0x00007610ff057816 */ /* 0x000fe20000000005 */
[----:B------:R-:W-:Y:S01]  /*12250*/  IMAD.WIDE R84, R90, 0x2, R32 ;  /* 0x000000025a547825 */ /* 0x000fe200078e0220 */
[----:B------:R-:W-:-:S02]  /*12260*/  PRMT R6, RZ, 0x7610, R6 ;  /* 0x00007610ff067816 */ /* 0x000fc40000000006 */
[----:B------:R-:W-:Y:S01]  /*12270*/  PRMT R10, RZ, 0x7610, R10 ;  /* 0x00007610ff0a7816 */ /* 0x000fe2000000000a */
[C---:B------:R-:W-:Y:S01]  /*12280*/  IMAD.WIDE R86, R90.reuse, 0x2, R30 ;  /* 0x000000025a567825 */ /* 0x040fe200078e021e */
[----:B------:R-:W-:Y:S01]  /*12290*/  PRMT R7, RZ, 0x7610, R7 ;  /* 0x00007610ff077816 */ /* 0x000fe20000000007 */
[----:B------:R-:W3:Y:S02]  /*122a0*/  @!P5 LDG.E.U16 R5, desc[UR6][R84.64] ;  /* 0x000000065405d981 */ /* 0x000ee4000c1e1500 */
[----:B------:R-:W-:Y:S01]  /*122b0*/  IMAD.WIDE R88, R90, 0x2, R28 ;  /* 0x000000025a587825 */ /* 0x000fe200078e021c */
[----:B------:R-:W-:Y:S01]  /*122c0*/  LEA R43, P2, R44, R92, 0x1 ;  /* 0x0000005c2c2b7211 */ /* 0x000fe200078408ff */
[----:B------:R-:W3:Y:S02]  /*122d0*/  @!P5 LDG.E.U16 R6, desc[UR6][R86.64] ;  /* 0x000000065606d981 */ /* 0x000ee4000c1e1500 */
[----:B-1----:R-:W-:Y:S02]  /*122e0*/  @P0 IMAD.MOV.U32 R48, RZ, RZ, R46 ;  /* 0x000000ffff300224 */ /* 0x002fe400078e002e */
[----:B------:R-:W-:Y:S01]  /*122f0*/  IMAD.WIDE R90, R90, 0x2, R26 ;  /* 0x000000025a5a7825 */ /* 0x000fe200078e021a */
[----:B------:R-:W3:Y:S01]  /*12300*/  @!P5 LDG.E.U16 R10, desc[UR6][R88.64] ;  /* 0x00000006580ad981 */ /* 0x000ee2000c1e1500 */
[----:B------:R-:W-:-:S03]  /*12310*/  LEA.HI.X.SX32 R44, R44, R93, 0x1, P2 ;  /* 0x0000005d2c2c7211 */ /* 0x000fc600010f0eff */
[----:B------:R1:W3:Y:S04]  /*12320*/  @P0 LDG.E.U16 R17, desc[UR6][R48.64] ;  /* 0x0000000630110981 */ /* 0x0002e8000c1e1500 */
[----:B------:R-:W3:Y:S01]  /*12330*/  @!P5 LDG.E.U16 R7, desc[UR6][R90.64] ;  /* 0x000000065a07d981 */ /* 0x000ee2000c1e1500 */
[----:B-1----:R-:W-:Y:S01]  /*12340*/  @P0 IMAD.MOV.U32 R48, RZ, RZ, R38 ;  /* 0x000000ffff300224 */ /* 0x002fe200078e0026 */
[----:B------:R-:W-:Y:S02]  /*12350*/  @P0 MOV R49, R41 ;  /* 0x0000002900310202 */ /* 0x000fe40000000f00 */
[-C--:B0-----:R-:W-:Y:S02]  /*12360*/  LEA R41, P4, R42, R92.reuse, 0x1 ;  /* 0x0000005c2a297211 */ /* 0x081fe400078808ff */
[----:B------:R-:W-:Y:S01]  /*12370*/  LEA R38, P5, R40, R92, 0x1 ;  /* 0x0000005c28267211 */ /* 0x000fe200078a08ff */
[----:B------:R-:W-:Y:S01]  /*12380*/  @P0 IMAD.MOV.U32 R92, RZ, RZ, R43 ;  /* 0x000000ffff5c0224 */ /* 0x000fe200078e002b */
[----:B------:R-:W-:-:S02]  /*12390*/  LEA.HI.X.SX32 R42, R42, R93, 0x1, P4 ;  /* 0x0000005d2a2a7211 */ /* 0x000fc400020f0eff */
[----:B------:R-:W-:Y:S01]  /*123a0*/  LEA.HI.X.SX32 R40, R40, R93, 0x1, P5 ;  /* 0x0000005d28287211 */ /* 0x000fe200028f0eff */
[----:B------:R-:W-:Y:S01]  /*123b0*/  @P0 IMAD.MOV.U32 R93, RZ, RZ, R44 ;  /* 0x000000ffff5d0224 */ /* 0x000fe200078e002c */
[----:B------:R-:W-:Y:S04]  /*123c0*/  STL [R1+0x1048], R43 ;  /* 0x0010482b01007387 */ /* 0x000fe80000100800 */
[----:B------:R-:W-:Y:S04]  /*123d0*/  STL [R1+0x1080], R41 ;  /* 0x0010802901007387 */ /* 0x000fe80000100800 */
[----:B------:R-:W-:Y:S04]  /*123e0*/  STL [R1+0x1088], R38 ;  /* 0x0010882601007387 */ /* 0x000fe80000100800 */
[----:B------:R-:W-:Y:S04]  /*123f0*/  STL [R1+0x1044], R44 ;  /* 0x0010442c01007387 */ /* 0x000fe80000100800 */
[----:B------:R-:W-:Y:S04]  /*12400*/  STL [R1+0x107c], R42 ;  /* 0x00107c2a01007387 */ /* 0x000fe80000100800 */
[----:B------:R0:W-:Y:S01]  /*12410*/  STL [R1+0x1084], R40 ;  /* 0x0010842801007387 */ /* 0x0001e20000100800 */
[----:B----4-:R-:W-:-:S02]  /*12420*/  PRMT R22, RZ, 0x7610, R22 ;  /* 0x00007610ff167816 */ /* 0x010fc40000000016 */
[----:B--2---:R-:W-:-:S04]  /*12430*/  PRMT R21, RZ, 0x7610, R21 ;  /* 0x00007610ff157816 */ /* 0x004fc80000000015 */
[----:B------:R1:W2:Y:S02]  /*12440*/  @P0 LDG.E.U16 R22, desc[UR6][R92.64] ;  /* 0x000000065c160981 */ /* 0x0002a4000c1e1500 */
[----:B-1----:R-:W-:Y:S02]  /*12450*/  @P0 IMAD.MOV.U32 R92, RZ, RZ, R41 ;  /* 0x000000ffff5c0224 */ /* 0x002fe400078e0029 */
[----:B------:R-:W-:Y:S01]  /*12460*/  @P0 IMAD.MOV.U32 R93, RZ, RZ, R42 ;  /* 0x000000ffff5d0224 */ /* 0x000fe200078e002a */
[----:B---3--:R-:W-:-:S04]  /*12470*/  PRMT R23, RZ, 0x7610, R23 ;  /* 0x00007610ff177816 */ /* 0x008fc80000000017 */
[----:B------:R1:W3:Y:S02]  /*12480*/  @P0 LDG.E.U16 R21, desc[UR6][R92.64] ;  /* 0x000000065c150981 */ /* 0x0002e4000c1e1500 */
[----:B-1----:R-:W-:Y:S02]  /*12490*/  @P0 IMAD.MOV.U32 R92, RZ, RZ, R38 ;  /* 0x000000ffff5c0224 */ /* 0x002fe400078e0026 */
[----:B------:R-:W-:-:S05]  /*124a0*/  @P0 IMAD.MOV.U32 R93, RZ, RZ, R40 ;  /* 0x000000ffff5d0224 */ /* 0x000fca00078e0028 */
[----:B------:R1:W4:Y:S02]  /*124b0*/  @P0 LDG.E.U16 R23, desc[UR6][R92.64] ;  /* 0x000000065c170981 */ /* 0x000324000c1e1500 */
[C---:B-1----:R-:W-:Y:S02]  /*124c0*/  VIADD R92, R47.reuse, 0x20000 ;  /* 0x000200002f5c7836 */ /* 0x042fe40000000000 */
[----:B------:R-:W-:-:S03]  /*124d0*/  VIADD R93, R47, 0x41000 ;  /* 0x000410002f5d7836 */ /* 0x000fc60000000000 */
[----:B------:R-:W-:Y:S02]  /*124e0*/  SHF.R.U32.HI R92, RZ, 0x4, R92 ;  /* 0x00000004ff5c7819 */ /* 0x000fe4000001165c */
[----:B------:R-:W-:Y:S02]  /*124f0*/  SHF.R.U32.HI R93, RZ, 0x4, R93 ;  /* 0x00000004ff5d7819 */ /* 0x000fe4000001165d */
[----:B0-----:R-:W-:Y:S02]  /*12500*/  SGXT.U32 R40, R92, 0xe ;  /* 0x0000000e5c28781a */ /* 0x001fe40000000000 */
[----:B------:R-:W-:Y:S02]  /*12510*/  SGXT.U32 R38, R93, 0xe ;  /* 0x0000000e5d26781a */ /* 0x000fe40000000000 */
[----:B------:R-:W-:Y:S01]  /*12520*/  IADD3 R42, P2, PT, R40, 0x4000080, RZ ;  /* 0x04000080282a7810 */ /* 0x000fe20007f5e0ff */
[----:B------:R0:W-:Y:S04]  /*12530*/  STL [R1+0xeb0], R40 ;  /* 0x000eb02801007387 */ /* 0x0001e80000100800 */
[----:B------:R1:W-:Y:S04]  /*12540*/  STL [R1+0xeac], R38 ;  /* 0x000eac2601007387 */ /* 0x0003e80000100800 */
[----:B0-----:R-:W2:Y:S04]  /*12550*/  LDL.LU R40, [R1+0x1278] ;  /* 0x0012780001287983 */ /* 0x001ea80000300800 */
[----:B------:R-:W3:Y:S01]  /*12560*/  LDL.LU R43, [R1+0x1274] ;  /* 0x00127400012b7983 */ /* 0x000ee20000300800 */
[----:B------:R-:W-:-:S06]  /*12570*/  PRMT R19, RZ, 0x7610, R19 ;  /* 0x00007610ff137816 */ /* 0x000fcc0000000013 */
[----:B------:R0:W4:Y:S02]  /*12580*/  @P0 LDG.E.U16 R19, desc[UR6][R48.64] ;  /* 0x0000000630130981 */ /* 0x000124000c1e1500 */
[----:B0-----:R-:W0:Y:S01]  /*12590*/  S2R R49, SR_TID.X ;  /* 0x0000000000317919 */ /* 0x001e220000002100 */
[----:B------:R-:W-:Y:S01]  /*125a0*/  IMAD.MOV.U32 R93, RZ, RZ, RZ ;  /* 0x000000ffff5d7224 */ /* 0x000fe200078e00ff */
[----:B------:R-:W-:Y:S01]  /*125b0*/  IADD3 R41, P4, PT, R38, 0x2, RZ ;  /* 0x0000000226297810 */ /* 0x000fe20007f9e0ff */
[----:B------:R-:W-:Y:S01]  /*125c0*/  IMAD.MOV.U32 R44, RZ, RZ, RZ ;  /* 0x000000ffff2c7224 */ /* 0x000fe200078e00ff */
[----:B------:R-:W-:Y:S02]  /*125d0*/  R2UR UR8, R42 ;  /* 0x000000002a0872ca */ /* 0x000fe400000e0000 */
[----:B-1----:R-:W-:Y:S02]  /*125e0*/  IADD3.X R38, PT, PT, R93, 0x40004040, RZ, P2, !PT ;  /* 0x400040405d267810 */ /* 0x002fe400017fe4ff */
[----:B------:R-:W-:Y:S01]  /*125f0*/  IADD3.X R93, PT, PT, R44, 0x40004040, RZ, P4, !PT ;  /* 0x400040402c5d7810 */ /* 0x000fe200027fe4ff */
[C---:B0-----:R-:W-:Y:S01]  /*12600*/  IMAD.SHL.U32 R48, R49.reuse, 0x2, RZ ;  /* 0x0000000231307824 */ /* 0x041fe200078e00ff */
[----:B------:R-:W-:-:S02]  /*12610*/  LOP3.LUT R47, R49, 0x40, RZ, 0xc0, !PT ;  /* 0x00000040312f7812 */ /* 0x000fc400078ec0ff */
[----:B------:R-:W-:Y:S02]  /*12620*/  SHF.R.U32.HI R49, RZ, 0x5, R49 ;  /* 0x00000005ff317819 */ /* 0x000fe40000011631 */
[----:B------:R-:W-:Y:S02]  /*12630*/  LOP3.LUT R48, R48, 0x7e, RZ, 0xc0, !PT ;  /* 0x0000007e30307812 */ /* 0x000fe400078ec0ff */
[----:B------:R-:W-:Y:S02]  /*12640*/  ISETP.NE.U32.AND P0, PT, R49, RZ, PT ;  /* 0x000000ff3100720c */ /* 0x000fe40003f05070 */
[----:B------:R-:W4:Y:S01]  /*12650*/  LDL.LU R49, [R1+0x1270] ;  /* 0x0012700001317983 */ /* 0x000f220000300800 */
[----:B------:R-:W-:-:S03]  /*12660*/  IMAD R92, R47, 0x20, R48 ;  /* 0x000000202f5c7824 */ /* 0x000fc600078e0230 */
        /* <DEDUP_REMOVED lines=15> */
[----:B------:R-:W4:Y:S01]  /*12760*/  LDL.LU R54, [R1+0x122c] ;  /* 0x00122c0001367983 */ /* 0x000f220000300800 */
[----:B------:R-:W-:-:S03]  /*12770*/  R2UR UR9, R38 ;  /* 0x00000000260972ca */ /* 0x000fc600000e0000 */
[----:B------:R-:W4:Y:S01]  /*12780*/  LDL.LU R53, [R1+0x1228] ;  /* 0x0012280001357983 */ /* 0x000f220000300800 */
[----:B------:R-:W-:-:S03]  /*12790*/  R2UR UR10, R41 ;  /* 0x00000000290a72ca */ /* 0x000fc600000e0000 */
[----:B------:R-:W4:Y:S01]  /*127a0*/  LDL.LU R52, [R1+0x1224] ;  /* 0x0012240001347983 */ /* 0x000f220000300800 */
[----:B------:R-:W-:-:S03]  /*127b0*/  R2UR UR11, R93 ;  /* 0x000000005d0b72ca */ /* 0x000fc600000e0000 */
[----:B------:R-:W4:Y:S04]  /*127c0*/  LDL.LU R51, [R1+0x1220] ;  /* 0x0012200001337983 */ /* 0x000f280000300800 */
[----:B------:R-:W4:Y:S04]  /*127d0*/  LDL.LU R50, [R1+0x121c] ;  /* 0x00121c0001327983 */ /* 0x000f280000300800 */
[----:B------:R-:W4:Y:S04]  /*127e0*/  LDL.LU R38, [R1+0x1218] ;  /* 0x0012180001267983 */ /* 0x000f280000300800 */
[----:B------:R-:W4:Y:S04]  /*127f0*/  LDL.LU R41, [R1+0x1214] ;  /* 0x0012140001297983 */ /* 0x000f280000300800 */
[----:B------:R-:W4:Y:S04]  /*12800*/  LDL.LU R93, [R1+0x124c] ;  /* 0x00124c00015d7983 */ /* 0x000f280000300800 */
[----:B--2---:R0:W-:Y:S04]  /*12810*/  STS.U16 [R36+UR76+0x9300], R40 ;  /* 0x0093002824007988 */ /* 0x0041e8000800044c */
[----:B---3--:R1:W-:Y:S04]  /*12820*/  STS.U16 [R36+UR76+0x11300], R43 ;  /* 0x0113002b24007988 */ /* 0x0083e8000800044c */
[----:B0-----:R-:W2:Y:S04]  /*12830*/  LDL.LU R40, [R1+0x1210] ;  /* 0x0012100001287983 */ /* 0x001ea80000300800 */
[----:B-1----:R-:W3:Y:S04]  /*12840*/  LDL.LU R43, [R1+0x120c] ;  /* 0x00120c00012b7983 */ /* 0x002ee80000300800 */
[----:B----4-:R0:W-:Y:S04]  /*12850*/  STS.U16 [R36+UR76+0x19300], R49 ;  /* 0x0193003124007988 */ /* 0x0101e8000800044c */
[----:B------:R1:W-:Y:S04]  /*12860*/  STS.U16 [R36+UR76+0x1700], R48 ;  /* 0x0017003024007988 */ /* 0x0003e8000800044c */
[----:B------:R4:W-:Y:S04]  /*12870*/  STS.U16 [R36+UR76+0x9700], R47 ;  /* 0x0097002f24007988 */ /* 0x0009e8000800044c */
[----:B0-----:R-:W3:Y:S04]  /*12880*/  LDL.LU R49, [R1+0x1208] ;  /* 0x0012080001317983 */ /* 0x001ee80000300800 */
[----:B-1----:R-:W3:Y:S04]  /*12890*/  LDL.LU R48, [R1+0x1204] ;  /* 0x0012040001307983 */ /* 0x002ee80000300800 */
[----:B----4-:R-:W4:Y:S04]  /*128a0*/  LDL.LU R47, [R1+0x1200] ;  /* 0x00120000012f7983 */ /* 0x010f280000300800 */
        /* <DEDUP_REMOVED lines=8> */
[----:B------:R1:W-:Y:S04]  /*12930*/  STS.U16 [R36+UR76+0x19b00], R46 ;  /* 0x019b002e24007988 */ /* 0x0003e8000800044c */
[----:B0-----:R-:W4:Y:S04]  /*12940*/  LDL.LU R44, [R1+0x1ef4] ;  /* 0x001ef400012c7983 */ /* 0x001f280000300800 */
[----:B-1----:R-:W4:Y:S04]  /*12950*/  LDL.LU R45, [R1+0x1ef0] ;  /* 0x001ef000012d7983 */ /* 0x002f280000300800 */
[----:B------:R-:W4:Y:S04]  /*12960*/  LDL.LU R46, [R1+0x1eec] ;  /* 0x001eec00012e7983 */ /* 0x000f280000300800 */
[----:B------:R-:W-:Y:S04]  /*12970*/  STS.U16 [R36+UR76+0x1f00], R93 ;  /* 0x001f005d24007988 */ /* 0x000fe8000800044c */
[----:B------:R-:W-:Y:S04]  /*12980*/  STS.U16 [R36+UR76+0x9f00], R65 ;  /* 0x009f004124007988 */ /* 0x000fe8000800044c */
        /* <DEDUP_REMOVED lines=9> */
[----:B-1----:R-:W4:Y:S04]  /*12a20*/  LDL.LU R60, [R1+0x11dc] ;  /* 0x0011dc00013c7983 */ /* 0x002f280000300800 */
        /* <DEDUP_REMOVED lines=16> */
[----:B--2---:R0:W-:Y:S04]  /*12b30*/  STS.U16 [R36+UR76+0x1ab00], R40 ;  /* 0x01ab002824007988 */ /* 0x0041e8000800044c */
[----:B---3--:R1:W-:Y:S04]  /*12b40*/  STS.U16 [R36+UR76+0x2f00], R43 ;  /* 0x002f002b24007988 */ /* 0x0083e8000800044c */
[----:B0-----:R-:W2:Y:S04]  /*12b50*/  LDL.LU R40, [R1+0x1338] ;  /* 0x0013380001287983 */ /* 0x001ea80000300800 */
[----:B-1----:R-:W3:Y:S01]  /*12b60*/  LDL.LU R43, [R1+0x1334] ;  /* 0x00133400012b7983 */ /* 0x002ee20000300800 */
[----:B------:R-:W-:-:S03]  /*12b70*/  LOP3.LUT R93, R0, 0x70, RZ, 0x3c, !PT ;  /* 0x00000070005d7812 */ /* 0x000fc600078e3cff */
[----:B------:R0:W-:Y:S04]  /*12b80*/  STS.U16 [R36+UR76+0xaf00], R49 ;  /* 0x00af003124007988 */ /* 0x0001e8000800044c */
[----:B------:R1:W-:Y:S04]  /*12b90*/  STS.U16 [R36+UR76+0x12f00], R48 ;  /* 0x012f003024007988 */ /* 0x0003e8000800044c */
[----:B----4-:R4:W-:Y:S04]  /*12ba0*/  STS.U16 [R36+UR76+0x1af00], R47 ;  /* 0x01af002f24007988 */ /* 0x0109e8000800044c */
[----:B0-----:R-:W3:Y:S04]  /*12bb0*/  LDL.LU R49, [R1+0x1330] ;  /* 0x0013300001317983 */ /* 0x001ee80000300800 */
[----:B-1----:R-:W3:Y:S04]  /*12bc0*/  LDL.LU R48, [R1+0x132c] ;  /* 0x00132c0001307983 */ /* 0x002ee80000300800 */
[----:B----4-:R-:W4:Y:S04]  /*12bd0*/  LDL.LU R47, [R1+0x1328] ;  /* 0x00132800012f7983 */ /* 0x010f280000300800 */
        /* <DEDUP_REMOVED lines=8> */
[----:B------:R0:W-:Y:S04]  /*12c60*/  STS.U16 [R36+UR76+0x3700], R64 ;  /* 0x0037004024007988 */ /* 0x0001e8000800044c */
[----:B------:R-:W-:Y:S04]  /*12c70*/  STS.U16 [R36+UR76+0xb700], R63 ;  /* 0x00b7003f24007988 */ /* 0x000fe8000800044c */
[----:B0-----:R-:W4:Y:S04]  /*12c80*/  LDL.LU R64, [R1+0x1314] ;  /* 0x0013140001407983 */ /* 0x001f280000300800 */
[----:B------:R0:W-:Y:S04]  /*12c90*/  STS.U16 [R36+UR76+0x13700], R62 ;  /* 0x0137003e24007988 */ /* 0x0001e8000800044c */
[----:B------:R-:W4:Y:S04]  /*12ca0*/  LDL.LU R65, [R1+0x1310] ;  /* 0x0013100001417983 */ /* 0x000f280000300800 */
[----:B------:R-:W-:Y:S04]  /*12cb0*/  STS.U16 [R36+UR76+0x1b700], R61 ;  /* 0x01b7003d24007988 */ /* 0x000fe8000800044c */
[----:B------:R1:W-:Y:S04]  /*12cc0*/  STS.U16 [R36+UR76+0x3b00], R60 ;  /* 0x003b003c24007988 */ /* 0x0003e8000800044c */
[----:B------:R-:W-:Y:S04]  /*12cd0*/  STS.U16 [R36+UR76+0xbb00], R59 ;  /* 0x00bb003b24007988 */ /* 0x000fe8000800044c */
[----:B------:R-:W-:Y:S04]  /*12ce0*/  STS.U16 [R36+UR76+0x13b00], R58 ;  /* 0x013b003a24007988 */ /* 0x000fe8000800044c */
[----:B------:R-:W-:Y:S04]  /*12cf0*/  STS.U16 [R36+UR76+0x1bb00], R57 ;  /* 0x01bb003924007988 */ /* 0x000fe8000800044c */
[----:B------:R-:W-:Y:S04]  /*12d00*/  STS.U16 [R36+UR76+0x3f00], R56 ;  /* 0x003f003824007988 */ /* 0x000fe8000800044c */
[----:B0-----:R-:W4:Y:S04]  /*12d10*/  LDL.LU R62, [R1+0x130c] ;  /* 0x00130c00013e7983 */ /* 0x001f280000300800 */
[----:B------:R-:W-:Y:S04]  /*12d20*/  STS.U16 [R36+UR76+0xbf00], R39 ;  /* 0x00bf002724007988 */ /* 0x000fe8000800044c */
[----:B------:R-:W4:Y:S04]  /*12d30*/  LDL.LU R63, [R1+0x1308] ;  /* 0x00130800013f7983 */ /* 0x000f280000300800 */
[----:B------:R-:W-:Y:S04]  /*12d40*/  STS.U16 [R36+UR76+0x13f00], R37 ;  /* 0x013f002524007988 */ /* 0x000fe8000800044c */
[----:B-1----:R-:W4:Y:S04]  /*12d50*/  LDL.LU R60, [R1+0x1304] ;  /* 0x00130400013c7983 */ /* 0x002f280000300800 */
[----:B------:R0:W-:Y:S04]  /*12d60*/  STS.U16 [R36+UR76+0x1bf00], R34 ;  /* 0x01bf002224007988 */ /* 0x0001e8000800044c */
[----:B------:R-:W4:Y:S04]  /*12d70*/  LDL.LU R61, [R1+0x1300] ;  /* 0x00130000013d7983 */ /* 0x000f280000300800 */
[----:B0-----:R-:W4:Y:S04]  /*12d80*/  LDL.LU R34, [R1+0x12fc] ;  /* 0x0012fc0001227983 */ /* 0x001f280000300800 */
[----:B------:R-:W4:Y:S04]  /*12d90*/  LDL.LU R37, [R1+0x12f8] ;  /* 0x0012f80001257983 */ /* 0x000f280000300800 */
[----:B------:R-:W4:Y:S04]  /*12da0*/  LDL.LU R36, [R1+0x12f4] ;  /* 0x0012f40001247983 */ /* 0x000f280000300800 */
[----:B------:R-:W4:Y:S04]  /*12db0*/  LDL.LU R39, [R1+0x12f0] ;  /* 0x0012f00001277983 */ /* 0x000f280000300800 */
[----:B------:R-:W4:Y:S04]  /*12dc0*/  LDL.LU R58, [R1+0x12ec] ;  /* 0x0012ec00013a7983 */ /* 0x000f280000300800 */
[----:B------:R-:W4:Y:S04]  /*12dd0*/  LDL.LU R59, [R1+0x12e8] ;  /* 0x0012e800013b7983 */ /* 0x000f280000300800 */
[----:B------:R-:W-:Y:S04]  /*12de0*/  STS.U16 [R93+UR76+0x380], R55 ;  /* 0x000380375d007988 */ /* 0x000fe8000800044c */
[----:B------:R-:W4:Y:S04]  /*12df0*/  LDL.LU R56, [R1+0x12e4] ;  /* 0x0012e40001387983 */ /* 0x000f280000300800 */
[----:B------:R0:W-:Y:S04]  /*12e00*/  STS.U16 [R93+UR76+0x8380], R54 ;  /* 0x008380365d007988 */ /* 0x0001e8000800044c */
[----:B------:R-:W4:Y:S04]  /*12e10*/  LDL.LU R57, [R1+0x12e0] ;  /* 0x0012e00001397983 */ /* 0x000f280000300800 */
[----:B------:R-:W-:Y:S04]  /*12e20*/  STS.U16 [R93+UR76+0x10380], R53 ;  /* 0x010380355d007988 */ /* 0x000fe8000800044c */
[----:B0-----:R-:W4:Y:S04]  /*12e30*/  LDL.LU R54, [R1+0x12dc] ;  /* 0x0012dc0001367983 */ /* 0x001f280000300800 */
[----:B------:R0:W-:Y:S04]  /*12e40*/  STS.U16 [R93+UR76+0x18380], R52 ;  /* 0x018380345d007988 */ /* 0x0001e8000800044c */
[----:B------:R-:W4:Y:S04]  /*12e50*/  LDL.LU R55, [R1+0x12d8] ;  /* 0x0012d80001377983 */ /* 0x000f280000300800 */
[----:B------:R-:W-:Y:S04]  /*12e60*/  STS.U16 [R93+UR76+0x780], R51 ;  /* 0x000780335d007988 */ /* 0x000fe8000800044c */
[----:B0-----:R-:W4:Y:S04]  /*12e70*/  LDL.LU R52, [R1+0x12d4] ;  /* 0x0012d40001347983 */ /* 0x001f280000300800 */
[----:B------:R0:W-:Y:S04]  /*12e80*/  STS.U16 [R93+UR76+0x8780], R50 ;  /* 0x008780325d007988 */ /* 0x0001e8000800044c */
[----:B------:R-:W4:Y:S04]  /*12e90*/  LDL.LU R53, [R1+0x12d0] ;  /* 0x0012d00001357983 */ /* 0x000f280000300800 */
[----:B------:R1:W-:Y:S04]  /*12ea0*/  STS.U16 [R93+UR76+0x10780], R38 ;  /* 0x010780265d007988 */ /* 0x0003e8000800044c */
[----:B0-----:R-:W4:Y:S04]  /*12eb0*/  LDL.LU R50, [R1+0x12cc] ;  /* 0x0012cc0001327983 */ /* 0x001f280000300800 */
[----:B------:R-:W4:Y:S04]  /*12ec0*/  LDL.LU R51, [R1+0x12c8] ;  /* 0x0012c80001337983 */ /* 0x000f280000300800 */
[----:B------:R0:W-:Y:S04]  /*12ed0*/  STS.U16 [R93+UR76+0x18780], R41 ;  /* 0x018780295d007988 */ /* 0x0001e8000800044c */
[----:B-1----:R-:W4:Y:S04]  /*12ee0*/  LDL.LU R38, [R1+0x12c4] ;  /* 0x0012c40001267983 */ /* 0x002f280000300800 */
[----:B--2---:R1:W-:Y:S04]  /*12ef0*/  STS.U16 [R93+UR76+0xb80], R40 ;  /* 0x000b80285d007988 */ /* 0x0043e8000800044c */
[----:B0-----:R-:W2:Y:S04]  /*12f00*/  LDL.LU R41, [R1+0x12c0] ;  /* 0x0012c00001297983 */ /* 0x001ea80000300800 */
[----:B---3--:R0:W-:Y:S04]  /*12f10*/  STS.U16 [R93+UR76+0x8b80], R43 ;  /* 0x008b802b5d007988 */ /* 0x0081e8000800044c */
[----:B-1----:R-:W3:Y:S04]  /*12f20*/  LDL.LU R40, [R1+0x12bc] ;  /* 0x0012bc0001287983 */ /* 0x002ee80000300800 */
[----:B0-----:R-:W2:Y:S04]  /*12f30*/  LDL.LU R43, [R1+0x12b8] ;  /* 0x0012b800012b7983 */ /* 0x001ea80000300800 */
[----:B------:R-:W-:Y:S04]  /*12f40*/  STS.U16 [R93+UR76+0x10b80], R49 ;  /* 0x010b80315d007988 */ /* 0x000fe8000800044c */
[----:B------:R0:W-:Y:S04]  /*12f50*/  STS.U16 [R93+UR76+0x18b80], R48 ;  /* 0x018b80305d007988 */ /* 0x0001e8000800044c */
[----:B----4-:R-:W-:Y:S04]  /*12f60*/  STS.U16 [R93+UR76+0xf80], R47 ;  /* 0x000f802f5d007988 */ /* 0x010fe8000800044c */
[----:B0-----:R-:W4:Y:S04]  /*12f70*/  LDL.LU R48, [R1+0x12b4] ;  /* 0x0012b40001307983 */ /* 0x001f280000300800 */
[----:B------:R-:W4:Y:S04]  /*12f80*/  LDL.LU R49, [R1+0x12b0] ;  /* 0x0012b00001317983 */ /* 0x000f280000300800 */
[----:B------:R0:W-:Y:S04]  /*12f90*/  STS.U16 [R93+UR76+0x8f80], R46 ;  /* 0x008f802e5d007988 */ /* 0x0001e8000800044c */
[----:B------:R-:W-:Y:S04]  /*12fa0*/  STS.U16 [R93+UR76+0x10f80], R45 ;  /* 0x010f802d5d007988 */ /* 0x000fe8000800044c */
[----:B------:R1:W-:Y:S04]  /*12fb0*/  STS.U16 [R93+UR76+0x18f80], R44 ;  /* 0x018f802c5d007988 */ /* 0x0003e8000800044c */
[----:B0-----:R-:W4:Y:S04]  /*12fc0*/  LDL.LU R46, [R1+0x12ac] ;  /* 0x0012ac00012e7983 */ /* 0x001f280000300800 */
[----:B------:R-:W4:Y:S04]  /*12fd0*/  LDL.LU R47, [R1+0x12a8] ;  /* 0x0012a800012f7983 */ /* 0x000f280000300800 */
[----:B-1----:R-:W4:Y:S04]  /*12fe0*/  LDL.LU R44, [R1+0x12a4] ;  /* 0x0012a400012c7983 */ /* 0x002f280000300800 */
[----:B------:R0:W-:Y:S04]  /*12ff0*/  STS.U16 [R93+UR76+0x1380], R42 ;  /* 0x0013802a5d007988 */ /* 0x0001e8000800044c */
[----:B------:R-:W4:Y:S04]  /*13000*/  LDL.LU R45, [R1+0x12a0] ;  /* 0x0012a000012d7983 */ /* 0x000f280000300800 */
[----:B0-----:R-:W4:Y:S04]  /*13010*/  LDL.LU R42, [R1+0x129c] ;  /* 0x00129c00012a7983 */ /* 0x001f280000300800 */
[----:B------:R0:W-:Y:S04]  /*13020*/  STS.U16 [R93+UR76+0x9380], R64 ;  /* 0x009380405d007988 */ /* 0x0001e8000800044c */
[----:B------:R1:W-:Y:S04]  /*13030*/  STS.U16 [R93+UR76+0x11380], R65 ;  /* 0x011380415d007988 */ /* 0x0003e8000800044c */
[----:B0-----:R0:W5:Y:S04]  /*13040*/  LDL.LU R64, [R1+0x1ee8] ;  /* 0x001ee80001407983 */ /* 0x0011680000300800 */
[----:B-1----:R0:W5:Y:S04]  /*13050*/  LDL.LU R65, [R1+0x1ee4] ;  /* 0x001ee40001417983 */ /* 0x0021680000300800 */
[----:B------:R1:W-:Y:S04]  /*13060*/  STS.U16 [R93+UR76+0x19380], R62 ;  /* 0x0193803e5d007988 */ /* 0x0003e8000800044c */
[----:B------:R0:W-:Y:S04]  /*13070*/  STS.U16 [R93+UR76+0x1780], R63 ;  /* 0x0017803f5d007988 */ /* 0x0001e8000800044c */
[----:B-1----:R1:W5:Y:S04]  /*13080*/  LDL.LU R62, [R1+0x1ee0] ;  /* 0x001ee000013e7983 */ /* 0x0023680000300800 */
[----:B------:R1:W-:Y:S04]  /*13090*/  STS.U16 [R93+UR76+0x9780], R60 ;  /* 0x0097803c5d007988 */ /* 0x0003e8000800044c */
[----:B0-----:R0:W5:Y:S04]  /*130a0*/  LDL.LU R63, [R1+0x1edc] ;  /* 0x001edc00013f7983 */ /* 0x0011680000300800 */
[----:B------:R0:W-:Y:S04]  /*130b0*/  STS.U16 [R93+UR76+0x11780], R61 ;  /* 0x0117803d5d007988 */ /* 0x0001e8000800044c */
[----:B-1----:R1:W5:Y:S04]  /*130c0*/  LDL.LU R60, [R1+0x1ed8] ;  /* 0x001ed800013c7983 */ /* 0x0023680000300800 */
[----:B------:R1:W-:Y:S04]  /*130d0*/  STS.U16 [R93+UR76+0x19780], R34 ;  /* 0x019780225d007988 */ /* 0x0003e8000800044c */
[----:B0-----:R0:W5:Y:S04]  /*130e0*/  LDL.LU R61, [R1+0x1ed4] ;  /* 0x001ed400013d7983 */ /* 0x0011680000300800 */
        /* <DEDUP_REMOVED lines=28> */
[----:B--2---:R2:W-:Y:S04]  /*132b0*/  STS.U16 [R93+UR76+0x12780], R41 ;  /* 0x012780295d007988 */ /* 0x0045e8000800044c */
[----:B-1----:R-:W4:Y:S04]  /*132c0*/  LDL.LU R38, [R1+0x1e98] ;  /* 0x001e980001267983 */ /* 0x002f280000300800 */
[----:B---3--:R1:W-:Y:S04]  /*132d0*/  STS.U16 [R93+UR76+0x1a780], R40 ;  /* 0x01a780285d007988 */ /* 0x0083e8000800044c */
[----:B--2---:R-:W2:Y:S04]  /*132e0*/  LDL.LU R41, [R1+0x1e94] ;  /* 0x001e940001297983 */ /* 0x004ea80000300800 */
[----:B------:R3:W-:Y:S04]  /*132f0*/  STS.U16 [R93+UR76+0x2b80], R43 ;  /* 0x002b802b5d007988 */ /* 0x0007e8000800044c */
[----:B-1----:R-:W2:Y:S04]  /*13300*/  LDL.LU R40, [R1+0x1e90] ;  /* 0x001e900001287983 */ /* 0x002ea80000300800 */
[----:B---3--:R-:W3:Y:S04]  /*13310*/  LDL.LU R43, [R1+0x1e8c] ;  /* 0x001e8c00012b7983 */ /* 0x008ee80000300800 */
[----:B----4-:R1:W-:Y:S04]  /*13320*/  STS.U16 [R93+UR76+0xab80], R48 ;  /* 0x00ab80305d007988 */ /* 0x0103e8000800044c */
[----:B------:R4:W-:Y:S04]  /*13330*/  STS.U16 [R93+UR76+0x12b80], R49 ;  /* 0x012b80315d007988 */ /* 0x0009e8000800044c */
[----:B-1----:R0:W5:Y:S04]  /*13340*/  LDL.LU R48, [R1+0x1e88] ;  /* 0x001e880001307983 */ /* 0x0021680000300800 */
[----:B----4-:R0:W5:Y:S04]  /*13350*/  LDL.LU R49, [R1+0x1e84] ;  /* 0x001e840001317983 */ /* 0x0101680000300800 */
[----:B------:R1:W-:Y:S04]  /*13360*/  STS.U16 [R93+UR76+0x1ab80], R46 ;  /* 0x01ab802e5d007988 */ /* 0x0003e8000800044c */
[----:B------:R4:W-:Y:S04]  /*13370*/  STS.U16 [R93+UR76+0x2f80], R47 ;  /* 0x002f802f5d007988 */ /* 0x0009e8000800044c */
[----:B------:R0:W-:Y:S04]  /*13380*/  STS.U16 [R93+UR76+0xaf80], R44 ;  /* 0x00af802c5d007988 */ /* 0x0001e8000800044c */
[----:B-1----:R1:W5:Y:S04]  /*13390*/  LDL.LU R46, [R1+0x1e80] ;  /* 0x001e8000012e7983 */ /* 0x0023680000300800 */
[----:B------:R0:W-:Y:S04]  /*133a0*/  STS.U16 [R93+UR76+0x12f80], R45 ;  /* 0x012f802d5d007988 */ /* 0x0001e8000800044c */
[----:B----4-:R1:W5:Y:S04]  /*133b0*/  LDL.LU R47, [R1+0x1e7c] ;  /* 0x001e7c00012f7983 */ /* 0x0103680000300800 */
[----:B------:R4:W-:Y:S04]  /*133c0*/  STS.U16 [R93+UR76+0x1af80], R42 ;  /* 0x01af802a5d007988 */ /* 0x0009e8000800044c */
[----:B0-----:R1:W5:Y:S04]  /*133d0*/  LDL.LU R44, [R1+0x1e78] ;  /* 0x001e7800012c7983 */ /* 0x0013680000300800 */
[----:B------:R1:W5:Y:S04]  /*133e0*/  LDL.LU R45, [R1+0x1e74] ;  /* 0x001e7400012d7983 */ /* 0x0003680000300800 */
[----:B----4-:R1:W5:Y:S01]  /*133f0*/  LDL.LU R42, [R1+0x1e70] ;  /* 0x001e7000012a7983 */ /* 0x0103620000300800 */
[----:B------:R-:W-:-:S03]  /*13400*/  ISETP.LT.OR P4, PT, R25, 0x80, P0 ;  /* 0x000000801900780c */ /* 0x000fc60000781670 */
[----:B---3--:R0:W-:Y:S04]  /*13410*/  STS.U16 [R93+UR76+0x3380], R43 ;  /* 0x0033802b5d007988 */ /* 0x0081e8000800044c */
[----:B--2---:R2:W-:Y:S04]  /*13420*/  STS.U16 [R93+UR76+0xb380], R40 ;  /* 0x00b380285d007988 */ /* 0x0045e8000800044c */
[----:B------:R3:W-:Y:S04]  /*13430*/  STS.U16 [R93+UR76+0x13380], R41 ;  /* 0x013380295d007988 */ /* 0x0007e8000800044c */
        /* <DEDUP_REMOVED lines=11> */
[----:B0-----:R1:W5:Y:S04]  /*134f0*/  LDL.LU R43, [R1+0x1e6c] ;  /* 0x001e6c00012b7983 */ /* 0x0013680000300800 */
[----:B------:R0:W-:Y:S04]  /*13500*/  STS.U16 [R93+UR76+0x13f80], R10 ;  /* 0x013f800a5d007988 */ /* 0x0001e8000800044c */
[----:B--2---:R1:W5:Y:S04]  /*13510*/  LDL.LU R40, [R1+0x1e68] ;  /* 0x001e680001287983 */ /* 0x0043680000300800 */
[----:B---3--:R1:W5:Y:S01]  /*13520*/  LDL.LU R41, [R1+0x1e64] ;  /* 0x001e640001297983 */ /* 0x0083620000300800 */
[----:B0-----:R-:W-:-:S03]  /*13530*/  LOP3.LUT R10, R92, 0x10, RZ, 0x3c, !PT ;  /* 0x000000105c0a7812 */ /* 0x001fc600078e3cff */
[----:B------:R1:W5:Y:S04]  /*13540*/  LDL.LU R38, [R1+0x1e60] ;  /* 0x001e600001267983 */ /* 0x0003680000300800 */
[----:B------:R1:W5:Y:S04]  /*13550*/  LDL.LU R39, [R1+0x1e5c] ;  /* 0x001e5c0001277983 */ /* 0x0003680000300800 */
[----:B------:R0:W-:Y:S04]  /*13560*/  STS.U16 [R93+UR76+0x1bf80], R7 ;  /* 0x01bf80075d007988 */ /* 0x0001e8000800044c */
[----:B------:R1:W5:Y:S04]  /*13570*/  LDL.LU R36, [R1+0x1e58] ;  /* 0x001e580001247983 */ /* 0x0003680000300800 */
[----:B------:R-:W-:Y:S01]  /*13580*/  STS.U16 [R92+UR76+0x40000], R8 ;  /* 0x040000085c007988 */ /* 0x000fe2000800044c */
[----:B0-----:R-:W-:-:S03]  /*13590*/  LOP3.LUT R93, R92, 0x20, RZ, 0x3c, !PT ;  /* 0x000000205c5d7812 */ /* 0x001fc600078e3cff */
[----:B------:R-:W-:Y:S04]  /*135a0*/  STS.U16 [R92+UR76+0x40400], R9 ;  /* 0x040400095c007988 */ /* 0x000fe8000800044c */
[----:B------:R1:W5:Y:S04]  /*135b0*/  LDL.LU R37, [R1+0x1e54] ;  /* 0x001e540001257983 */ /* 0x0003680000300800 */
[----:B------:R0:W-:Y:S04]  /*135c0*/  STS.U16 [R10+UR76+0x40080], R14 ;  /* 0x0400800e0a007988 */ /* 0x0001e8000800044c */
[----:B------:R1:W5:Y:S04]  /*135d0*/  LDL.LU R34, [R1+0x1e50] ;  /* 0x001e500001227983 */ /* 0x0003680000300800 */
[----:B------:R1:W5:Y:S01]  /*135e0*/  LDL.LU R35, [R1+0x1e4c] ;  /* 0x001e4c0001237983 */ /* 0x0003620000300800 */
[----:B0-----:R-:W-:-:S03]  /*135f0*/  LOP3.LUT R14, R92, 0x30, RZ, 0x3c, !PT ;  /* 0x000000305c0e7812 */ /* 0x001fc600078e3cff */
[----:B------:R1:W5:Y:S04]  /*13600*/  LDL.LU R2, [R1+0x1e48] ;  /* 0x001e480001027983 */ /* 0x0003680000300800 */
[----:B------:R1:W5:Y:S04]  /*13610*/  LDL.LU R3, [R1+0x1e44] ;  /* 0x001e440001037983 */ /* 0x0003680000300800 */
[----:B------:R-:W-:Y:S04]  /*13620*/  STS.U16 [R10+UR76+0x40480], R11 ;  /* 0x0404800b0a007988 */ /* 0x000fe8000800044c */
[----:B------:R1:W5:Y:S04]  /*13630*/  LDL.LU R4, [R1+0x1e40] ;  /* 0x001e400001047983 */ /* 0x0003680000300800 */
[----:B------:R-:W-:Y:S04]  /*13640*/  STS.U16 [R93+UR76+0x40100], R12 ;  /* 0x0401000c5d007988 */ /* 0x000fe8000800044c */
[----:B------:R0:W-:Y:S04]  /*13650*/  STS.U16 [R93+UR76+0x40500], R13 ;  /* 0x0405000d5d007988 */ /* 0x0001e8000800044c */
[----:B------:R1:W5:Y:S04]  /*13660*/  LDL.LU R5, [R1+0x1e3c] ;  /* 0x001e3c0001057983 */ /* 0x0003680000300800 */
[----:B------:R2:W-:Y:S01]  /*13670*/  STS.U16 [R14+UR76+0x40180], R24 ;  /* 0x040180180e007988 */ /* 0x0005e2000800044c */
[----:B0-----:R-:W-:-:S03]  /*13680*/  LOP3.LUT R93, R92, 0x40, RZ, 0x3c, !PT ;  /* 0x000000405c5d7812 */ /* 0x001fc600078e3cff */
[----:B------:R1:W5:Y:S04]  /*13690*/  LDL.LU R6, [R1+0x1e38] ;  /* 0x001e380001067983 */ /* 0x0003680000300800 */
[----:B------:R1:W5:Y:S01]  /*136a0*/  LDL.LU R7, [R1+0x1e34] ;  /* 0x001e340001077983 */ /* 0x0003620000300800 */
[----:B--2---:R-:W-:-:S03]  /*136b0*/  SHF.R.S32.HI R24, RZ, 0x1f, R25 ;  /* 0x0000001fff187819 */ /* 0x004fc60000011419 */
[----:B------:R1:W5:Y:S01]  /*136c0*/  LDL.LU R8, [R1+0x1e30] ;  /* 0x001e300001087983 */ /* 0x0003620000300800 */
[----:B------:R-:W-:-:S03]  /*136d0*/  LEA.HI R24, R24, R25, RZ, 0x7 ;  /* 0x0000001918187211 */ /* 0x000fc600078f38ff */
[----:B------:R1:W5:Y:S04]  /*136e0*/  LDL.LU R9, [R1+0x1e2c] ;  /* 0x001e2c0001097983 */ /* 0x0003680000300800 */
[----:B------:R1:W5:Y:S04]  /*136f0*/  LDL.LU R10, [R1+0x1e28] ;  /* 0x001e2800010a7983 */ /* 0x0003680000300800 */
[----:B------:R0:W-:Y:S01]  /*13700*/  STS.U16 [R14+UR76+0x40580], R18 ;  /* 0x040580120e007988 */ /* 0x0001e2000800044c */
[----:B------:R-:W-:-:S03]  /*13710*/  SHF.R.S32.HI R24, RZ, 0x7, R24 ;  /* 0x00000007ff187819 */ /* 0x000fc60000011418 */
[----:B------:R1:W5:Y:S04]  /*13720*/  LDL.LU R11, [R1+0x1e24] ;  /* 0x001e2400010b7983 */ /* 0x0003680000300800 */
[----:B------:R1:W5:Y:S01]  /*13730*/  LDL.LU R12, [R1+0x1e20] ;  /* 0x001e2000010c7983 */ /* 0x0003620000300800 */
[----:B0-----:R-:W-:-:S03]  /*13740*/  LOP3.LUT R18, R92, 0x50, RZ, 0x3c, !PT ;  /* 0x000000505c127812 */ /* 0x001fc600078e3cff */
[----:B------:R1:W5:Y:S04]  /*13750*/  LDL.LU R13, [R1+0x1e1c] ;  /* 0x001e1c00010d7983 */ /* 0x0003680000300800 */
[----:B------:R0:W-:Y:S04]  /*13760*/  STS.U16 [R93+UR76+0x40200], R15 ;  /* 0x0402000f5d007988 */ /* 0x0001e8000800044c */
[----:B------:R2:W-:Y:S04]  /*13770*/  STS.U16 [R93+UR76+0x40600], R16 ;  /* 0x040600105d007988 */ /* 0x0005e8000800044c */
[----:B------:R1:W5:Y:S01]  /*13780*/  LDL.LU R14, [R1+0x1e18] ;  /* 0x001e1800010e7983 */ /* 0x0003620000300800 */
[----:B------:R-:W-:-:S03]  /*13790*/  VIMNMX R24, PT, PT, R24, 0x1, !PT ;  /* 0x0000000118187848 */ /* 0x000fc60007fe0100 */
[----:B0-----:R1:W5:Y:S01]  /*137a0*/  LDL.LU R15, [R1+0x1e14] ;  /* 0x001e1400010f7983 */ /* 0x0013620000300800 */
[----:B--2---:R-:W-:-:S03]  /*137b0*/  LOP3.LUT R93, R92, 0x60, RZ, 0x3c, !PT ;  /* 0x000000605c5d7812 */ /* 0x004fc600078e3cff */
[----:B------:R1:W5:Y:S01]  /*137c0*/  LDL.LU R16, [R1+0x1e10] ;  /* 0x001e100001107983 */ /* 0x0003620000300800 */
[----:B------:R-:W-:-:S03]  /*137d0*/  LOP3.LUT R92, R92, 0x70, RZ, 0x3c, !PT ;  /* 0x000000705c5c7812 */ /* 0x000fc600078e3cff */
[----:B------:R0:W-:Y:S04]  /*137e0*/  STS.U16 [R18+UR76+0x40280], R17 ;  /* 0x0402801112007988 */ /* 0x0001e8000800044c */
[----:B------:R2:W-:Y:S04]  /*137f0*/  STS.U16 [R18+UR76+0x40680], R19 ;  /* 0x0406801312007988 */ /* 0x0005e8000800044c */
[----:B------:R3:W-:Y:S04]  /*13800*/  STS.U16 [R93+UR76+0x40300], R20 ;  /* 0x040300145d007988 */ /* 0x0007e8000800044c */
[----:B0-----:R1:W5:Y:S04]  /*13810*/  LDL.LU R17, [R1+0x1e0c] ;  /* 0x001e0c0001117983 */ /* 0x0013680000300800 */
[----:B--2---:R1:W5:Y:S04]  /*13820*/  LDL.LU R18, [R1+0x1e08] ;  /* 0x001e080001127983 */ /* 0x0043680000300800 */
[----:B------:R1:W5:Y:S04]  /*13830*/  LDL.LU R19, [R1+0x1e04] ;  /* 0x001e040001137983 */ /* 0x0003680000300800 */
[----:B---3--:R1:W5:Y:S04]  /*13840*/  LDL.LU R20, [R1+0x1e00] ;  /* 0x001e000001147983 */ /* 0x0083680000300800 */
[----:B------:R0:W-:Y:S04]  /*13850*/  STS.U16 [R93+UR76+0x40700], R21 ;  /* 0x040700155d007988 */ /* 0x0001e8000800044c */
[----:B------:R2:W-:Y:S04]  /*13860*/  STS.U16 [R92+UR76+0x40380], R22 ;  /* 0x040380165c007988 */ /* 0x0005e8000800044c */
[----:B------:R3:W-:Y:S04]  /*13870*/  STS.U16 [R92+UR76+0x40780], R23 ;  /* 0x040780175c007988 */ /* 0x0007e8000800044c */
[----:B0-----:R1:W5:Y:S04]  /*13880*/  LDL.LU R21, [R1+0x1dfc] ;  /* 0x001dfc0001157983 */ /* 0x0013680000300800 */
[----:B--2---:R1:W5:Y:S01]  /*13890*/  LDL.LU R22, [R1+0x1df8] ;  /* 0x001df80001167983 */ /* 0x0043620000300800 */
[----:B---3--:R-:W-:-:S03]  /*138a0*/  VIADD R92, R24, 0xffffffff ;  /* 0xffffffff185c7836 */ /* 0x008fc60000000000 */
[----:B------:R1:W5:Y:S04]  /*138b0*/  LDL.LU R23, [R1+0x1df4] ;  /* 0x001df40001177983 */ /* 0x0003680000300800 */
[----:B------:R1:W5:Y:S04]  /*138c0*/  LDL.LU R24, [R1+0x1df0] ;  /* 0x001df00001187983 */ /* 0x0003680000300800 */
[----:B------:R1:W5:Y:S01]  /*138d0*/  LDL.LU R25, [R1+0x1dec] ;  /* 0x001dec0001197983 */ /* 0x0003620000300800 */
[----:B------:R0:W-:Y:S06]  /*138e0*/  MEMBAR.ALL.CTA ;  /* 0x0000000000007992 */ /* 0x0001ec0000008000 */
[----:B0-----:R-:W0:Y:S02]  /*138f0*/  FENCE.VIEW.ASYNC.S ;  /* 0x00000000000073c6 */ /* 0x001e240000000000 */
[----:B0-----:R-:W-:Y:S01]  /*13900*/  BAR.SYNC.DEFER_BLOCKING 0x0 ;  /* 0x0000000000007b1d */ /* 0x001fe20000010000 */
[----:B------:R-:W-:-:S05]  /*13910*/  ISETP.NE.U32.AND P2, PT, R92, RZ, PT ;  /* 0x000000ff5c00720c */ /* 0x000fca0003f45070 */
[----:B------:R-:W-:Y:S08]  /*13920*/  @P4 BRA `(.L_x_6) ;  /* 0x0000000800ac4947 */ /* 0x000ff00003800000 */
[----:B------:R-:W-:Y:S01]  /*13930*/  ELECT P4, URZ, PT ;  /* 0x0000000000ff782f */ /* 0x000fe20003880000 */
[----:B-----5:R0:W-:-:S12]  /*13940*/  STL.64 [R1+0x1df0], R2 ;  /* 0x001df00201007387 */ /* 0x0201d80000100a00 */
[----:B------:R-:W-:Y:S01]  /*13950*/  @P4 IMAD.MOV.U32 R93, RZ, RZ, 0x40004040 ;  /* 0x40004040ff5d4424 */ /* 0x000fe200078e00ff */
[----:B0-----:R-:W2:Y:S01]  /*13960*/  LDL.LU.64 R2, [R1+0xea0] ;  /* 0x000ea00001027983 */ /* 0x001ea20000300a00 */
[----:B------:R-:W-:-:S03]  /*13970*/  IMAD.U32 R92, RZ, RZ, UR76 ;  /* 0x0000004cff5c7e24 */ /* 0x000fc6000f8e00ff */
[----:B------:R0:W-:Y:S01]  /*13980*/  STL [R1+0x1dec], R0 ;  /* 0x001dec0001007387 */ /* 0x0001e20000100800 */
[----:B------:R-:W-:Y:S02]  /*13990*/  @P4 R2UR UR73, R93 ;  /* 0x000000005d4942ca */ /* 0x000fe400000e0000 */
[----:B------:R-:W-:Y:S01]  /*139a0*/  SHF.R.U32.HI R92, RZ, 0x4, R92 ;  /* 0x00000004ff5c7819 */ /* 0x000fe2000001165c */
[----:B------:R-:W3:Y:S03]  /*139b0*/  LDL.LU R93, [R1+0x13cc] ;  /* 0x0013cc00015d7983 */ /* 0x000ee60000300800 */
[----:B0-----:R-:W-:-:S04]  /*139c0*/  SGXT.U32 R0, R92, 0xe ;  /* 0x0000000e5c00781a */ /* 0x001fc80000000000 */
[----:B------:R-:W-:-:S04]  /*139d0*/  LOP3.LUT R92, R0, 0x4000000, RZ, 0xfc, !PT ;  /* 0x04000000005c7812 */ /* 0x000fc800078efcff */
[----:B------:R-:W-:-:S13]  /*139e0*/  R2UR UR12, R92 ;  /* 0x000000005c0c72ca */ /* 0x000fda00000e0000 */
[----:B------:R-:W-:-:S05]  /*139f0*/  IMAD.U32 R92, RZ, RZ, UR12 ;  /* 0x0000000cff5c7e24 */ /* 0x000fca000f8e00ff */
[----:B------:R-:W-:Y:S01]  /*13a00*/  @P4 R2UR UR72, R92 ;  /* 0x000000005c4842ca */ /* 0x000fe200000e0000 */
[----:B------:R-:W-:Y:S01]  /*13a10*/  UMOV UR56, 0x0 ;  /* 0x0000000000387882 */ /* 0x000fe20000000000 */
        /* <DEDUP_REMOVED lines=8> */
[----:B------:R-:W-:Y:S01]  /*13aa0*/  UIADD3 UR18, UPT, UPT, UR5, 0x10, URZ ;  /* 0x0000001005127890 */ /* 0x000fe2000fffe0ff */
[----:B------:R-:W-:Y:S01]  /*13ab0*/  UMOV UR48, 0x0 ;  /* 0x0000000000307882 */ /* 0x000fe20000000000 */
[----:B------:R-:W-:Y:S01]  /*13ac0*/  UMOV UR49, 0x8048490 ;  /* 0x0804849000317882 */ /* 0x000fe20000000000 */
[----:B------:R-:W-:Y:S01]  /*13ad0*/  UIADD3 UR17, UPT, UPT, UR5, 0x10, URZ ;  /* 0x0000001005117890 */ /* 0x000fe2000fffe0ff */
[----:B------:R-:W-:Y:S01]  /*13ae0*/  UMOV UR44, 0x0 ;  /* 0x00000000002c7882 */ /* 0x000fe20000000000 */
[----:B------:R-:W-:Y:S01]  /*13af0*/  UMOV UR45, 0x8048490 ;  /* 0x08048490002d7882 */ /* 0x000fe20000000000 */
[----:B------:R-:W-:Y:S01]  /*13b00*/  UIADD3 UR16, UPT, UPT, UR5, 0x10, URZ ;  /* 0x0000001005107890 */ /* 0x000fe2000fffe0ff */
[----:B--2---:R-:W-:-:S02]  /*13b10*/  IMAD.MOV.U32 R3, RZ, RZ, RZ ;  /* 0x000000ffff037224 */ /* 0x004fc400078e00ff */
[----:B---3--:R-:W-:-:S03]  /*13b20*/  VIADD R92, R93, 0x40000 ;  /* 0x000400005d5c7836 */ /* 0x008fc60000000000 */
[----:B------:R-:W-:Y:S02]  /*13b30*/  @P4 MOV R93, R2 ;  /* 0x00000002005d4202 */ /* 0x000fe40000000f00 */
[----:B------:R0:W5:Y:S01]  /*13b40*/  LDL.LU.64 R2, [R1+0x1df0] ;  /* 0x001df00001027983 */ /* 0x0001620000300a00 */
[----:B------:R-:W-:-:S04]  /*13b50*/  SHF.R.U32.HI R92, RZ, 0x4, R92 ;  /* 0x00000004ff5c7819 */ /* 0x000fc8000001165c */
[----:B------:R-:W-:Y:S02]  /*13b60*/  SGXT.U32 R92, R92, 0xe ;  /* 0x0000000e5c5c781a */ /* 0x000fe40000000000 */
[----:B------:R-:W-:Y:S02]  /*13b70*/  @P4 R2UR UR12, R93 ;  /* 0x000000005d0c42ca */ /* 0x000fe400000e0000 */
[C---:B------:R-:W-:Y:S02]  /*13b80*/  R2UR UR54, R92.reuse ;  /* 0x000000005c3672ca */ /* 0x040fe400000e0000 */
[----:B------:R-:W-:Y:S02]  /*13b90*/  IADD3 R93, P5, PT, R92, 0x2, RZ ;  /* 0x000000025c5d7810 */ /* 0x000fe40007fbe0ff */
[----:B------:R-:W-:Y:S02]  /*13ba0*/  IADD3 R92, P4, PT, R0, 0x4000080, RZ ;  /* 0x04000080005c7810 */ /* 0x000fe40007f9e0ff */
[----:B------:R0:W5:Y:S01]  /*13bb0*/  LDL.LU R0, [R1+0x1dec] ;  /* 0x001dec0001007983 */ /* 0x0001620000300800 */
[----:B------:R-:W-:-:S02]  /*13bc0*/  R2UR UR50, R93 ;  /* 0x000000005d3272ca */ /* 0x000fc400000e0000 */
[----:B------:R-:W-:Y:S02]  /*13bd0*/  R2UR UR58, R92 ;  /* 0x000000005c3a72ca */ /* 0x000fe400000e0000 */
[----:B------:R-:W-:Y:S02]  /*13be0*/  CS2R R92, SRZ ;  /* 0x00000000005c7805 */ /* 0x000fe4000001ff00 */
[----:B------:R2:W-:Y:S04]  /*13bf0*/  UTCHMMA gdesc[UR72], gdesc[UR54], tmem[UR5], tmem[UR56], idesc[UR57], !UPT ;  /* 0x00ff3836480075ea */ /* 0x0005e8000f800005 */
[----:B------:R-:W-:Y:S02]  /*13c00*/  IADD3.X R93, PT, PT, R93, 0x40004040, RZ, P4, !PT ;  /* 0x400040405d5d7810 */ /* 0x000fe400027fe4ff */
[----:B------:R-:W-:-:S02]  /*13c10*/  IADD3.X R92, PT, PT, R92, 0x40004040, RZ, P5, !PT ;  /* 0x400040405c5c7810 */ /* 0x000fc40002ffe4ff */
[----:B------:R-:W-:Y:S02]  /*13c20*/  R2UR UR59, R93 ;  /* 0x000000005d3b72ca */ /* 0x000fe400000e0000 */
[----:B------:R-:W-:-:S11]  /*13c30*/  R2UR UR51, R92 ;  /* 0x000000005c3372ca */ /* 0x000fd600000e0000 */
[----:B------:R-:W-:Y:S02]  /*13c40*/  UIADD3.64 UR70, UPT, UPT, UR58, 0x80, URZ ;  /* 0x000000803a467897 */ /* 0x000fe4000fffe0ff */
[----:B------:R-:W-:Y:S02]  /*13c50*/  UIADD3.64 UR46, UPT, UPT, UR50, 0x2, URZ ;  /* 0x00000002322e7897 */ /* 0x000fe4000fffe0ff */
[----:B------:R3:W-:Y:S01]  /*13c60*/  UTCHMMA gdesc[UR58], gdesc[UR50], tmem[UR5], tmem[UR34], idesc[UR35], UPT ;  /* 0x00ff22323a0075ea */ /* 0x0007e2000b800005 */
[----:B------:R-:W-:Y:S02]  /*13c70*/  UIADD3.64 UR42, UPT, UPT, UR50, 0x4, URZ ;  /* 0x00000004322a7897 */ /* 0x000fe4000fffe0ff */
[----:B------:R-:W-:Y:S02]  /*13c80*/  UIADD3.64 UR66, UPT, UPT, UR58, 0x100, URZ ;  /* 0x000001003a427897 */ /* 0x000fe4000fffe0ff */
[----:B------:R-:W-:Y:S02]  /*13c90*/  UIADD3.64 UR38, UPT, UPT, UR50, 0x7e, URZ ;  /* 0x0000007e32267897 */ /* 0x000fe4000fffe0ff */
[----:B------:R-:W-:Y:S01]  /*13ca0*/  UIADD3.64 UR64, UPT, UPT, UR58, 0x180, URZ ;  /* 0x000001803a407897 */ /* 0x000fe2000fffe0ff */
[----:B------:R-:W-:Y:S01]  /*13cb0*/  UTCHMMA gdesc[UR70], gdesc[UR46], tmem[UR5], tmem[UR68], idesc[UR69], UPT ;  /* 0x00ff442e460075ea */ /* 0x000fe2000b800005 */
[----:B------:R-:W-:-:S02]  /*13cc0*/  UIADD3.64 UR32, UPT, UPT, UR50, 0x80, URZ ;  /* 0x0000008032207897 */ /* 0x000fc4000fffe0ff */
[----:B------:R-:W-:Y:S01]  /*13cd0*/  UIADD3.64 UR62, UPT, UPT, UR58, 0x200, URZ ;  /* 0x000002003a3e7897 */ /* 0x000fe2000fffe0ff */
[----:B------:R4:W-:Y:S01]  /*13ce0*/  UTCHMMA gdesc[UR66], gdesc[UR42], tmem[UR5], tmem[UR30], idesc[UR31], UPT ;  /* 0x00ff1e2a420075ea */ /* 0x0009e2000b800005 */
[----:B------:R-:W-:Y:S02]  /*13cf0*/  UIADD3.64 UR26, UPT, UPT, UR50, 0x82, URZ ;  /* 0x00000082321a7897 */ /* 0x000fe4000fffe0ff */
[----:B------:R-:W-:Y:S01]  /*13d00*/  UIADD3.64 UR60, UPT, UPT, UR58, 0x280, URZ ;  /* 0x000002803a3c7897 */ /* 0x000fe2000fffe0ff */
[----:B------:R1:W-:Y:S01]  /*13d10*/  UTCHMMA gdesc[UR64], gdesc[UR38], tmem[UR5], tmem[UR48], idesc[UR49], UPT ;  /* 0x00ff3026400075ea */ /* 0x0003e2000b800005 */
[----:B------:R-:W-:Y:S02]  /*13d20*/  UIADD3.64 UR20, UPT, UPT, UR50, 0x84, URZ ;  /* 0x0000008432147897 */ /* 0x000fe4000fffe0ff */
[----:B--2---:R-:W-:Y:S01]  /*13d30*/  UIADD3.64 UR56, UPT, UPT, UR58, 0x300, URZ ;  /* 0x000003003a387897 */ /* 0x004fe2000fffe0ff */
[----:B------:R2:W-:Y:S01]  /*13d40*/  UTCHMMA gdesc[UR62], gdesc[UR32], tmem[UR5], tmem[UR44], idesc[UR45], UPT ;  /* 0x00ff2c203e0075ea */ /* 0x0005e2000b800005 */
[----:B---3--:R-:W-:-:S02]  /*13d50*/  UIADD3.64 UR34, UPT, UPT, UR58, 0x780, URZ ;  /* 0x000007803a227897 */ /* 0x008fc4000fffe0ff */
[----:B----4-:R-:W-:Y:S01]  /*13d60*/  UIADD3.64 UR30, UPT, UPT, UR58, 0x800, URZ ;  /* 0x000008003a1e7897 */ /* 0x010fe2000fffe0ff */
[----:B------:R-:W-:Y:S01]  /*13d70*/  UMOV UR36, 0x0 ;  /* 0x0000000000247882 */ /* 0x000fe20000000000 */
[----:B-1----:R-:W-:Y:S01]  /*13d80*/  UIADD3.64 UR48, UPT, UPT, UR58, 0x880, URZ ;  /* 0x000008803a307897 */ /* 0x002fe2000fffe0ff */
[----:B------:R-:W-:Y:S01]  /*13d90*/  UMOV UR37, 0x8048490 ;  /* 0x0804849000257882 */ /* 0x000fe20000000000 */
[----:B------:R-:W-:Y:S02]  /*13da0*/  UIADD3 UR15, UPT, UPT, UR5, 0x10, URZ ;  /* 0x00000010050f7890 */ /* 0x000fe4000fffe0ff */
[----:B------:R1:W-:Y:S01]  /*13db0*/  UTCHMMA gdesc[UR60], gdesc[UR26], tmem[UR5], tmem[UR36], idesc[UR37], UPT ;  /* 0x00ff241a3c0075ea */ /* 0x0003e2000b800005 */
[----:B--2---:R-:W-:Y:S01]  /*13dc0*/  UIADD3.64 UR44, UPT, UPT, UR58, 0x900, URZ ;  /* 0x000009003a2c7897 */ /* 0x004fe2000fffe0ff */
[----:B------:R-:W-:Y:S01]  /*13dd0*/  UMOV UR52, 0x0 ;  /* 0x0000000000347882 */ /* 0x000fe20000000000 */
[----:B------:R-:W-:Y:S01]  /*13de0*/  UMOV UR53, 0x8048490 ;  /* 0x0804849000357882 */ /* 0x000fe20000000000 */
[----:B------:R-:W-:Y:S01]  /*13df0*/  UMOV UR74, 0x0 ;  /* 0x00000000004a7882 */ /* 0x000fe20000000000 */
[----:B------:R-:W-:Y:S01]  /*13e00*/  UMOV UR75, 0x8048490 ;  /* 0x08048490004b7882 */ /* 0x000fe20000000000 */
[----:B------:R-:W-:-:S02]  /*13e10*/  UIADD3 UR14, UPT, UPT, UR5, 0x10, URZ ;  /* 0x00000010050e7890 */ /* 0x000fc4000fffe0ff */
[----:B------:R2:W-:Y:S01]  /*13e20*/  UTCHMMA gdesc[UR56], gdesc[UR20], tmem[UR5], tmem[UR52], idesc[UR53], UPT ;  /* 0x00ff3414380075ea */ /* 0x0005e2000b800005 */
[----:B------:R-:W-:Y:S01]  /*13e30*/  UMOV UR72, 0x0 ;  /* 0x0000000000487882 */ /* 0x000fe20000000000 */
[----:B------:R-:W-:Y:S01]  /*13e40*/  UMOV UR73, 0x8048490 ;  /* 0x0804849000497882 */ /* 0x000fe20000000000 */
[----:B-1----:R-:W-:Y:S01]  /*13e50*/  UIADD3.64 UR36, UPT, UPT, UR58, 0x980, URZ ;  /* 0x000009803a247897 */ /* 0x002fe2000fffe0ff */
[----:B------:R1:W-:Y:S01]  /*13e60*/  UTCHMMA gdesc[UR34], gdesc[UR54], tmem[UR18], tmem[UR74], idesc[UR75], !UPT ;  /* 0x00ff4a36220075ea */ /* 0x0003e2000f800012 */
[----:B------:R-:W-:Y:S01]  /*13e70*/  UIADD3 UR19, UPT, UPT, UR5, 0x10, URZ ;  /* 0x0000001005137890 */ /* 0x000fe2000fffe0ff */
[----:B------:R3:W-:Y:S01]  /*13e80*/  UTCHMMA gdesc[UR30], gdesc[UR50], tmem[UR17], tmem[UR72], idesc[UR73], UPT ;  /* 0x00ff48321e0075ea */ /* 0x0007e2000b800011 */
[----:B------:R-:W-:Y:S01]  /*13e90*/  UIADD3 UR28, UPT, UPT, UR5, 0x10, URZ ;  /* 0x00000010051c7890 */ /* 0x000fe2000fffe0ff */
[----:B------:R4:W-:Y:S01]  /*13ea0*/  UTCHMMA gdesc[UR48], gdesc[UR46], tmem[UR16], tmem[UR72], idesc[UR73], UPT ;  /* 0x00ff482e300075ea */ /* 0x0009e2000b800010 */
[----:B------:R-:W-:Y:S01]  /*13eb0*/  UIADD3 UR23, UPT, UPT, UR5, 0x10, URZ ;  /* 0x0000001005177890 */ /* 0x000fe2000fffe0ff */
[----:B------:R0:W-:Y:S01]  /*13ec0*/  UTCHMMA gdesc[UR44], gdesc[UR42], tmem[UR15], tmem[UR72], idesc[UR73], UPT ;  /* 0x00ff482a2c0075ea */ /* 0x0001e2000b80000f */
[----:B--2---:R-:W-:Y:S01]  /*13ed0*/  UIADD3.64 UR52, UPT, UPT, UR58, 0xb00, URZ ;  /* 0x00000b003a347897 */ /* 0x004fe2000fffe0ff */
[----:B------:R2:W-:Y:S01]  /*13ee0*/  UTCHMMA gdesc[UR36], gdesc[UR38], tmem[UR14], tmem[UR72], idesc[UR73], UPT ;  /* 0x00ff4826240075ea */ /* 0x0005e2000b80000e */
[----:B-1----:R-:W-:-:S02]  /*13ef0*/  UIADD3.64 UR34, UPT, UPT, UR58, 0xa00, URZ ;  /* 0x00000a003a227897 */ /* 0x002fc4000fffe0ff */
[----:B---3--:R-:W-:Y:S02]  /*13f00*/  UIADD3.64 UR30, UPT, UPT, UR58, 0xa80, URZ ;  /* 0x00000a803a1e7897 */ /* 0x008fe4000fffe0ff */
[----:B------:R-:W-:Y:S02]  /*13f10*/  UIADD3 UR22, UPT, UPT, UR5, 0x20, URZ ;  /* 0x0000002005167890 */ /* 0x000fe4000fffe0ff */
[----:B----4-:R-:W-:Y:S02]  /*13f20*/  UIADD3.64 UR48, UPT, UPT, UR58, 0xf80, URZ ;  /* 0x00000f803a307897 */ /* 0x010fe4000fffe0ff */
[----:B------:R-:W-:Y:S01]  /*13f30*/  UIADD3 UR40, UPT, UPT, UR5, 0x20, URZ ;  /* 0x0000002005287890 */ /* 0x000fe2000fffe0ff */
[----:B------:R-:W-:Y:S01]  /*13f40*/  UTCHMMA gdesc[UR34], gdesc[UR32], tmem[UR19], tmem[UR72], idesc[UR73], UPT ;  /* 0x00ff4820220075ea */ /* 0x000fe2000b800013 */
[----:B0-----:R-:W-:Y:S01]  /*13f50*/  UIADD3.64 UR44, UPT, UPT, UR58, 0x1000, URZ ;  /* 0x000010003a2c7897 */ /* 0x001fe2000fffe0ff */
[----:B------:R0:W-:Y:S01]  /*13f60*/  UTCHMMA gdesc[UR30], gdesc[UR26], tmem[UR28], tmem[UR72], idesc[UR73], UPT ;  /* 0x00ff481a1e0075ea */ /* 0x0001e2000b80001c */
[----:B------:R-:W-:Y:S01]  /*13f70*/  UIADD3 UR25, UPT, UPT, UR5, 0x20, URZ ;  /* 0x0000002005197890 */ /* 0x000fe2000fffe0ff */
[----:B------:R-:W-:Y:S01]  /*13f80*/  UTCHMMA gdesc[UR52], gdesc[UR20], tmem[UR23], tmem[UR72], idesc[UR73], UPT ;  /* 0x00ff4814340075ea */ /* 0x000fe2000b800017 */
[----:B--2---:R-:W-:Y:S01]  /*13f90*/  UIADD3.64 UR36, UPT, UPT, UR58, 0x1080, URZ ;  /* 0x000010803a247897 */ /* 0x004fe2000fffe0ff */
[----:B------:R-:W-:Y:S01]  /*13fa0*/  UTCHMMA gdesc[UR48], gdesc[UR54], tmem[UR22], tmem[UR68], idesc[UR69], !UPT ;  /* 0x00ff4436300075ea */ /* 0x000fe2000f800016 */
[----:B------:R-:W-:Y:S01]  /*13fb0*/  UIADD3 UR24, UPT, UPT, UR5, 0x20, URZ ;  /* 0x0000002005187890 */ /* 0x000fe2000fffe0ff */
[----:B------:R-:W-:-:S02]  /*13fc0*/  UMOV UR64, 0x0 ;  /* 0x0000000000407882 */ /* 0x000fc40000000000 */
[----:B------:R1:W-:Y:S01]  /*13fd0*/  UTCHMMA gdesc[UR44], gdesc[UR50], tmem[UR40], tmem[UR68], idesc[UR69], UPT ;  /* 0x00ff44322c0075ea */ /* 0x0003e2000b800028 */
[----:B0-----:R-:W-:Y:S01]  /*13fe0*/  UIADD3.64 UR30, UPT, UPT, UR58, 0x1100, URZ ;  /* 0x000011003a1e7897 */ /* 0x001fe2000fffe0ff */
[----:B------:R-:W-:Y:S01]  /*13ff0*/  UMOV UR65, 0x8048490 ;  /* 0x0804849000417882 */ /* 0x000fe20000000000 */
[----:B------:R-:W-:Y:S01]  /*14000*/  UIADD3 UR67, UPT, UPT, UR5, 0x20, URZ ;  /* 0x0000002005437890 */ /* 0x000fe2000fffe0ff */
[----:B------:R0:W-:Y:S01]  /*14010*/  UTCHMMA gdesc[UR36], gdesc[UR46], tmem[UR25], tmem[UR64], idesc[UR65], UPT ;  /* 0x00ff402e240075ea */ /* 0x0001e2000b800019 */
[----:B------:R-:W-:Y:S01]  /*14020*/  UMOV UR62, 0x0 ;  /* 0x00000000003e7882 */ /* 0x000fe20000000000 */
[----:B-1----:R-:W-:Y:S01]  /*14030*/  UIADD3.64 UR68, UPT, UPT, UR58, 0x1180, URZ ;  /* 0x000011803a447897 */ /* 0x002fe2000fffe0ff */
[----:B------:R-:W-:Y:S01]  /*14040*/  UMOV UR63, 0x8048490 ;  /* 0x08048490003f7882 */ /* 0x000fe20000000000 */
[----:B------:R-:W-:Y:S02]  /*14050*/  UIADD3 UR66, UPT, UPT, UR5, 0x20, URZ ;  /* 0x0000002005427890 */ /* 0x000fe4000fffe0ff */
[----:B------:R1:W-:Y:S01]  /*14060*/  UTCHMMA gdesc[UR30], gdesc[UR42], tmem[UR24], tmem[UR62], idesc[UR63], UPT ;  /* 0x00ff3e2a1e0075ea */ /* 0x0003e2000b800018 */
[----:B0-----:R-:W-:-:S02]  /*14070*/  UIADD3.64 UR64, UPT, UPT, UR58, 0x1200, URZ ;  /* 0x000012003a407897 */ /* 0x001fc4000fffe0ff */
[----:B------:R-:W-:Y:S01]  /*14080*/  UIADD3 UR61, UPT, UPT, UR5, 0x20, URZ ;  /* 0x00000020053d7890 */ /* 0x000fe2000fffe0ff */
[----:B------:R-:W-:Y:S01]  /*14090*/  UMOV UR52, 0x0 ;  /* 0x0000000000347882 */ /* 0x000fe20000000000 */
[----:B------:R-:W-:Y:S01]  /*140a0*/  UMOV UR53, 0x8048490 ;  /* 0x0804849000357882 */ /* 0x000fe20000000000 */
[----:B------:R-:W-:Y:S01]  /*140b0*/  UIADD3 UR13, UPT, UPT, UR5, 0x20, URZ ;  /* 0x00000020050d7890 */ /* 0x000fe2000fffe0ff */
[----:B------:R0:W-:Y:S01]  /*140c0*/  UTCHMMA gdesc[UR68], gdesc[UR38], tmem[UR67], tmem[UR52], idesc[UR53], UPT ;  /* 0x00ff3426440075ea */ /* 0x0001e2000b800043 */
[----:B-1----:R-:W-:Y:S02]  /*140d0*/  UIADD3.64 UR62, UPT, UPT, UR58, 0x1280, URZ ;  /* 0x000012803a3e7897 */ /* 0x002fe4000fffe0ff */
[----:B------:R-:W-:Y:S02]  /*140e0*/  UIADD3.64 UR56, UPT, UPT, UR58, 0x1300, URZ ;  /* 0x000013003a387897 */ /* 0x000fe4000fffe0ff */
[----:B------:R-:W-:Y:S01]  /*140f0*/  UIADD3 UR18, UPT, UPT, UR5, 0x30, URZ ;  /* 0x0000003005127890 */ /* 0x000fe2000fffe0ff */
[----:B------:R-:W-:Y:S01]  /*14100*/  UMOV UR40, 0x0 ;  /* 0x0000000000287882 */ /* 0x000fe20000000000 */
[----:B------:R-:W-:Y:S01]  /*14110*/  UMOV UR41, 0x8048490 ;  /* 0x0804849000297882 */ /* 0x000fe20000000000 */
[----:B------:R-:W-:Y:S01]  /*14120*/  UIADD3 UR17, UPT, UPT, UR5, 0x30, URZ ;  /* 0x0000003005117890 */ /* 0x000fe2000fffe0ff */
[----:B------:R1:W-:Y:S01]  /*14130*/  UTCHMMA gdesc[UR64], gdesc[UR32], tmem[UR66], tmem[UR40], idesc[UR41], UPT ;  /* 0x00ff2820400075ea */ /* 0x0003e2000b800042 */
[----:B0-----:R-:W-:-:S02]  /*14140*/  UIADD3.64 UR52, UPT, UPT, UR58, 0x1780, URZ ;  /* 0x000017803a347897 */ /* 0x001fc4000fffe0ff */
[----:B------:R-:W-:Y:S02]  /*14150*/  UIADD3.64 UR48, UPT, UPT, UR58, 0x1800, URZ ;  /* 0x000018003a307897 */ /* 0x000fe4000fffe0ff */
[----:B------:R-:W-:Y:S02]  /*14160*/  UIADD3 UR16, UPT, UPT, UR5, 0x30, URZ ;  /* 0x0000003005107890 */ /* 0x000fe4000fffe0ff */
[----:B------:R-:W-:Y:S02]  /*14170*/  UIADD3.64 UR44, UPT, UPT, UR58, 0x1880, URZ ;  /* 0x000018803a2c7897 */ /* 0x000fe4000fffe0ff */
[----:B------:R-:W-:Y:S01]  /*14180*/  UIADD3 UR15, UPT, UPT, UR5, 0x30, URZ ;  /* 0x00000030050f7890 */ /* 0x000fe2000fffe0ff */
[----:B------:R-:W-:Y:S01]  /*14190*/  UMOV UR24, 0x0 ;  /* 0x0000000000187882 */ /* 0x000fe20000000000 */
[----:B------:R-:W-:Y:S01]  /*141a0*/  UMOV UR25, 0x8048490 ;  /* 0x0804849000197882 */ /* 0x000fe20000000000 */
[----:B-1----:R-:W-:Y:S01]  /*141b0*/  UIADD3.64 UR40, UPT, UPT, UR58, 0x1900, URZ ;  /* 0x000019003a287897 */ /* 0x002fe2000fffe0ff */
[----:B------:R0:W-:Y:S01]  /*141c0*/  UTCHMMA gdesc[UR62], gdesc[UR26], tmem[UR61], tmem[UR24], idesc[UR25], UPT ;  /* 0x00ff181a3e0075ea */ /* 0x0001e2000b80003d */
[----:B------:R-:W-:-:S02]  /*141d0*/  UIADD3 UR14, UPT, UPT, UR5, 0x30, URZ ;  /* 0x00000030050e7890 */ /* 0x000fc4000fffe0ff */
[----:B------:R-:W-:Y:S02]  /*141e0*/  UIADD3.64 UR36, UPT, UPT, UR58, 0x1980, URZ ;  /* 0x000019803a247897 */ /* 0x000fe4000fffe0ff */
[----:B------:R-:W-:Y:S02]  /*141f0*/  UIADD3 UR19, UPT, UPT, UR5, 0x30, URZ ;  /* 0x0000003005137890 */ /* 0x000fe4000fffe0ff */
[----:B------:R-:W-:Y:S02]  /*14200*/  UIADD3.64 UR30, UPT, UPT, UR58, 0x1a00, URZ ;  /* 0x00001a003a1e7897 */ /* 0x000fe4000fffe0ff */
[----:B------:R-:W-:Y:S02]  /*14210*/  UIADD3 UR60, UPT, UPT, UR5, 0x30, URZ ;  /* 0x00000030053c7890 */ /* 0x000fe4000fffe0ff */
[----:B0-----:R-:W-:Y:S01]  /*14220*/  UIADD3.64 UR24, UPT, UPT, UR58, 0x1a80, URZ ;  /* 0x00001a803a187897 */ /* 0x001fe2000fffe0ff */
[----:B------:R-:W-:Y:S01]  /*14230*/  UMOV UR62, 0x0 ;  /* 0x00000000003e7882 */ /* 0x000fe20000000000 */
[----:B------:R-:W-:Y:S01]  /*14240*/  UMOV UR63, 0x8048490 ;  /* 0x08048490003f7882 */ /* 0x000fe20000000000 */
[----:B------:R-:W-:Y:S01]  /*14250*/  UIADD3 UR70, UPT, UPT, UR5, 0x30, URZ ;  /* 0x0000003005467890 */ /* 0x000fe2000fffe0ff */
[----:B------:R0:W-:Y:S01]  /*14260*/  UTCHMMA gdesc[UR56], gdesc[UR20], tmem[UR13], tmem[UR62], idesc[UR63], UPT ;  /* 0x00ff3e14380075ea */ /* 0x0001e2000b80000d */
[----:B------:R-:W-:Y:S01]  /*14270*/  UIADD3.64 UR58, UPT, UPT, UR58, 0x1b00, URZ ;  /* 0x00001b003a3a7897 */ /* 0x000fe2000fffe0ff */
[----:B------:R-:W-:Y:S01]  /*14280*/  UMOV UR64, 0x0 ;  /* 0x0000000000407882 */ /* 0x000fe20000000000 */
[----:B------:R-:W-:Y:S01]  /*14290*/  UMOV UR65, 0x8048490 ;  /* 0x0804849000417882 */ /* 0x000fe20000000000 */
[----:B------:R-:W-:Y:S01]  /*142a0*/  UMOV UR66, 0x0 ;  /* 0x0000000000427882 */ /* 0x000fe20000000000 */
[----:B------:R-:W-:Y:S01]  /*142b0*/  UMOV UR67, 0x8048490 ;  /* 0x0804849000437882 */ /* 0x000fe20000000000 */
[----:B------:R-:W-:Y:S01]  /*142c0*/  UMOV UR68, 0x0 ;  /* 0x0000000000447882 */ /* 0x000fe20000000000 */
[----:B------:R-:W-:Y:S01]  /*142d0*/  UMOV UR69, 0x8048490 ;  /* 0x0804849000457882 */ /* 0x000fe20000000000 */
[----:B------:R0:W-:Y:S01]  /*142e0*/  UTCHMMA gdesc[UR52], gdesc[UR54], tmem[UR18], tmem[UR64], idesc[UR65], !UPT ;  /* 0x00ff4036340075ea */ /* 0x0001e2000f800012 */
[----:B------:R0:W-:Y:S01]  /*142f0*/  UTCHMMA gdesc[UR48], gdesc[UR50], tmem[UR17], tmem[UR66], idesc[UR67], UPT ;  /* 0x00ff4232300075ea */ /* 0x0001e2000b800011 */
[----:B------:R0:W-:Y:S01]  /*14300*/  UTCHMMA gdesc[UR44], gdesc[UR46], tmem[UR16], tmem[UR68], idesc[UR69], UPT ;  /* 0x00ff442e2c0075ea */ /* 0x0001e2000b800010 */
[----:B------:R-:W-:Y:S01]  /*14310*/  UMOV UR34, 0x0 ;  /* 0x0000000000227882 */ /* 0x000fe20000000000 */
[----:B------:R-:W-:Y:S01]  /*14320*/  UMOV UR35, 0x8048490 ;  /* 0x0804849000237882 */ /* 0x000fe20000000000 */
[----:B------:R0:W-:Y:S01]  /*14330*/  UTCHMMA gdesc[UR40], gdesc[UR42], tmem[UR15], tmem[UR74], idesc[UR75], UPT ;  /* 0x00ff4a2a280075ea */ /* 0x0001e2000b80000f */
[----:B------:R-:W-:Y:S01]  /*14340*/  UMOV UR28, 0x0 ;  /* 0x00000000001c7882 */ /* 0x000fe20000000000 */
[----:B------:R-:W-:Y:S01]  /*14350*/  UMOV UR29, 0x8048490 ;  /* 0x08048490001d7882 */ /* 0x000fe20000000000 */
[----:B------:R0:W-:Y:S01]  /*14360*/  UTCHMMA gdesc[UR36], gdesc[UR38], tmem[UR14], tmem[UR72], idesc[UR73], UPT ;  /* 0x00ff4826240075ea */ /* 0x0001e2000b80000e */
[----:B------:R-:W-:Y:S01]  /*14370*/  UMOV UR22, 0x0 ;  /* 0x0000000000167882 */ /* 0x000fe20000000000 */
[----:B------:R-:W-:Y:S01]  /*14380*/  UMOV UR23, 0x8048490 ;  /* 0x0804849000177882 */ /* 0x000fe20000000000 */
[----:B------:R0:W-:Y:S01]  /*14390*/  UTCHMMA gdesc[UR30], gdesc[UR32], tmem[UR19], tmem[UR34], idesc[UR35], UPT ;  /* 0x00ff22201e0075ea */ /* 0x0001e2000b800013 */
[----:B------:R0:W-:Y:S01]  /*143a0*/  UTCHMMA gdesc[UR24], gdesc[UR26], tmem[UR60], tmem[UR28], idesc[UR29], UPT ;  /* 0x00ff1c1a180075ea */ /* 0x0001e2000b80003c */
[----:B------:R0:W-:Y:S01]  /*143b0*/  UTCHMMA gdesc[UR58], gdesc[UR20], tmem[UR70], tmem[UR22], idesc[UR23], UPT ;  /* 0x00ff16143a0075ea */ /* 0x0001e2000b800046 */
[----:B------:R0:W-:Y:S01]  /*143c0*/  UTCBAR [UR12], URZ ;  /* 0x000000ff0c0073e9 */ /* 0x0001e200080000ff */
[----:B------:R-:W-:Y:S01]  /*143d0*/  NOP ;  /* 0x0000000000007918 */ /* 0x000fe20000000000 */
.L_x_6:
[----:B------:R2:W-:Y:S04]  /*143e0*/  STL [R1+0xfa8], RZ ;  /* 0x000fa8ff01007387 */ /* 0x0005e80000100800 */
[----:B------:R2:W-:Y:S01]  /*143f0*/  STL [R1+0xea8], RZ ;  /* 0x000ea8ff01007387 */ /* 0x0005e20000100800 */
[----:B------:R-:W-:Y:S05]  /*14400*/  @!P2 BRA `(.L_x_7) ;  /* 0x000002400020a947 */ /* 0x000fea0003800000 */
[----:B------:R-:W3:Y:S01]  /*14410*/  LDL.LU R92, [R1+0xeac] ;  /* 0x000eac00015c7983 */ /* 0x000ee20000300800 */
[----:B0-----:R-:W-:Y:S02]  /*14420*/  UIADD3.64 UR16, UPT, UPT, UR8, 0x80, URZ ;  /* 0x0000008008107897 */ /* 0x001fe4000fffe0ff */
[----:B------:R-:W-:Y:S01]  /*14430*/  UIADD3.64 UR18, UPT, UPT, UR8, 0x100, URZ ;  /* 0x0000010008127897 */ /* 0x000fe2000fffe0ff */
[----:B------:R-:W4:Y:S01]  /*14440*/  LDL.LU R93, [R1+0xeb0] ;  /* 0x000eb000015d7983 */ /* 0x000f220000300800 */
[----:B------:R-:W-:Y:S02]  /*14450*/  UIADD3.64 UR20, UPT, UPT, UR8, 0x180, URZ ;  /* 0x0000018008147897 */ /* 0x000fe4000fffe0ff */
[----:B------:R-:W-:Y:S02]  /*14460*/  UIADD3.64 UR22, UPT, UPT, UR8, 0x200, URZ ;  /* 0x0000020008167897 */ /* 0x000fe4000fffe0ff */
[----:B------:R-:W-:Y:S02]  /*14470*/  UIADD3.64 UR24, UPT, UPT, UR8, 0x280, URZ ;  /* 0x0000028008187897 */ /* 0x000fe4000fffe0ff */
[----:B------:R-:W-:-:S02]  /*14480*/  UIADD3.64 UR28, UPT, UPT, UR8, 0x300, URZ ;  /* 0x00000300081c7897 */ /* 0x000fc4000fffe0ff */
[----:B------:R-:W-:Y:S02]  /*14490*/  UIADD3.64 UR14, UPT, UPT, UR10, 0x2, URZ ;  /* 0x000000020a0e7897 */ /* 0x000fe4000fffe0ff */
[----:B------:R-:W-:Y:S02]  /*144a0*/  UIADD3.64 UR16, UPT, UPT, UR10, 0x4, URZ ;  /* 0x000000040a107897 */ /* 0x000fe4000fffe0ff */
        /* <DEDUP_REMOVED lines=22> */
[----:B------:R-:W-:Y:S01]  /*14610*/  UIADD3.64 UR62, UPT, UPT, UR8, 0x1880, URZ ;  /* 0x00001880083e7897 */ /* 0x000fe2000fffe0ff */
[----:B------:R-:W-:Y:S01]  /*14620*/  UMOV UR13, 0x40004040 ;  /* 0x40004040000d7882 */ /* 0x000fe20000000000 */
[----:B------:R-:W-:Y:S02]  /*14630*/  UIADD3.64 UR64, UPT, UPT, UR8, 0x1900, URZ ;  /* 0x0000190008407897 */ /* 0x000fe4000fffe0ff */
[----:B------:R-:W-:Y:S02]  /*14640*/  UIADD3.64 UR66, UPT, UPT, UR8, 0x1980, URZ ;  /* 0x0000198008427897 */ /* 0x000fe4000fffe0ff */
[----:B------:R-:W-:Y:S02]  /*14650*/  UIADD3.64 UR68, UPT, UPT, UR8, 0x1a00, URZ ;  /* 0x00001a0008447897 */ /* 0x000fe4000fffe0ff */
[----:B------:R-:W-:Y:S02]  /*14660*/  UIADD3.64 UR70, UPT, UPT, UR8, 0x1a80, URZ ;  /* 0x00001a8008467897 */ /* 0x000fe4000fffe0ff */
[----:B------:R-:W-:Y:S01]  /*14670*/  UIADD3.64 UR72, UPT, UPT, UR8, 0x1b00, URZ ;  /* 0x00001b0008487897 */ /* 0x000fe2000fffe0ff */
[----:B---3--:R-:W-:-:S02]  /*14680*/  R2UR UR12, R92 ;  /* 0x000000005c0c72ca */ /* 0x008fc400000e0000 */
[----:B----4-:R-:W-:-:S05]  /*14690*/  LOP3.LUT R92, R93, 0x4000000, RZ, 0xfc, !PT ;  /* 0x040000005d5c7812 */ /* 0x010fca00078efcff */
[----:B------:R0:W-:Y:S04]  /*146a0*/  STL [R1+0x1dd8], R92 ;  /* 0x001dd85c01007387 */ /* 0x0001e80000100800 */
[----:B------:R3:W-:Y:S01]  /*146b0*/  STL [R1+0x15c0], RZ ;  /* 0x0015c0ff01007387 */ /* 0x0007e20000100800 */
[----:B0-----:R-:W-:-:S05]  /*146c0*/  IMAD.MOV.U32 R92, RZ, RZ, 0x1 ;  /* 0x00000001ff5c7424 */ /* 0x001fca00078e00ff */
[----:B------:R3:W-:Y:S02]  /*146d0*/  STL [R1+0x13b0], R92 ;  /* 0x0013b05c01007387 */ /* 0x0007e40000100800 */
.L_x_10:
[----:B01-3--:R-:W0:Y:S01]  /*146e0*/  LDC.64 R92, c[0x0][0x3a8] ;  /* 0x0000ea00ff5c7b82 */ /* 0x00be220000000a00 */
[----:B------:R0:W-:Y:S04]  /*146f0*/  STL.64 [R1+0x1e10], R26 ;  /* 0x001e101a01007387 */ /* 0x0001e80000100a00 */
[----:B------:R-:W-:Y:S04]  /*14700*/  STL [R1+0x1e08], R28 ;  /* 0x001e081c01007387 */ /* 0x000fe80000100800 */
[----:B------:R-:W-:Y:S04]  /*14710*/  STL [R1+0x1e04], R29 ;  /* 0x001e041d01007387 */ /* 0x000fe80000100800 */
[----:B------:R-:W-:Y:S04]  /*14720*/  STL [R1+0x1df8], R30 ;  /* 0x001df81e01007387 */ /* 0x000fe80000100800 */
[----:B------:R-:W-:Y:S04]  /*14730*/  STL [R1+0x1df4], R31 ;  /* 0x001df41f01007387 */ /* 0x000fe80000100800 */
[----:B-----5:R3:W-:Y:S01]  /*14740*/  STL [R1+0x1dec], R0 ;  /* 0x001dec0001007387 */ /* 0x0207e20000100800 */
[----:B0-----:R-:W-:-:S02]  /*14750*/  IMAD.MOV.U32 R26, RZ, RZ, R92 ;  /* 0x000000ffff1a7224 */ /* 0x001fc400078e005c */
[----:B---3--:R-:W-:Y:S02]  /*14760*/  IMAD.MOV.U32 R0, RZ, RZ, R93 ;  /* 0x000000ffff007224 */ /* 0x008fe400078e005d */
[----:B------:R-:W-:-:S04]  /*14770*/  IMAD.SHL.U32 R93, R26, 0x80, RZ ;  /* 0x000000801a5d7824 */ /* 0x000fc800078e00ff */
[----:B------:R-:W-:Y:S01]  /*14780*/  IMAD.SHL.U32 R92, R93, 0x2, RZ ;  /* 0x000000025d5c7824 */ /* 0x000fe200078e00ff */
[----:B------:R-:W-:-:S04]  /*14790*/  SHF.R.S32.HI R26, RZ, 0x1f, R93 ;  /* 0x0000001fff1a7819 */ /* 0x000fc8000001145d */
[----:B------:R-:W-:Y:S02]  /*147a0*/  SHF.L.U64.HI R93, R93, 0x1, R26 ;  /* 0x000000015d5d7819 */ /* 0x000fe4000001021a */
[-C--:B------:R-:W-:Y:S02]  /*147b0*/  IADD3 R27, P5, PT, R32, R92.reuse, RZ ;  /* 0x0000005c201b7210 */ /* 0x080fe40007fbe0ff */
[-C--:B------:R-:W-:Y:S02]  /*147c0*/  IADD3 R26, P4, PT, R90, R92.reuse, RZ ;  /* 0x0000005c5a1a7210 */ /* 0x080fe40007f9e0ff */
[----:B------:R-:W-:Y:S01]  /*147d0*/  IADD3 R28, P2, PT, R88, R92, RZ ;  /* 0x0000005c581c7210 */ /* 0x000fe20007f5e0ff */
[----:B------:R0:W-:Y:S04]  /*147e0*/  STL [R1+0x1cbc], R27 ;  /* 0x001cbc1b01007387 */ /* 0x0001e80000100800 */
[----:B------:R3:W-:Y:S04]  /*147f0*/  STL [R1+0x1da4], R26 ;  /* 0x001da41a01007387 */ /* 0x0007e80000100800 */
[----:B------:R4:W-:Y:S01]  /*14800*/  STL [R1+0x1da8], R28 ;  /* 0x001da81c01007387 */ /* 0x0009e20000100800 */
[----:B0-----:R-:W-:-:S02]  /*14810*/  IMAD.X R27, R33, 0x1, R93, P5 ;  /* 0x00000001211b7824 */ /* 0x001fc400028e065d */
[----:B---3--:R-:W-:-:S03]  /*14820*/  IMAD.X R26, R91, 0x1, R93, P4 ;  /* 0x000000015b1a7824 */ /* 0x008fc600020e065d */
[----:B------:R0:W-:Y:S01]  /*14830*/  STL [R1+0x1cac], R27 ;  /* 0x001cac1b01007387 */ /* 0x0001e20000100800 */
[----:B----4-:R-:W-:-:S03]  /*14840*/  IADD3 R28, P4, PT, R86, R92, RZ ;  /* 0x0000005c561c7210 */ /* 0x010fc60007f9e0ff */
[----:B------:R3:W-:Y:S04]  /*14850*/  STL [R1+0x1d74], R26 ;  /* 0x001d741a01007387 */ /* 0x0007e80000100800 */
[----:B------:R4:W-:Y:S01]  /*14860*/  STL [R1+0x1dac], R28 ;  /* 0x001dac1c01007387 */ /* 0x0009e20000100800 */
[-C--:B0-----:R-:W-:Y:S02]  /*14870*/  IADD3 R27, P5, PT, R84, R92.reuse, RZ ;  /* 0x0000005c541b7210 */ /* 0x081fe40007fbe0ff */
[----:B---3--:R-:W-:-:S03]  /*14880*/  IADD3 R26, P6, PT, R82, R92, RZ ;  /* 0x0000005c521a7210 */ /* 0x008fc60007fde0ff */
[----:B------:R0:W-:Y:S01]  /*14890*/  STL [R1+0x1db0], R27 ;  /* 0x001db01b01007387 */ /* 0x0001e20000100800 */
[----:B----4-:R-:W-:-:S03]  /*148a0*/  IMAD.X R28, R89, 0x1, R93, P2 ;  /* 0x00000001591c7824 */ /* 0x010fc600010e065d */
[----:B------:R3:W-:Y:S04]  /*148b0*/  STL [R1+0x1db4], R26 ;  /* 0x001db41a01007387 */ /* 0x0007e80000100800 */
[----:B------:R4:W-:Y:S01]  /*148c0*/  STL [R1+0x1d78], R28 ;  /* 0x001d781c01007387 */ /* 0x0009e20000100800 */
[--C-:B0-----:R-:W-:Y:S02]  /*148d0*/  IMAD.X R27, R87, 0x1, R93.reuse, P4 ;  /* 0x00000001571b7824 */ /* 0x101fe400020e065d */
[----:B---3--:R-:W-:-:S03]  /*148e0*/  IMAD.X R26, R85, 0x1, R93, P5 ;  /* 0x00000001551a7824 */ /* 0x008fc600028e065d */
[----:B------:R0:W-:Y:S01]  /*148f0*/  STL [R1+0x1d7c], R27 ;  /* 0x001d7c1b01007387 */ /* 0x0001e20000100800 */
[----:B----4-:R-:W-:-:S03]  /*14900*/  IMAD.X R28, R83, 0x1, R93, P6 ;  /* 0x00000001531c7824 */ /* 0x010fc600030e065d */
[----:B------:R3:W-:Y:S04]  /*14910*/  STL [R1+0x1d80], R26 ;  /* 0x001d801a01007387 */ /* 0x0007e80000100800 */
[----:B------:R4:W-:Y:S01]  /*14920*/  STL [R1+0x1d84], R28 ;  /* 0x001d841c01007387 */ /* 0x0009e20000100800 */
[-C--:B0-----:R-:W-:Y:S02]  /*14930*/  IADD3 R27, P2, PT, R80, R92.reuse, RZ ;  /* 0x0000005c501b7210 */ /* 0x081fe40007f5e0ff */
[----:B---3--:R-:W-:-:S03]  /*14940*/  IADD3 R26, P4, PT, R78, R92, RZ ;  /* 0x0000005c4e1a7210 */ /* 0x008fc60007f9e0ff */
[----:B------:R0:W-:Y:S01]  /*14950*/  STL [R1+0x1db8], R27 ;  /* 0x001db81b01007387 */ /* 0x0001e20000100800 */
[----:B----4-:R-:W-:-:S03]  /*14960*/  IADD3 R28, P5, PT, R76, R92, RZ ;  /* 0x0000005c4c1c7210 */ /* 0x010fc60007fbe0ff */
[----:B------:R3:W-:Y:S04]  /*14970*/  STL [R1+0x1dbc], R26 ;  /* 0x001dbc1a01007387 */ /* 0x0007e80000100800 */
[----:B------:R4:W-:Y:S01]  /*14980*/  STL [R1+0x1dc0], R28 ;  /* 0x001dc01c01007387 */ /* 0x0009e20000100800 */
[----:B0-----:R-:W-:Y:S02]  /*14990*/  IADD3 R27, P6, PT, R58, R92, RZ ;  /* 0x0000005c3a1b7210 */ /* 0x001fe40007fde0ff */
[----:B---3--:R-:W-:-:S03]  /*149a0*/  IADD3.X R26, PT, PT, R81, R93, RZ, P2, !PT ;  /* 0x0000005d511a7210 */ /* 0x008fc600017fe4ff */
[----:B------:R0:W-:Y:S01]  /*149b0*/  STL [R1+0x1dc4], R27 ;  /* 0x001dc41b01007387 */ /* 0x0001e20000100800 */
[----:B----4-:R-:W-:-:S03]  /*149c0*/  IMAD.X R28, R79, 0x1, R93, P4 ;  /* 0x000000014f1c7824 */ /* 0x010fc600020e065d */
[----:B------:R3:W-:Y:S04]  /*149d0*/  STL [R1+0x1d88], R26 ;  /* 0x001d881a01007387 */ /* 0x0007e80000100800 */
[----:B------:R4:W-:Y:S01]  /*149e0*/  STL [R1+0x1d8c], R28 ;  /* 0x001d8c1c01007387 */ /* 0x0009e20000100800 */
[--C-:B0-----:R-:W-:Y:S02]  /*149f0*/  IMAD.X R27, R77, 0x1, R93.reuse, P5 ;  /* 0x000000014d1b7824 */ /* 0x101fe400028e065d */
        /* <DEDUP_REMOVED lines=17> */
[----:B0-----:R-:W-:Y:S01]  /*14b10*/  IMAD.X R27, R49, 0x1, R93, P6 ;  /* 0x00000001311b7824 */ /* 0x001fe200030e065d */
[----:B---3--:R-:W-:-:S04]  /*14b20*/  IADD3 R26, P2, PT, R46, R92, RZ ;  /* 0x0000005c2e1a7210 */ /* 0x008fc80007f5e0ff */
        /* <DEDUP_REMOVED lines=22> */
[----:B0-----:R-:W-:Y:S01]  /*14c90*/  IADD3 R27, P6, PT, R2, R92, RZ ;  /* 0x0000005c021b7210 */ /* 0x001fe20007fde0ff */
[----:B---3--:R-:W-:-:S04]  /*14ca0*/  IMAD.X R26, R39, 0x1, R93, P2 ;  /* 0x00000001271a7824 */ /* 0x008fc800010e065d */
[----:B------:R0:W-:Y:S01]  /*14cb0*/  STL [R1+0x1d0c], R27 ;  /* 0x001d0c1b01007387 */ /* 0x0001e20000100800 */
[----:B----4-:R-:W-:-:S03]  /*14cc0*/  IMAD.X R28, R37, 0x1, R93, P4 ;  /* 0x00000001251c7824 */ /* 0x010fc600020e065d */
[----:B------:R3:W-:Y:S01]  /*14cd0*/  STL [R1+0x1d38], R26 ;  /* 0x001d381a01007387 */ /* 0x0007e20000100800 */
[----:B------:R-:W-:-:S03]  /*14ce0*/  IADD3 R2, P4, PT, R6, R92, RZ ;  /* 0x0000005c06027210 */ /* 0x000fc60007f9e0ff */
[----:B------:R-:W-:Y:S01]  /*14cf0*/  STL [R1+0x1d3c], R28 ;  /* 0x001d3c1c01007387 */ /* 0x000fe20000100800 */
[--C-:B0-----:R-:W-:Y:S02]  /*14d00*/  IMAD.X R27, R35, 0x1, R93.reuse, P5 ;  /* 0x00000001231b7824 */ /* 0x101fe400028e065d */
[--C-:B---3--:R-:W-:Y:S01]  /*14d10*/  IMAD.X R26, R3, 0x1, R93.reuse, P6 ;  /* 0x00000001031a7824 */ /* 0x108fe200030e065d */
[----:B------:R-:W-:Y:S02]  /*14d20*/  IADD3 R3, P2, PT, R4, R92, RZ ;  /* 0x0000005c04037210 */ /* 0x000fe40007f5e0ff */
[----:B------:R-:W-:Y:S01]  /*14d30*/  STL [R1+0x1d40], R27 ;  /* 0x001d401b01007387 */ /* 0x000fe20000100800 */
[----:B------:R-:W-:-:S03]  /*14d40*/  IMAD.X R4, R7, 0x1, R93, P4 ;  /* 0x0000000107047824 */ /* 0x000fc600020e065d */
[----:B------:R0:W-:Y:S04]  /*14d50*/  STL [R1+0x1cd4], R26 ;  /* 0x001cd41a01007387 */ /* 0x0001e80000100800 */
[----:B------:R3:W-:Y:S04]  /*14d60*/  STL [R1+0x1cf4], R3 ;  /* 0x001cf40301007387 */ /* 0x0007e80000100800 */
[----:B------:R4:W-:Y:S01]  /*14d70*/  STL [R1+0x1cf8], R2 ;  /* 0x001cf80201007387 */ /* 0x0009e20000100800 */
[-C--:B0-----:R-:W-:Y:S02]  /*14d80*/  IADD3 R26, P5, PT, R8, R92.reuse, RZ ;  /* 0x0000005c081a7210 */ /* 0x081fe40007fbe0ff */
[----:B---3--:R-:W-:-:S03]  /*14d90*/  IADD3 R3, P6, PT, R10, R92, RZ ;  /* 0x0000005c0a037210 */ /* 0x008fc60007fde0ff */
[----:B------:R-:W-:Y:S01]  /*14da0*/  STL [R1+0x1cfc], R26 ;  /* 0x001cfc1a01007387 */ /* 0x000fe20000100800 */
[----:B----4-:R-:W-:-:S03]  /*14db0*/  IMAD.X R2, R5, 0x1, R93, P2 ;  /* 0x0000000105027824 */ /* 0x010fc600010e065d */
[----:B------:R0:W-:Y:S04]  /*14dc0*/  STL [R1+0x1ca8], R3 ;  /* 0x001ca80301007387 */ /* 0x0001e80000100800 */
        /* <DEDUP_REMOVED lines=26> */
[----:B0-----:R-:W-:-:S03]  /*14f70*/  IADD3 R3, P5, PT, R24, R92, RZ ;  /* 0x0000005c18037210 */ /* 0x001fc60007fbe0ff */
[----:B--2---:R-:W2:Y:S01]  /*14f80*/  LDL.LU.64 R6, [R1] ;  /* 0x0000000001067983 */ /* 0x004ea20000300a00 */
[----:B---3--:R-:W-:-:S03]  /*14f90*/  IADD3 R2, P6, PT, R74, R92, RZ ;  /* 0x0000005c4a027210 */ /* 0x008fc60007fde0ff */
[----:B------:R0:W-:Y:S04]  /*14fa0*/  STL [R1+0x1c44], R3 ;  /* 0x001c440301007387 */ /* 0x0001e80000100800 */
[----:B----4-:R-:W3:Y:S04]  /*14fb0*/  LDL.LU.64 R4, [R1+0x8] ;  /* 0x0000080001047983 */ /* 0x010ee80000300a00 */
[----:B------:R4:W-:Y:S04]  /*14fc0*/  STL [R1+0x1d24], R2 ;  /* 0x001d240201007387 */ /* 0x0009e80000100800 */
[----:B------:R-:W3:Y:S04]  /*14fd0*/  LDL.LU.64 R14, [R1+0x10] ;  /* 0x00001000010e7983 */ /* 0x000ee80000300a00 */
[----:B------:R-:W3:Y:S01]  /*14fe0*/  LDL.LU.64 R12, [R1+0x18] ;  /* 0x00001800010c7983 */ /* 0x000ee20000300a00 */
[----:B0-----:R-:W-:-:S02]  /*14ff0*/  IMAD.X R3, R21, 0x1, R93, P2 ;  /* 0x0000000115037824 */ /* 0x001fc400010e065d */
[--C-:B----4-:R-:W-:Y:S02]  /*15000*/  IMAD.X R2, R23, 0x1, R93.reuse, P4 ;  /* 0x0000000117027824 */ /* 0x110fe400020e065d */
[--C-:B------:R-:W-:Y:S01]  /*15010*/  IMAD.X R8, R25, 0x1, R93.reuse, P5 ;  /* 0x0000000119087824 */ /* 0x100fe200028e065d */
[----:B------:R0:W-:Y:S04]  /*15020*/  STL [R1+0x1c2c], R3 ;  /* 0x001c2c0301007387 */ /* 0x0001e80000100800 */
[----:B------:R4:W-:Y:S01]  /*15030*/  STL [R1+0x1c30], R2 ;  /* 0x001c300201007387 */ /* 0x0009e20000100800 */
[----:B0-----:R-:W-:-:S03]  /*15040*/  IMAD.X R3, R75, 0x1, R93, P6 ;  /* 0x000000014b037824 */ /* 0x001fc600030e065d */
[----:B------:R0:W-:Y:S01]  /*15050*/  STL [R1+0x1c34], R8 ;  /* 0x001c340801007387 */ /* 0x0001e20000100800 */
[----:B----4-:R-:W-:-:S03]  /*15060*/  IADD3 R2, P2, PT, R72, R92, RZ ;  /* 0x0000005c48027210 */ /* 0x010fc60007f5e0ff */
[----:B------:R4:W-:Y:S01]  /*15070*/  STL [R1+0x1d14], R3 ;  /* 0x001d140301007387 */ /* 0x0009e20000100800 */
[----:B0-----:R-:W-:-:S03]  /*15080*/  IADD3 R8, P4, PT, R70, R92, RZ ;  /* 0x0000005c46087210 */ /* 0x001fc60007f9e0ff */
[----:B------:R0:W-:Y:S01]  /*15090*/  STL [R1+0x1d28], R2 ;  /* 0x001d280201007387 */ /* 0x0001e20000100800 */
[----:B----4-:R-:W-:-:S03]  /*150a0*/  IADD3 R3, P5, PT, R68, R92, RZ ;  /* 0x0000005c44037210 */ /* 0x010fc60007fbe0ff */
[----:B------:R4:W-:Y:S04]  /*150b0*/  STL [R1+0x1d2c], R8 ;  /* 0x001d2c0801007387 */ /* 0x0009e80000100800 */
[----:B------:R-:W3:Y:S01]  /*150c0*/  LDL.LU.64 R20, [R1+0x20] ;  /* 0x0000200001147983 */ /* 0x000ee20000300a00 */
[----:B0-----:R-:W-:-:S03]  /*150d0*/  IADD3 R2, P6, PT, R66, R92, RZ ;  /* 0x0000005c42027210 */ /* 0x001fc60007fde0ff */
[----:B------:R-:W-:Y:S04]  /*150e0*/  STL [R1+0x1d30], R3 ;  /* 0x001d300301007387 */ /* 0x000fe80000100800 */
[----:B------:R-:W3:Y:S04]  /*150f0*/  LDL.LU.64 R18, [R1+0x28] ;  /* 0x0000280001127983 */ /* 0x000ee80000300a00 */
[----:B------:R0:W-:Y:S04]  /*15100*/  STL [R1+0x1d10], R2 ;  /* 0x001d100201007387 */ /* 0x0001e80000100800 */
[----:B------:R-:W3:Y:S01]  /*15110*/  LDL.LU.64 R10, [R1+0x30] ;  /* 0x00003000010a7983 */ /* 0x000ee20000300a00 */
[--C-:B----4-:R-:W-:Y:S01]  /*15120*/  IMAD.X R8, R73, 0x1, R93.reuse, P2 ;  /* 0x0000000149087824 */ /* 0x110fe200010e065d */
[----:B------:R-:W-:Y:S01]  /*15130*/  IADD3.X R9, PT, PT, R69, R93, RZ, P5, !PT ;  /* 0x0000005d45097210 */ /* 0x000fe20002ffe4ff */
[--C-:B------:R-:W-:Y:S01]  /*15140*/  IMAD.X R16, R71, 0x1, R93.reuse, P4 ;  /* 0x0000000147107824 */ /* 0x100fe200020e065d */
[----:B0-----:R-:W4:Y:S04]  /*15150*/  LDL.LU.64 R2, [R1+0x38] ;  /* 0x0000380001027983 */ /* 0x001f280000300a00 */
[----:B------:R0:W-:Y:S04]  /*15160*/  STL [R1+0x1d18], R8 ;  /* 0x001d180801007387 */ /* 0x0001e80000100800 */
[----:B------:R1:W-:Y:S01]  /*15170*/  STL [R1+0x1d1c], R16 ;  /* 0x001d1c1001007387 */ /* 0x0003e20000100800 */
[----:B0-----:R-:W-:-:S03]  /*15180*/  IMAD.X R8, R67, 0x1, R93, P6 ;  /* 0x0000000143087824 */ /* 0x001fc600030e065d */
[----:B------:R0:W-:Y:S01]  /*15190*/  STL [R1+0x1d20], R9 ;  /* 0x001d200901007387 */ /* 0x0001e20000100800 */
[----:B-1----:R-:W-:-:S03]  /*151a0*/  IADD3 R16, P2, PT, R64, R92, RZ ;  /* 0x0000005c40107210 */ /* 0x002fc60007f5e0ff */
[----:B------:R1:W-:Y:S01]  /*151b0*/  STL [R1+0x1ce4], R8 ;  /* 0x001ce40801007387 */ /* 0x0003e20000100800 */
[-C--:B------:R-:W-:Y:S02]  /*151c0*/  IADD3 R22, P6, PT, R50, R92.reuse, RZ ;  /* 0x0000005c32167210 */ /* 0x080fe40007fde0ff */
[-C--:B0-----:R-:W-:Y:S01]  /*151d0*/  IADD3 R9, P4, PT, R62, R92.reuse, RZ ;  /* 0x0000005c3e097210 */ /* 0x081fe20007f9e0ff */
[----:B------:R0:W-:Y:S01]  /*151e0*/  STL [R1+0x1d00], R16 ;  /* 0x001d001001007387 */ /* 0x0001e20000100800 */
[----:B-1----:R-:W-:-:S03]  /*151f0*/  IADD3 R8, P5, PT, R60, R92, RZ ;  /* 0x0000005c3c087210 */ /* 0x002fc60007fbe0ff */
[----:B------:R-:W-:Y:S01]  /*15200*/  STL [R1+0x1d04], R9 ;  /* 0x001d040901007387 */ /* 0x000fe20000100800 */
[----:B------:R-:W-:-:S03]  /*15210*/  IMAD.X R24, R65, 0x1, R93, P2 ;  /* 0x0000000141187824 */ /* 0x000fc600010e065d */
[----:B0-----:R-:W4:Y:S04]  /*15220*/  LDL.LU.64 R16, [R1+0x40] ;  /* 0x0000400001107983 */ /* 0x001f280000300a00 */
[----:B------:R0:W-:Y:S01]  /*15230*/  STL [R1+0x1d08], R8 ;  /* 0x001d080801007387 */ /* 0x0001e20000100800 */
[----:B------:R-:W-:-:S03]  /*15240*/  IMAD.X R23, R61, 0x1, R93, P5 ;  /* 0x000000013d177824 */ /* 0x000fc600028e065d */
[----:B0-----:R-:W4:Y:S04]  /*15250*/  LDL.LU.64 R8, [R1+0x48] ;  /* 0x0000480001087983 */ /* 0x001f280000300a00 */
[----:B------:R0:W-:Y:S04]  /*15260*/  STL [R1+0x1cd0], R22 ;  /* 0x001cd01601007387 */ /* 0x0001e80000100800 */
[----:B------:R1:W-:Y:S01]  /*15270*/  STL [R1+0x1ce8], R24 ;  /* 0x001ce81801007387 */ /* 0x0003e20000100800 */
[--C-:B0-----:R-:W-:Y:S02]  /*15280*/  IMAD.X R22, R63, 0x1, R93.reuse, P4 ;  /* 0x000000013f167824 */ /* 0x101fe400020e065d */
[----:B-1----:R-:W-:-:S03]  /*15290*/  IMAD.X R24, R51, 0x1, R93, P6 ;  /* 0x0000000133187824 */ /* 0x002fc600030e065d */
[----:B------:R2:W-:Y:S04]  /*152a0*/  STL [R1+0x1cec], R22 ;  /* 0x001cec1601007387 */ /* 0x0005e80000100800 */
[----:B------:R3:W-:Y:S04]  /*152b0*/  STL [R1+0x1cf0], R23 ;  /* 0x001cf01701007387 */ /* 0x0007e80000100800 */
[----:B------:R0:W-:Y:S01]  /*152c0*/  STL [R1+0x1cb0], R24 ;  /* 0x001cb01801007387 */ /* 0x0001e20000100800 */
[-C--:B--2---:R-:W-:Y:S02]  /*152d0*/  IADD3 R22, P2, PT, R6, R92.reuse, RZ ;  /* 0x0000005c06167210 */ /* 0x084fe40007f5e0ff */
[----:B---3--:R-:W-:-:S03]  /*152e0*/  IADD3 R23, P4, PT, R4, R92, RZ ;  /* 0x0000005c04177210 */ /* 0x008fc60007f9e0ff */
[----:B------:R1:W-:Y:S04]  /*152f0*/  STL [R1+0x1cc0], R22 ;  /* 0x001cc01601007387 */ /* 0x0003e80000100800 */
[----:B------:R2:W-:Y:S01]  /*15300*/  STL [R1+0x1cc4], R23 ;  /* 0x001cc41701007387 */ /* 0x0005e20000100800 */
[-C--:B0-----:R-:W-:Y:S02]  /*15310*/  IADD3 R24, P5, PT, R14, R92.reuse, RZ ;  /* 0x0000005c0e187210 */ /* 0x081fe40007fbe0ff */
[----:B-1----:R-:W-:-:S03]  /*15320*/  IADD3 R22, P6, PT, R12, R92, RZ ;  /* 0x0000005c0c167210 */ /* 0x002fc60007fde0ff */
[----:B------:R-:W-:Y:S01]  /*15330*/  STL [R1+0x1ccc], R24 ;  /* 0x001ccc1801007387 */ /* 0x000fe20000100800 */
[----:B--2---:R-:W-:-:S03]  /*15340*/  IMAD.X R23, R7, 0x1, R93, P2 ;  /* 0x0000000107177824 */ /* 0x004fc600010e065d */
[----:B------:R-:W2:Y:S04]  /*15350*/  LDL.LU.64 R6, [R1+0x50] ;  /* 0x0000500001067983 */ /* 0x000ea80000300a00 */
[----:B------:R0:W-:Y:S04]  /*15360*/  STL [R1+0x1c98], R22 ;  /* 0x001c981601007387 */ /* 0x0001e80000100800 */
[----:B------:R1:W-:Y:S01]  /*15370*/  STL [R1+0x1cb4], R23 ;  /* 0x001cb41701007387 */ /* 0x0003e20000100800 */
[----:B0-----:R-:W-:-:S03]  /*15380*/  IMAD.X R22, R5, 0x1, R93, P4 ;  /* 0x0000000105167824 */ /* 0x001fc600020e065d */
[----:B------:R-:W3:Y:S01]  /*15390*/  LDL.LU.64 R4, [R1+0x58] ;  /* 0x0000580001047983 */ /* 0x000ee20000300a00 */
[----:B-1----:R-:W-:-:S03]  /*153a0*/  IMAD.X R23, R15, 0x1, R93, P5 ;  /* 0x000000010f177824 */ /* 0x002fc600028e065d */
[----:B------:R0:W-:Y:S04]  /*153b0*/  STL [R1+0x1cb8], R22 ;  /* 0x001cb81601007387 */ /* 0x0001e80000100800 */
[----:B------:R-:W3:Y:S01]  /*153c0*/  LDL.LU.64 R14, [R1+0x60] ;  /* 0x00006000010e7983 */ /* 0x000ee20000300a00 */
[----:B0-----:R-:W-:-:S03]  /*153d0*/  IMAD.X R22, R13, 0x1, R93, P6 ;  /* 0x000000010d167824 */ /* 0x001fc600030e065d */
[----:B------:R0:W-:Y:S04]  /*153e0*/  STL [R1+0x1cc8], R23 ;  /* 0x001cc81701007387 */ /* 0x0001e80000100800 */
[----:B------:R-:W3:Y:S04]  /*153f0*/  LDL.LU.64 R12, [R1+0x68] ;  /* 0x00006800010c7983 */ /* 0x000ee80000300a00 */
[----:B------:R1:W-:Y:S01]  /*15400*/  STL [R1+0x1c6c], R22 ;  /* 0x001c6c1601007387 */ /* 0x0003e20000100800 */
[-C--:B0-----:R-:W-:Y:S02]  /*15410*/  IADD3 R23, P4, PT, R18, R92.reuse, RZ ;  /* 0x0000005c12177210 */ /* 0x081fe40007f9e0ff */
[----:B------:R-:W-:-:S02]  /*15420*/  IADD3 R24, P5, PT, R10, R92, RZ ;  /* 0x0000005c0a187210 */ /* 0x000fc40007fbe0ff */
[----:B-1----:R-:W-:-:S05]  /*15430*/  IADD3 R22, P2, PT, R20, R92, RZ ;  /* 0x0000005c14167210 */ /* 0x002fca0007f5e0ff */
[----:B------:R-:W-:Y:S04]  /*15440*/  STL [R1+0x1c7c], R22 ;  /* 0x001c7c1601007387 */ /* 0x000fe80000100800 */
[----:B------:R0:W-:Y:S04]  /*15450*/  STL [R1+0x1c80], R23 ;  /* 0x001c801701007387 */ /* 0x0001e80000100800 */
[----:B------:R-:W-:Y:S01]  /*15460*/  STL [R1+0x1c84], R24 ;  /* 0x001c841801007387 */ /* 0x000fe20000100800 */
[----:B0-----:R-:W-:-:S03]  /*15470*/  IMAD.X R23, R21, 0x1, R93, P2 ;  /* 0x0000000115177824 */ /* 0x001fc600010e065d */
[----:B------:R-:W3:Y:S01]  /*15480*/  LDL.LU.64 R20, [R1+0x70] ;  /* 0x0000700001147983 */ /* 0x000ee20000300a00 */
[----:B----4-:R-:W-:-:S05]  /*15490*/  IADD3 R22, P6, PT, R2, R92, RZ ;  /* 0x0000005c02167210 */ /* 0x010fca0007fde0ff */
[----:B------:R0:W-:Y:S04]  /*154a0*/  STL [R1+0x1c68], R22 ;  /* 0x001c681601007387 */ /* 0x0001e80000100800 */
[----:B------:R1:W-:Y:S01]  /*154b0*/  STL [R1+0x1c70], R23 ;  /* 0x001c701701007387 */ /* 0x0003e20000100800 */
[----:B0-----:R-:W-:-:S03]  /*154c0*/  IMAD.X R22, R19, 0x1, R93, P4 ;  /* 0x0000000113167824 */ /* 0x001fc600020e065d */
[----:B------:R-:W4:Y:S01]  /*154d0*/  LDL.LU.64 R18, [R1+0x78] ;  /* 0x0000780001127983 */ /* 0x000f220000300a00 */
[----:B-1----:R-:W-:-:S03]  /*154e0*/  IMAD.X R23, R11, 0x1, R93, P5 ;  /* 0x000000010b177824 */ /* 0x002fc600028e065d */
[----:B------:R0:W-:Y:S04]  /*154f0*/  STL [R1+0x1c74], R22 ;  /* 0x001c741601007387 */ /* 0x0001e80000100800 */
[----:B------:R-:W4:Y:S01]  /*15500*/  LDL.LU.64 R10, [R1+0x80] ;  /* 0x00008000010a7983 */ /* 0x000f220000300a00 */
[----:B0-----:R-:W-:-:S03]  /*15510*/  IMAD.X R22, R3, 0x1, R93, P6 ;  /* 0x0000000103167824 */ /* 0x001fc600030e065d */
[----:B------:R0:W-:Y:S04]  /*15520*/  STL [R1+0x1c78], R23 ;  /* 0x001c781701007387 */ /* 0x0001e80000100800 */
[----:B------:R-:W4:Y:S04]  /*15530*/  LDL.LU.64 R2, [R1+0x88] ;  /* 0x0000880001027983 */ /* 0x000f280000300a00 */
[----:B------:R1:W-:Y:S01]  /*15540*/  STL [R1+0x1c48], R22 ;  /* 0x001c481601007387 */ /* 0x0003e20000100800 */
[-C--:B0-----:R-:W-:Y:S02]  /*15550*/  IADD3 R23, P4, PT, R8, R92.reuse, RZ ;  /* 0x0000005c08177210 */ /* 0x081fe40007f9e0ff */
[----:B-1----:R-:W-:-:S05]  /*15560*/  IADD3 R22, P2, PT, R16, R92, RZ ;  /* 0x0000005c10167210 */ /* 0x002fca0007f5e0ff */
[----:B------:R-:W-:Y:S04]  /*15570*/  STL [R1+0x1c58], R22 ;  /* 0x001c581601007387 */ /* 0x000fe80000100800 */
[----:B------:R0:W-:Y:S02]  /*15580*/  STL [R1+0x1c5c], R23 ;  /* 0x001c5c1701007387 */ /* 0x0001e40000100800 */
[----:B0-----:R-:W-:Y:S01]  /*15590*/  IMAD.X R23, R17, 0x1, R93, P2 ;  /* 0x0000000111177824 */ /* 0x001fe200010e065d */
[----:B--2---:R-:W-:-:S05]  /*155a0*/  IADD3 R24, P5, PT, R6, R92, RZ ;  /* 0x0000005c06187210 */ /* 0x004fca0007fbe0ff */
[----:B------:R-:W-:Y:S04]  /*155b0*/  STL [R1+0x1c60], R24 ;  /* 0x001c601801007387 */ /* 0x000fe80000100800 */
[----:B------:R-:W2:Y:S01]  /*155c0*/  LDL.LU.64 R16, [R1+0x90] ;  /* 0x0000900001107983 */ /* 0x000ea20000300a00 */
[----:B---3--:R-:W-:-:S05]  /*155d0*/  IADD3 R22, P6, PT, R4, R92, RZ ;  /* 0x0000005c04167210 */ /* 0x008fca0007fde0ff */
        /* <DEDUP_REMOVED lines=12> */
[----:B-1----:R-:W-:-:S02]  /*156a0*/  IADD3 R22, P2, PT, R14, R92, RZ ;  /* 0x0000005c0e167210 */ /* 0x002fc40007f5e0ff */
[----:B------:R-:W-:-:S03]  /*156b0*/  IADD3 R24, P5, PT, R20, R92, RZ ;  /* 0x0000005c14187210 */ /* 0x000fc60007fbe0ff */
        /* <DEDUP_REMOVED lines=61> */
[----:B0-----:R-:W-:Y:S02]  /*15a90*/  IADD3.X R23, PT, PT, R21, R93, RZ, P2, !PT ;  /* 0x0000005d15177210 */ /* 0x001fe400017fe4ff */
        /* <DEDUP_REMOVED lines=148> */
[----:B-1----:R-:W-:-:S03]  /*163e0*/  IADD3.X R23, PT, PT, R21, R93, RZ, P5, !PT ;  /* 0x0000005d15177210 */ /* 0x002fc60002ffe4ff */
        /* <DEDUP_REMOVED lines=152> */
[----:B0-----:R-:W-:-:S03]  /*16d70*/  IADD3.X R23, PT, PT, R21, R93, RZ, P2, !PT ;  /* 0x0000005d15177210 */ /* 0x001fc600017fe4ff */
        /* <DEDUP_REMOVED lines=146> */
[----:B-1----:R-:W-:-:S03]  /*176a0*/  IADD3.X R23, PT, PT, R21, R93, RZ, P5, !PT ;  /* 0x0000005d15177210 */ /* 0x002fc60002ffe4ff */
        /* <DEDUP_REMOVED lines=269> */
[----:B------:R0:W-:Y:S01]  /*18780*/  STL [R1+0x1724], R23 ;  /* 0x0017241701007387 */ /* 0x0001e20000100800 */
[----:B--2---:R-:W-:Y:S01]  /*18790*/  IADD3 R24, P5, PT, R6, R92, RZ ;  /* 0x0000005c06187210 */ /* 0x004fe20007fbe0ff */
[----:B0-----:R-:W-:-:S04]  /*187a0*/  IMAD.X R23, R17, 0x1, R93, P2 ;  /* 0x0000000111177824 */ /* 0x001fc800010e065d */
        /* <DEDUP_REMOVED lines=38> */
[----:B--2---:R-:W-:-:S05]  /*18a10*/  IADD3 R24, P5, PT, R16, R92, RZ ;  /* 0x0000005c10187210 */ /* 0x004fca0007fbe0ff */
[----:B------:R-:W-:Y:S01]  /*18a20*/  STL [R1+0xfd4], R24 ;  /* 0x000fd41801007387 */ /* 0x000fe20000100800 */
[----:B0-----:R-:W-:-:S03]  /*18a30*/  IMAD.X R23, R11, 0x1, R93, P2 ;  /* 0x000000010b177824 */ /* 0x001fc600010e065d */
        /* <DEDUP_REMOVED lines=34> */
[----:B-1----:R-:W-:-:S02]  /*18c60*/  IADD3 R22, P2, PT, R20, R92, RZ ;  /* 0x0000005c14167210 */ /* 0x002fc40007f5e0ff */
[----:B--2---:R-:W-:-:S03]  /*18c70*/  IADD3 R24, P5, PT, R10, R92, RZ ;  /* 0x0000005c0a187210 */ /* 0x004fc60007fbe0ff */
[----:B------:R-:W-:Y:S04]  /*18c80*/  STL [R1+0xf88], R22 ;  /* 0x000f881601007387 */ /* 0x000fe80000100800 */
[----:B------:R0:W-:Y:S04]  /*18c90*/  STL [R1+0xf8c], R23 ;  /* 0x000f8c1701007387 */ /* 0x0001e80000100800 */
        /* <DEDUP_REMOVED lines=401> */
[----:B0-----:R-:W-:-:S03]  /*1a5b0*/  IADD3.X R23, PT, PT, R21, R93, RZ, P2, !PT ;  /* 0x0000005d15177210 */ /* 0x001fc600017fe4ff */
        /* <DEDUP_REMOVED lines=541> */
[----:B----4-:R-:W-:Y:S01]  /*1c790*/  IADD3 R22, P6, PT, R18, R92, RZ ;  /* 0x0000005c12167210 */ /* 0x010fe20007fde0ff */
[----:B------:R-:W-:-:S04]  /*1c7a0*/  IMAD.X R20, R21, 0x1, R93, P5 ;  /* 0x0000000115147824 */ /* 0x000fc800028e065d */
[----:B------:R0:W-:Y:S01]  /*1c7b0*/  STL [R1+0x1b0], R22 ;  /* 0x0001b01601007387 */ /* 0x0001e20000100800 */
[----:B------:R-:W-:-:S03]  /*1c7c0*/  IMAD.X R18, R19, 0x1, R93, P6 ;  /* 0x0000000113127824 */ /* 0x000fc600030e065d */
[----:B------:R-:W-:Y:S01]  /*1c7d0*/  STL [R1+0x1a4], R23 ;  /* 0x0001a41701007387 */ /* 0x000fe20000100800 */
[----:B0-----:R-:W-:-:S03]  /*1c7e0*/  IMAD.X R22, R13, 0x1, R93, P4 ;  /* 0x000000010d167824 */ /* 0x001fc600020e065d */
[----:B------:R-:W4:Y:S04]  /*1c7f0*/  LDL.LU.64 R12, [R1+0xbf8] ;  /* 0x000bf800010c7983 */ /* 0x000f280000300a00 */
[----:B------:R0:W-:Y:S04]  /*1c800*/  STL [R1+0x1a8], R22 ;  /* 0x0001a81601007387 */ /* 0x0001e80000100800 */
[----:B------:R-:W4:Y:S04]  /*1c810*/  LDL.LU.64 R24, [R1+0xc00] ;  /* 0x000c000001187983 */ /* 0x000f280000300a00 */
[----:B------:R-:W-:Y:S04]  /*1c820*/  STL [R1+0x1ac], R20 ;  /* 0x0001ac1401007387 */ /* 0x000fe80000100800 */
[----:B0-----:R-:W4:Y:S04]  /*1c830*/  LDL.LU.64 R22, [R1+0xc08] ;  /* 0x000c080001167983 */ /* 0x001f280000300a00 */
[----:B------:R0:W-:Y:S01]  /*1c840*/  STL [R1+0x180], R18 ;  /* 0x0001801201007387 */ /* 0x0001e20000100800 */
[----:B------:R-:W-:-:S02]  /*1c850*/  IADD3 R19, P4, PT, R2, R92, RZ ;  /* 0x0000005c02137210 */ /* 0x000fc40007f9e0ff */
[----:B0-----:R-:W-:-:S05]  /*1c860*/  IADD3 R18, P2, PT, R10, R92, RZ ;  /* 0x0000005c0a127210 */ /* 0x001fca0007f5e0ff */
[----:B------:R-:W-:Y:S01]  /*1c870*/  STL [R1+0x194], R18 ;  /* 0x0001941201007387 */ /* 0x000fe20000100800 */
[----:B--2---:R-:W-:-:S03]  /*1c880*/  IADD3 R20, P5, PT, R16, R92, RZ ;  /* 0x0000005c10147210 */ /* 0x004fc60007fbe0ff */
[----:B------:R0:W-:Y:S04]  /*1c890*/  STL [R1+0x198], R19 ;  /* 0x0001981301007387 */ /* 0x0001e80000100800 */
[----:B------:R-:W-:Y:S01]  /*1c8a0*/  STL [R1+0x19c], R20 ;  /* 0x00019c1401007387 */ /* 0x000fe20000100800 */
[--C-:B------:R-:W-:Y:S02]  /*1c8b0*/  IMAD.X R17, R17, 0x1, R93.reuse, P5 ;  /* 0x0000000111117824 */ /* 0x100fe400028e065d */
[----:B0-----:R-:W-:Y:S02]  /*1c8c0*/  IMAD.X R19, R11, 0x1, R93, P2 ;  /* 0x000000010b137824 */ /* 0x001fe400010e065d */
[----:B------:R-:W2:Y:S01]  /*1c8d0*/  LDL.LU.64 R10, [R1+0xc10] ;  /* 0x000c1000010a7983 */ /* 0x000ea20000300a00 */
[----:B---3--:R-:W-:-:S05]  /*1c8e0*/  IADD3 R18, P6, PT, R8, R92, RZ ;  /* 0x0000005c08127210 */ /* 0x008fca0007fde0ff */
[----:B------:R0:W-:Y:S01]  /*1c8f0*/  STL [R1+0x190], R18 ;  /* 0x0001901201007387 */ /* 0x0001e20000100800 */
[----:B------:R-:W-:-:S03]  /*1c900*/  IMAD.X R16, R9, 0x1, R93, P6 ;  /* 0x0000000109107824 */ /* 0x000fc600030e065d */
[----:B------:R-:W-:Y:S01]  /*1c910*/  STL [R1+0x184], R19 ;  /* 0x0001841301007387 */ /* 0x000fe20000100800 */
[----:B0-----:R-:W-:-:S03]  /*1c920*/  IMAD.X R18, R3, 0x1, R93, P4 ;  /* 0x0000000103127824 */ /* 0x001fc600020e065d */
[----:B------:R-:W3:Y:S04]  /*1c930*/  LDL.LU.64 R2, [R1+0xc18] ;  /* 0x000c180001027983 */ /* 0x000ee80000300a00 */
[----:B------:R-:W-:Y:S04]  /*1c940*/  STL [R1+0x188], R18 ;  /* 0x0001881201007387 */ /* 0x000fe80000100800 */
[----:B------:R-:W3:Y:S04]  /*1c950*/  LDL.LU.64 R20, [R1+0xc20] ;  /* 0x000c200001147983 */ /* 0x000ee80000300a00 */
[----:B------:R0:W-:Y:S04]  /*1c960*/  STL [R1+0x18c], R17 ;  /* 0x00018c1101007387 */ /* 0x0001e80000100800 */
[----:B------:R-:W3:Y:S04]  /*1c970*/  LDL.LU.64 R8, [R1+0xc28] ;  /* 0x000c280001087983 */ /* 0x000ee80000300a00 */
[----:B------:R1:W-:Y:S01]  /*1c980*/  STL [R1+0x160], R16 ;  /* 0x0001601001007387 */ /* 0x0003e20000100800 */
[----:B0-----:R-:W-:-:S02]  /*1c990*/  IADD3 R17, P4, PT, R4, R92, RZ ;  /* 0x0000005c04117210 */ /* 0x001fc40007f9e0ff */
[-C--:B-1----:R-:W-:Y:S02]  /*1c9a0*/  IADD3 R16, P2, PT, R6, R92.reuse, RZ ;  /* 0x0000005c06107210 */ /* 0x082fe40007f5e0ff */
        /* <DEDUP_REMOVED lines=12> */
[----:B------:R-:W4:Y:S01]  /*1ca70*/  LDL.LU.64 R4, [R1+0xc38] ;  /* 0x000c380001047983 */ /* 0x000f220000300a00 */
[----:B------:R-:W-:-:S03]  /*1ca80*/  IADD3 R26, P2, PT, R24, R92, RZ ;  /* 0x0000005c181a7210 */ /* 0x000fc60007f5e0ff */
[----:B------:R0:W-:Y:S04]  /*1ca90*/  STL [R1+0x168], R16 ;  /* 0x0001681001007387 */ /* 0x0001e80000100800 */
[----:B------:R-:W4:Y:S04]  /*1caa0*/  LDL.LU.64 R18, [R1+0xc40] ;  /* 0x000c400001127983 */ /* 0x000f280000300a00 */
[----:B------:R1:W-:Y:S01]  /*1cab0*/  STL [R1+0x16c], R14 ;  /* 0x00016c0e01007387 */ /* 0x0003e20000100800 */
[----:B------:R-:W-:-:S03]  /*1cac0*/  IADD3 R28, P4, PT, R22, R92, RZ ;  /* 0x0000005c161c7210 */ /* 0x000fc60007f9e0ff */
[----:B0-----:R-:W4:Y:S04]  /*1cad0*/  LDL.LU.64 R16, [R1+0xc48] ;  /* 0x000c480001107983 */ /* 0x001f280000300a00 */
[----:B------:R0:W-:Y:S04]  /*1cae0*/  STL [R1+0x140], R12 ;  /* 0x0001400c01007387 */ /* 0x0001e80000100800 */
[----:B-1----:R-:W4:Y:S01]  /*1caf0*/  LDL.LU.64 R14, [R1+0xc50] ;  /* 0x000c5000010e7983 */ /* 0x002f220000300a00 */
[----:B------:R-:W-:-:S03]  /*1cb00*/  IADD3.X R24, PT, PT, R25, R93, RZ, P2, !PT ;  /* 0x0000005d19187210 */ /* 0x000fc600017fe4ff */
[----:B0-----:R-:W4:Y:S04]  /*1cb10*/  LDL.LU.64 R12, [R1+0xc58] ;  /* 0x000c5800010c7983 */ /* 0x001f280000300a00 */
[----:B------:R3:W-:Y:S01]  /*1cb20*/  STL [R1+0x154], R26 ;  /* 0x0001541a01007387 */ /* 0x0007e20000100800 */
[----:B--2---:R-:W-:Y:S01]  /*1cb30*/  IADD3 R27, P5, PT, R10, R92, RZ ;  /* 0x0000005c0a1b7210 */ /* 0x004fe20007fbe0ff */
[--C-:B------:R-:W-:Y:S02]  /*1cb40*/  IMAD.X R22, R23, 0x1, R93.reuse, P4 ;  /* 0x0000000117167824 */ /* 0x100fe400020e065d */
[----:B------:R-:W-:Y:S02]  /*1cb50*/  STL [R1+0x158], R28 ;  /* 0x0001581c01007387 */ /* 0x000fe40000100800 */
[----:B------:R-:W-:-:S02]  /*1cb60*/  IMAD.X R11, R11, 0x1, R93, P5 ;  /* 0x000000010b0b7824 */ /* 0x000fc400028e065d */
[----:B------:R-:W-:Y:S01]  /*1cb70*/  STL [R1+0x15c], R27 ;  /* 0x00015c1b01007387 */ /* 0x000fe20000100800 */
[----:B---3--:R-:W-:-:S05]  /*1cb80*/  IADD3 R26, P6, PT, R2, R92, RZ ;  /* 0x0000005c021a7210 */ /* 0x008fca0007fde0ff */
[----:B------:R-:W-:Y:S01]  /*1cb90*/  IMAD.X R2, R3, 0x1, R93, P6 ;  /* 0x0000000103027824 */ /* 0x000fe200030e065d */
[----:B------:R-:W-:Y:S01]  /*1cba0*/  STL [R1+0x150], R26 ;  /* 0x0001501a01007387 */ /* 0x000fe20000100800 */
[----:B------:R-:W-:-:S03]  /*1cbb0*/  IADD3 R10, P2, PT, R20, R92, RZ ;  /* 0x0000005c140a7210 */ /* 0x000fc60007f5e0ff */
[----:B------:R-:W-:Y:S04]  /*1cbc0*/  STL [R1+0x144], R24 ;  /* 0x0001441801007387 */ /* 0x000fe80000100800 */
[----:B------:R-:W-:Y:S01]  /*1cbd0*/  STL [R1+0x148], R22 ;  /* 0x0001481601007387 */ /* 0x000fe20000100800 */
[----:B------:R-:W-:-:S03]  /*1cbe0*/  IADD3 R3, P4, PT, R8, R92, RZ ;  /* 0x0000005c08037210 */ /* 0x000fc60007f9e0ff */
[----:B------:R-:W-:Y:S04]  /*1cbf0*/  STL [R1+0x14c], R11 ;  /* 0x00014c0b01007387 */ /* 0x000fe80000100800 */
[----:B------:R-:W-:Y:S04]  /*1cc00*/  STL [R1+0x120], R2 ;  /* 0x0001200201007387 */ /* 0x000fe80000100800 */
[----:B------:R0:W-:Y:S04]  /*1cc10*/  STL [R1+0x134], R10 ;  /* 0x0001340a01007387 */ /* 0x0001e80000100800 */
[----:B------:R-:W-:Y:S04]  /*1cc20*/  STL [R1+0x138], R3 ;  /* 0x0001380301007387 */ /* 0x000fe80000100800 */
[----:B0-----:R-:W2:Y:S01]  /*1cc30*/  LDL.LU.64 R10, [R1+0xc60] ;  /* 0x000c6000010a7983 */ /* 0x001ea20000300a00 */
[----:B------:R-:W-:-:S05]  /*1cc40*/  IADD3 R2, P5, PT, R6, R92, RZ ;  /* 0x0000005c06027210 */ /* 0x000fca0007fbe0ff */
[----:B------:R0:W-:Y:S04]  /*1cc50*/  STL [R1+0x13c], R2 ;  /* 0x00013c0201007387 */ /* 0x0001e80000100800 */
[----:B0-----:R-:W3:Y:S01]  /*1cc60*/  LDL.LU.64 R2, [R1+0xc68] ;  /* 0x000c680001027983 */ /* 0x001ee20000300a00 */
[----:B----4-:R-:W-:Y:S01]  /*1cc70*/  IADD3 R22, P6, PT, R4, R92, RZ ;  /* 0x0000005c04167210 */ /* 0x010fe20007fde0ff */
[--C-:B------:R-:W-:Y:S02]  /*1cc80*/  IMAD.X R20, R21, 0x1, R93.reuse, P2 ;  /* 0x0000000115147824 */ /* 0x100fe400010e065d */
[--C-:B------:R-:W-:Y:S02]  /*1cc90*/  IMAD.X R8, R9, 0x1, R93.reuse, P4 ;  /* 0x0000000109087824 */ /* 0x100fe400020e065d */
[----:B------:R0:W-:Y:S01]  /*1cca0*/  STL [R1+0x130], R22 ;  /* 0x0001301601007387 */ /* 0x0001e20000100800 */
[----:B------:R-:W-:-:S03]  /*1ccb0*/  IMAD.X R6, R7, 0x1, R93, P5 ;  /* 0x0000000107067824 */ /* 0x000fc600028e065d */
[----:B------:R-:W4:Y:S01]  /*1ccc0*/  LDL.LU.64 R24, [R1+0xc70] ;  /* 0x000c700001187983 */ /* 0x000f220000300a00 */
[-C--:B------:R-:W-:Y:S01]  /*1ccd0*/  IADD3 R87, P2, PT, R18, R92.reuse, RZ ;  /* 0x0000005c12577210 */ /* 0x080fe20007f5e0ff */
[----:B------:R-:W-:Y:S02]  /*1cce0*/  IMAD.X R88, R5, 0x1, R93, P6 ;  /* 0x0000000105587824 */ /* 0x000fe400030e065d */
[----:B0-----:R-:W4:Y:S01]  /*1ccf0*/  LDL.LU.64 R22, [R1+0xc78] ;  /* 0x000c780001167983 */ /* 0x001f220000300a00 */
[----:B------:R-:W-:-:S03]  /*1cd00*/  IADD3 R86, P4, PT, R16, R92, RZ ;  /* 0x0000005c10567210 */ /* 0x000fc60007f9e0ff */
[----:B------:R0:W-:Y:S04]  /*1cd10*/  STL [R1+0x124], R20 ;  /* 0x0001241401007387 */ /* 0x0001e80000100800 */
[----:B------:R1:W-:Y:S01]  /*1cd20*/  STL [R1+0x128], R8 ;  /* 0x0001280801007387 */ /* 0x0003e20000100800 */
[-C--:B------:R-:W-:Y:S01]  /*1cd30*/  IADD3 R85, P5, PT, R14, R92.reuse, RZ ;  /* 0x0000005c0e557210 */ /* 0x080fe20007fbe0ff */
[----:B------:R-:W-:Y:S02]  /*1cd40*/  IMAD.X R83, R19, 0x1, R93, P2 ;  /* 0x0000000113537824 */ /* 0x000fe400010e065d */
[----:B0-----:R-:W4:Y:S01]  /*1cd50*/  LDL.LU.64 R20, [R1+0xc80] ;  /* 0x000c800001147983 */ /* 0x001f220000300a00 */
[----:B------:R-:W-:-:S03]  /*1cd60*/  IADD3 R84, P6, PT, R12, R92, RZ ;  /* 0x0000005c0c547210 */ /* 0x000fc60007fde0ff */
[----:B------:R0:W-:Y:S01]  /*1cd70*/  STL [R1+0x12c], R6 ;  /* 0x00012c0601007387 */ /* 0x0001e20000100800 */
[----:B------:R-:W-:-:S03]  /*1cd80*/  IMAD.X R82, R17, 0x1, R93, P4 ;  /* 0x0000000111527824 */ /* 0x000fc600020e065d */
[----:B-1----:R-:W4:Y:S04]  /*1cd90*/  LDL.LU.64 R8, [R1+0xc88] ;  /* 0x000c880001087983 */ /* 0x002f280000300a00 */
[----:B0-----:R-:W4:Y:S04]  /*1cda0*/  LDL.LU.64 R6, [R1+0xc90] ;  /* 0x000c900001067983 */ /* 0x001f280000300a00 */
[----:B------:R-:W4:Y:S04]  /*1cdb0*/  LDL.LU.64 R4, [R1+0xc98] ;  /* 0x000c980001047983 */ /* 0x000f280000300a00 */
[----:B------:R-:W-:Y:S01]  /*1cdc0*/  STL [R1+0x1df0], R88 ;  /* 0x001df05801007387 */ /* 0x000fe20000100800 */
[----:B------:R-:W-:-:S03]  /*1cdd0*/  IMAD.X R81, R15, 0x1, R93, P5 ;  /* 0x000000010f517824 */ /* 0x000fc600028e065d */
[----:B------:R-:W-:Y:S01]  /*1cde0*/  STL [R1+0x1dfc], R87 ;  /* 0x001dfc5701007387 */ /* 0x000fe20000100800 */
[----:B------:R-:W-:-:S03]  /*1cdf0*/  IMAD.X R80, R13, 0x1, R93, P6 ;  /* 0x000000010d507824 */ /* 0x000fc600030e065d */
[----:B------:R-:W-:Y:S04]  /*1ce00*/  STL [R1+0x1e00], R86 ;  /* 0x001e005601007387 */ /* 0x000fe80000100800 */
[----:B------:R-:W-:Y:S04]  /*1ce10*/  STL.64 [R1+0x1e18], R84 ;  /* 0x001e185401007387 */ /* 0x000fe80000100a00 */
[----:B------:R-:W-:Y:S04]  /*1ce20*/  STL.64 [R1+0x1e20], R82 ;  /* 0x001e205201007387 */ /* 0x000fe80000100a00 */
[----:B------:R-:W4:Y:S04]  /*1ce30*/  LDL.LU.64 R18, [R1+0xca0] ;  /* 0x000ca00001127983 */ /* 0x000f280000300a00 */
[----:B------:R-:W4:Y:S04]  /*1ce40*/  LDL.LU.64 R16, [R1+0xca8] ;  /* 0x000ca80001107983 */ /* 0x000f280000300a00 */
[----:B------:R-:W4:Y:S04]  /*1ce50*/  LDL.LU.64 R14, [R1+0xcb0] ;  /* 0x000cb000010e7983 */ /* 0x000f280000300a00 */
[----:B------:R-:W4:Y:S04]  /*1ce60*/  LDL.LU.64 R12, [R1+0xcb8] ;  /* 0x000cb800010c7983 */ /* 0x000f280000300a00 */
[----:B------:R0:W-:Y:S01]  /*1ce70*/  STL.64 [R1+0x1e28], R80 ;  /* 0x001e285001007387 */ /* 0x0001e20000100a00 */
[----:B--2---:R-:W-:-:S05]  /*1ce80*/  IADD3 R79, P2, PT, R10, R92, RZ ;  /* 0x0000005c0a4f7210 */ /* 0x004fca0007f5e0ff */
[----:B------:R-:W-:Y:S01]  /*1ce90*/  IMAD.X R75, R11, 0x1, R93, P2 ;  /* 0x000000010b4b7824 */ /* 0x000fe200010e065d */
[----:B---3--:R-:W-:-:S05]  /*1cea0*/  IADD3 R78, P4, PT, R2, R92, RZ ;  /* 0x0000005c024e7210 */ /* 0x008fca0007f9e0ff */
[----:B------:R1:W-:Y:S01]  /*1ceb0*/  STL.64 [R1+0x1e30], R78 ;  /* 0x001e304e01007387 */ /* 0x0003e20000100a00 */
[----:B------:R-:W-:-:S03]  /*1cec0*/  IMAD.X R74, R3, 0x1, R93, P4 ;  /* 0x00000001034a7824 */ /* 0x000fc600020e065d */
[----:B------:R-:W2:Y:S04]  /*1ced0*/  LDL.LU.64 R10, [R1+0xcc0] ;  /* 0x000cc000010a7983 */ /* 0x000ea80000300a00 */
[----:B------:R-:W3:Y:S04]  /*1cee0*/  LDL.LU.64 R2, [R1+0xcc8] ;  /* 0x000cc80001027983 */ /* 0x000ee80000300a00 */
[----:B------:R-:W3:Y:S04]  /*1cef0*/  LDL.LU.64 R28, [R1+0xcd0] ;  /* 0x000cd000011c7983 */ /* 0x000ee80000300a00 */
[----:B------:R-:W3:Y:S01]  /*1cf00*/  LDL.LU.64 R26, [R1+0xcd8] ;  /* 0x000cd800011a7983 */ /* 0x000ee20000300a00 */
[----:B----4-:R-:W-:-:S02]  /*1cf10*/  IADD3 R77, P5, PT, R24, R92, RZ ;  /* 0x0000005c184d7210 */ /* 0x010fc40007fbe0ff */
[----:B------:R-:W-:-:S03]  /*1cf20*/  IADD3 R76, P6, PT, R22, R92, RZ ;  /* 0x0000005c164c7210 */ /* 0x000fc60007fde0ff */
[--C-:B------:R-:W-:Y:S01]  /*1cf30*/  IMAD.X R73, R25, 0x1, R93.reuse, P5 ;  /* 0x0000000119497824 */ /* 0x100fe200028e065d */
[-C--:B------:R-:W-:Y:S01]  /*1cf40*/  IADD3 R71, P2, PT, R20, R92.reuse, RZ ;  /* 0x0000005c14477210 */ /* 0x080fe20007f5e0ff */
[--C-:B------:R-:W-:Y:S01]  /*1cf50*/  IMAD.X R72, R23, 0x1, R93.reuse, P6 ;  /* 0x0000000117487824 */ /* 0x100fe200030e065d */
[----:B------:R-:W4:Y:S01]  /*1cf60*/  LDL.LU.64 R24, [R1+0xce0] ;  /* 0x000ce00001187983 */ /* 0x000f220000300a00 */
[-C--:B------:R-:W-:Y:S02]  /*1cf70*/  IADD3 R70, P4, PT, R8, R92.reuse, RZ ;  /* 0x0000005c08467210 */ /* 0x080fe40007f9e0ff */
[--C-:B------:R-:W-:Y:S01]  /*1cf80*/  IMAD.X R67, R21, 0x1, R93.reuse, P2 ;  /* 0x0000000115437824 */ /* 0x100fe200010e065d */
[----:B------:R-:W4:Y:S01]  /*1cf90*/  LDL.LU.64 R22, [R1+0xce8] ;  /* 0x000ce80001167983 */ /* 0x000f220000300a00 */
[-C--:B------:R-:W-:Y:S01]  /*1cfa0*/  IADD3 R69, P5, PT, R6, R92.reuse, RZ ;  /* 0x0000005c06457210 */ /* 0x080fe20007fbe0ff */
[----:B------:R-:W-:Y:S02]  /*1cfb0*/  IMAD.X R66, R9, 0x1, R93, P4 ;  /* 0x0000000109427824 */ /* 0x000fe400020e065d */
[----:B------:R-:W4:Y:S01]  /*1cfc0*/  LDL.LU.64 R20, [R1+0xcf0] ;  /* 0x000cf00001147983 */ /* 0x000f220000300a00 */
[----:B------:R-:W-:-:S03]  /*1cfd0*/  IADD3 R68, P6, PT, R4, R92, RZ ;  /* 0x0000005c04447210 */ /* 0x000fc60007fde0ff */
[----:B------:R-:W4:Y:S01]  /*1cfe0*/  LDL.LU.64 R8, [R1+0xcf8] ;  /* 0x000cf80001087983 */ /* 0x000f220000300a00 */
[--C-:B------:R-:W-:Y:S02]  /*1cff0*/  IMAD.X R65, R7, 0x1, R93.reuse, P5 ;  /* 0x0000000107417824 */ /* 0x100fe400028e065d */
[----:B------:R-:W-:Y:S01]  /*1d000*/  IMAD.X R64, R5, 0x1, R93, P6 ;  /* 0x0000000105407824 */ /* 0x000fe200030e065d */
[----:B------:R-:W4:Y:S04]  /*1d010*/  LDL.LU.64 R6, [R1+0xd00] ;  /* 0x000d000001067983 */ /* 0x000f280000300a00 */
[----:B------:R-:W4:Y:S01]  /*1d020*/  LDL.LU.64 R4, [R1+0xd08] ;  /* 0x000d080001047983 */ /* 0x000f220000300a00 */
[-C--:B------:R-:W-:Y:S02]  /*1d030*/  IADD3 R63, P2, PT, R18, R92.reuse, RZ ;  /* 0x0000005c123f7210 */ /* 0x080fe40007f5e0ff */
[----:B------:R-:W-:-:S03]  /*1d040*/  IADD3 R62, P4, PT, R16, R92, RZ ;  /* 0x0000005c103e7210 */ /* 0x000fc60007f9e0ff */
[--C-:B------:R-:W-:Y:S02]  /*1d050*/  IMAD.X R59, R19, 0x1, R93.reuse, P2 ;  /* 0x00000001133b7824 */ /* 0x100fe400010e065d */
[----:B------:R-:W4:Y:S01]  /*1d060*/  LDL.LU.64 R18, [R1+0xd10] ;  /* 0x000d100001127983 */ /* 0x000f220000300a00 */
[-C--:B------:R-:W-:Y:S01]  /*1d070*/  IADD3 R61, P5, PT, R14, R92.reuse, RZ ;  /* 0x0000005c0e3d7210 */ /* 0x080fe20007fbe0ff */
[--C-:B------:R-:W-:Y:S02]  /*1d080*/  IMAD.X R58, R17, 0x1, R93.reuse, P4 ;  /* 0x00000001113a7824 */ /* 0x100fe400020e065d */
[----:B------:R-:W4:Y:S01]  /*1d090*/  LDL.LU.64 R16, [R1+0xd18] ;  /* 0x000d180001107983 */ /* 0x000f220000300a00 */
[----:B------:R-:W-:Y:S01]  /*1d0a0*/  IADD3 R60, P6, PT, R12, R92, RZ ;  /* 0x0000005c0c3c7210 */ /* 0x000fe20007fde0ff */
[--C-:B------:R-:W-:Y:S02]  /*1d0b0*/  IMAD.X R57, R15, 0x1, R93.reuse, P5 ;  /* 0x000000010f397824 */ /* 0x100fe400028e065d */
[----:B------:R-:W4:Y:S02]  /*1d0c0*/  LDL.LU.64 R14, [R1+0xd20] ;  /* 0x000d2000010e7983 */ /* 0x000f240000300a00 */
[----:B------:R-:W-:-:S02]  /*1d0d0*/  IMAD.X R56, R13, 0x1, R93, P6 ;  /* 0x000000010d387824 */ /* 0x000fc400030e065d */
[----:B------:R-:W4:Y:S01]  /*1d0e0*/  LDL.LU.64 R12, [R1+0xd28] ;  /* 0x000d2800010c7983 */ /* 0x000f220000300a00 */
[-C--:B--2---:R-:W-:Y:S02]  /*1d0f0*/  IADD3 R55, P2, PT, R10, R92.reuse, RZ ;  /* 0x0000005c0a377210 */ /* 0x084fe40007f5e0ff */
[----:B---3--:R-:W-:-:S03]  /*1d100*/  IADD3 R54, P4, PT, R2, R92, RZ ;  /* 0x0000005c02367210 */ /* 0x008fc60007f9e0ff */
[--C-:B------:R-:W-:Y:S02]  /*1d110*/  IMAD.X R50, R11, 0x1, R93.reuse, P2 ;  /* 0x000000010b327824 */ /* 0x100fe400010e065d */
[----:B------:R-:W2:Y:S01]  /*1d120*/  LDL.LU.64 R10, [R1+0xd30] ;  /* 0x000d3000010a7983 */ /* 0x000ea20000300a00 */
[----:B------:R-:W-:-:S03]  /*1d130*/  IMAD.X R49, R3, 0x1, R93, P4 ;  /* 0x0000000103317824 */ /* 0x000fc600020e065d */
[----:B------:R-:W3:Y:S01]  /*1d140*/  LDL.LU.64 R2, [R1+0xd38] ;  /* 0x000d380001027983 */ /* 0x000ee20000300a00 */
[----:B------:R-:W-:-:S05]  /*1d150*/  IADD3 R51, P6, PT, R26, R92, RZ ;  /* 0x0000005c1a337210 */ /* 0x000fca0007fde0ff */
[----:B------:R-:W-:Y:S02]  /*1d160*/  IMAD.X R47, R27, 0x1, R93, P6 ;  /* 0x000000011b2f7824 */ /* 0x000fe400030e065d */
[----:B------:R-:W2:Y:S01]  /*1d170*/  LDL.LU.64 R26, [R1+0xd40] ;  /* 0x000d4000011a7983 */ /* 0x000ea20000300a00 */
[-C--:B------:R-:W-:Y:S02]  /*1d180*/  IADD3 R53, P5, PT, R28, R92.reuse, RZ ;  /* 0x0000005c1c357210 */ /* 0x080fe40007fbe0ff */
[----:B----4-:R-:W-:-:S03]  /*1d190*/  IADD3 R46, P2, PT, R24, R92, RZ ;  /* 0x0000005c182e7210 */ /* 0x010fc60007f5e0ff */
[--C-:B------:R-:W-:Y:S02]  /*1d1a0*/  IMAD.X R48, R29, 0x1, R93.reuse, P5 ;  /* 0x000000011d307824 */ /* 0x100fe400028e065d */
[--C-:B------:R-:W-:Y:S01]  /*1d1b0*/  IMAD.X R42, R25, 0x1, R93.reuse, P2 ;  /* 0x00000001192a7824 */ /* 0x100fe200010e065d */
[-C--:B------:R-:W-:Y:S02]  /*1d1c0*/  IADD3 R45, P4, PT, R22, R92.reuse, RZ ;  /* 0x0000005c162d7210 */ /* 0x080fe40007f9e0ff */
[-C--:B------:R-:W-:Y:S02]  /*1d1d0*/  IADD3 R44, P5, PT, R20, R92.reuse, RZ ;  /* 0x0000005c142c7210 */ /* 0x080fe40007fbe0ff */
[-C--:B------:R-:W-:Y:S02]  /*1d1e0*/  IADD3 R43, P6, PT, R8, R92.reuse, RZ ;  /* 0x0000005c082b7210 */ /* 0x080fe40007fde0ff */
[----:B------:R-:W-:Y:S02]  /*1d1f0*/  IADD3.X R40, PT, PT, R21, R93, RZ, P5, !PT ;  /* 0x0000005d15287210 */ /* 0x000fe40002ffe4ff */
[----:B------:R-:W-:Y:S01]  /*1d200*/  IADD3 R38, P2, PT, R6, R92, RZ ;  /* 0x0000005c06267210 */ /* 0x000fe20007f5e0ff */
[----:B------:R-:W-:-:S02]  /*1d210*/  IMAD.X R39, R9, 0x1, R93, P6 ;  /* 0x0000000109277824 */ /* 0x000fc400030e065d */
[--C-:B------:R-:W-:Y:S01]  /*1d220*/  IMAD.X R41, R23, 0x1, R93.reuse, P4 ;  /* 0x0000000117297824 */ /* 0x100fe200020e065d */
[-C--:B------:R-:W-:Y:S01]  /*1d230*/  IADD3 R37, P4, PT, R4, R92.reuse, RZ ;  /* 0x0000005c04257210 */ /* 0x080fe20007f9e0ff */
[--C-:B------:R-:W-:Y:S01]  /*1d240*/  IMAD.X R34, R7, 0x1, R93.reuse, P2 ;  /* 0x0000000107227824 */ /* 0x100fe200010e065d */
[----:B------:R-:W4:Y:S03]  /*1d250*/  LDL.LU.64 R8, [R1+0xd48] ;  /* 0x000d480001087983 */ /* 0x000f260000300a00 */
[----:B------:R-:W-:Y:S01]  /*1d260*/  IMAD.X R25, R5, 0x1, R93, P4 ;  /* 0x0000000105197824 */ /* 0x000fe200020e065d */
[----:B------:R-:W4:Y:S04]  /*1d270*/  LDL.LU.64 R6, [R1+0xd50] ;  /* 0x000d500001067983 */ /* 0x000f280000300a00 */
[----:B------:R-:W4:Y:S04]  /*1d280*/  LDL.LU.64 R4, [R1+0xd58] ;  /* 0x000d580001047983 */ /* 0x000f280000300a00 */
[----:B0-----:R-:W4:Y:S01]  /*1d290*/  LDL.LU.64 R80, [R1+0xd60] ;  /* 0x000d600001507983 */ /* 0x001f220000300a00 */
[----:B------:R-:W-:-:S02]  /*1d2a0*/  IADD3 R36, P5, PT, R18, R92, RZ ;  /* 0x0000005c12247210 */ /* 0x000fc40007fbe0ff */
[----:B------:R-:W-:-:S03]  /*1d2b0*/  IADD3 R35, P6, PT, R16, R92, RZ ;  /* 0x0000005c10237210 */ /* 0x000fc60007fde0ff */
[--C-:B------:R-:W-:Y:S01]  /*1d2c0*/  IMAD.X R24, R19, 0x1, R93.reuse, P5 ;  /* 0x0000000113187824 */ /* 0x100fe200028e065d */
[----:B------:R-:W-:Y:S01]  /*1d2d0*/  IADD3 R22, P2, PT, R14, R92, RZ ;  /* 0x0000005c0e167210 */ /* 0x000fe20007f5e0ff */
[----:B------:R-:W-:-:S04]  /*1d2e0*/  IMAD.X R23, R17, 0x1, R93, P6 ;  /* 0x0000000111177824 */ /* 0x000fc800030e065d */
[----:B------:R-:W-:Y:S01]  /*1d2f0*/  IMAD.X R18, R15, 0x1, R93, P2 ;  /* 0x000000010f127824 */ /* 0x000fe200010e065d */
[----:B---3--:R-:W-:-:S05]  /*1d300*/  IADD3 R19, P6, PT, R2, R92, RZ ;  /* 0x0000005c02137210 */ /* 0x008fca0007fde0ff */
[----:B------:R-:W-:Y:S02]  /*1d310*/  IMAD.X R15, R3, 0x1, R93, P6 ;  /* 0x00000001030f7824 */ /* 0x000fe400030e065d */
[----:B------:R-:W3:Y:S04]  /*1d320*/  LDL.LU.64 R2, [R1+0xd68] ;  /* 0x000d680001027983 */ /* 0x000ee80000300a00 */
[----:B-1----:R-:W3:Y:S04]  /*1d330*/  LDL.LU.64 R78, [R1+0xd70] ;  /* 0x000d7000014e7983 */ /* 0x002ee80000300a00 */
[----:B------:R-:W3:Y:S01]  /*1d340*/  LDL.LU.64 R32, [R1+0xd78] ;  /* 0x000d780001207983 */ /* 0x000ee20000300a00 */
[----:B--2---:R-:W-:-:S03]  /*1d350*/  IADD3 R14, P2, PT, R26, R92, RZ ;  /* 0x0000005c1a0e7210 */ /* 0x004fc60007f5e0ff */
[----:B------:R-:W2:Y:S01]  /*1d360*/  LDL.LU.64 R84, [R1+0xd80] ;  /* 0x000d800001547983 */ /* 0x000ea20000300a00 */
[----:B------:R-:W-:-:S03]  /*1d370*/  IADD3 R20, P5, PT, R10, R92, RZ ;  /* 0x0000005c0a147210 */ /* 0x000fc60007fbe0ff */
[----:B------:R-:W2:Y:S01]  /*1d380*/  LDL.LU.64 R30, [R1+0xd88] ;  /* 0x000d8800011e7983 */ /* 0x000ea20000300a00 */
[----:B------:R-:W-:-:S03]  /*1d390*/  IMAD.X R10, R27, 0x1, R93, P2 ;  /* 0x000000011b0a7824 */ /* 0x000fc600010e065d */
[----:B------:R-:W2:Y:S04]  /*1d3a0*/  LDL.LU.64 R28, [R1+0xd90] ;  /* 0x000d9000011c7983 */ /* 0x000ea80000300a00 */
[----:B------:R-:W2:Y:S01]  /*1d3b0*/  LDL.LU.64 R26, [R1+0xd98] ;  /* 0x000d9800011a7983 */ /* 0x000ea20000300a00 */
[-C--:B------:R-:W-:Y:S01]  /*1d3c0*/  IADD3 R21, P4, PT, R12, R92.reuse, RZ ;  /* 0x0000005c0c157210 */ /* 0x080fe20007f9e0ff */
[--C-:B------:R-:W-:Y:S02]  /*1d3d0*/  IMAD.X R16, R11, 0x1, R93.reuse, P5 ;  /* 0x000000010b107824 */ /* 0x100fe400028e065d */
[----:B------:R-:W2:Y:S02]  /*1d3e0*/  LDL.LU.64 R82, [R1+0xda0] ;  /* 0x000da00001527983 */ /* 0x000ea40000300a00 */
[----:B------:R-:W-:Y:S01]  /*1d3f0*/  IMAD.X R17, R13, 0x1, R93, P4 ;  /* 0x000000010d117824 */ /* 0x000fe200020e065d */
[----:B----4-:R-:W-:-:S02]  /*1d400*/  IADD3 R13, P4, PT, R8, R92, RZ ;  /* 0x0000005c080d7210 */ /* 0x010fc40007f9e0ff */
[-C--:B------:R-:W-:Y:S02]  /*1d410*/  IADD3 R12, P5, PT, R6, R92.reuse, RZ ;  /* 0x0000005c060c7210 */ /* 0x080fe40007fbe0ff */
[----:B------:R-:W-:-:S03]  /*1d420*/  IADD3 R11, P6, PT, R4, R92, RZ ;  /* 0x0000005c040b7210 */ /* 0x000fc60007fde0ff */
[--C-:B------:R-:W-:Y:S01]  /*1d430*/  IMAD.X R8, R7, 0x1, R93.reuse, P5 ;  /* 0x0000000107087824 */ /* 0x100fe200028e065d */
[-C--:B------:R-:W-:Y:S01]  /*1d440*/  IADD3 R6, P2, PT, R80, R92.reuse, RZ ;  /* 0x0000005c50067210 */ /* 0x080fe20007f5e0ff */
[--C-:B------:R-:W-:Y:S02]  /*1d450*/  IMAD.X R7, R5, 0x1, R93.reuse, P6 ;  /* 0x0000000105077824 */ /* 0x100fe400030e065d */
[--C-:B------:R-:W-:Y:S02]  /*1d460*/  IMAD.X R9, R9, 0x1, R93.reuse, P4 ;  /* 0x0000000109097824 */ /* 0x100fe400020e065d */
[----:B------:R-:W-:Y:S02]  /*1d470*/  IMAD.X R4, R81, 0x1, R93, P2 ;  /* 0x0000000151047824 */ /* 0x000fe400010e065d */
[----:B------:R-:W4:Y:S01]  /*1d480*/  LDL.LU.64 R80, [R1+0xda8] ;  /* 0x000da80001507983 */ /* 0x000f220000300a00 */
[-C--:B---3--:R-:W-:Y:S02]  /*1d490*/  IADD3 R5, P4, PT, R2, R92.reuse, RZ ;  /* 0x0000005c02057210 */ /* 0x088fe40007f9e0ff */
[----:B------:R-:W-:-:S02]  /*1d4a0*/  IADD3 R89, P5, PT, R78, R92, RZ ;  /* 0x0000005c4e597210 */ /* 0x000fc40007fbe0ff */
[----:B------:R-:W-:-:S03]  /*1d4b0*/  IADD3 R91, P6, PT, R32, R92, RZ ;  /* 0x0000005c205b7210 */ /* 0x000fc60007fde0ff */
[--C-:B------:R-:W-:Y:S02]  /*1d4c0*/  IMAD.X R2, R79, 0x1, R93.reuse, P5 ;  /* 0x000000014f027824 */ /* 0x100fe400028e065d */
[----:B------:R-:W3:Y:S01]  /*1d4d0*/  LDL.LU.64 R78, [R1+0xdb0] ;  /* 0x000db000014e7983 */ /* 0x000ee20000300a00 */
[----:B------:R-:W-:-:S03]  /*1d4e0*/  IMAD.X R90, R33, 0x1, R93, P6 ;  /* 0x00000001215a7824 */ /* 0x000fc600030e065d */
[----:B------:R-:W3:Y:S01]  /*1d4f0*/  LDL.LU.64 R32, [R1+0xdb8] ;  /* 0x000db80001207983 */ /* 0x000ee20000300a00 */
[--C-:B------:R-:W-:Y:S01]  /*1d500*/  IMAD.X R3, R3, 0x1, R93.reuse, P4 ;  /* 0x0000000103037824 */ /* 0x100fe200020e065d */
[-C--:B--2---:R-:W-:Y:S02]  /*1d510*/  IADD3 R86, P2, PT, R84, R92.reuse, RZ ;  /* 0x0000005c54567210 */ /* 0x084fe40007f5e0ff */
[-C--:B------:R-:W-:Y:S02]  /*1d520*/  IADD3 R52, P4, PT, R30, R92.reuse, RZ ;  /* 0x0000005c1e347210 */ /* 0x080fe40007f9e0ff */
[-C--:B------:R-:W-:Y:S01]  /*1d530*/  IADD3 R87, P5, PT, R28, R92.reuse, RZ ;  /* 0x0000005c1c577210 */ /* 0x080fe20007fbe0ff */
[----:B------:R0:W-:Y:S02]  /*1d540*/  STL [R1+0x40], R86 ;  /* 0x0000405601007387 */ /* 0x0001e40000100800 */
[--C-:B------:R-:W-:Y:S02]  /*1d550*/  IMAD.X R30, R31, 0x1, R93.reuse, P4 ;  /* 0x000000011f1e7824 */ /* 0x100fe400020e065d */
[----:B------:R1:W-:Y:S01]  /*1d560*/  STL [R1+0x48], R52 ;  /* 0x0000483401007387 */ /* 0x0003e20000100800 */
[----:B------:R-:W-:Y:S01]  /*1d570*/  IMAD.X R28, R29, 0x1, R93, P5 ;  /* 0x000000011d1c7824 */ /* 0x000fe200028e065d */
[----:B0-----:R-:W-:-:S02]  /*1d580*/  IADD3 R86, P6, PT, R26, R92, RZ ;  /* 0x0000005c1a567210 */ /* 0x001fc40007fde0ff */
[----:B------:R-:W-:Y:S01]  /*1d590*/  STL [R1+0x50], R87 ;  /* 0x0000505701007387 */ /* 0x000fe20000100800 */
[----:B-1----:R-:W-:-:S03]  /*1d5a0*/  IMAD.X R52, R85, 0x1, R93, P2 ;  /* 0x0000000155347824 */ /* 0x002fc600010e065d */
[----:B------:R-:W-:Y:S01]  /*1d5b0*/  STL [R1+0x58], R86 ;  /* 0x0000585601007387 */ /* 0x000fe20000100800 */
[----:B------:R-:W-:-:S03]  /*1d5c0*/  IMAD.X R26, R27, 0x1, R93, P6 ;  /* 0x000000011b1a7824 */ /* 0x000fc600030e065d */
[----:B------:R-:W-:Y:S04]  /*1d5d0*/  STL [R1], R52 ;  /* 0x0000003401007387 */ /* 0x000fe80000100800 */
[----:B------:R0:W-:Y:S04]  /*1d5e0*/  STL [R1+0x44], R30 ;  /* 0x0000441e01007387 */ /* 0x0001e80000100800 */
[----:B------:R-:W2:Y:S04]  /*1d5f0*/  LDL.LU.64 R84, [R1+0xdc0] ;  /* 0x000dc00001547983 */ /* 0x000ea80000300a00 */
[----:B------:R1:W-:Y:S04]  /*1d600*/  STL [R1+0x4c], R28 ;  /* 0x00004c1c01007387 */ /* 0x0003e80000100800 */
[----:B0-----:R-:W2:Y:S04]  /*1d610*/  LDL.LU.64 R30, [R1+0xdc8] ;  /* 0x000dc800011e7983 */ /* 0x001ea80000300a00 */
[----:B------:R0:W-:Y:S04]  /*1d620*/  STL [R1+0x54], R26 ;  /* 0x0000541a01007387 */ /* 0x0001e80000100800 */
[----:B-1----:R-:W2:Y:S04]  /*1d630*/  LDL.LU.64 R28, [R1+0xdd0] ;  /* 0x000dd000011c7983 */ /* 0x002ea80000300a00 */
[----:B0-----:R-:W2:Y:S01]  /*1d640*/  LDL.LU.64 R26, [R1+0xdd8] ;  /* 0x000dd800011a7983 */ /* 0x001ea20000300a00 */
[----:B------:R-:W-:-:S02]  /*1d650*/  IADD3 R52, P2, PT, R82, R92, RZ ;  /* 0x0000005c52347210 */ /* 0x000fc40007f5e0ff */
[----:B----4-:R-:W-:-:S03]  /*1d660*/  IADD3 R87, P4, PT, R80, R92, RZ ;  /* 0x0000005c50577210 */ /* 0x010fc60007f9e0ff */
[----:B------:R0:W-:Y:S01]  /*1d670*/  STL [R1+0x60], R52 ;  /* 0x0000603401007387 */ /* 0x0001e20000100800 */
[--C-:B------:R-:W-:Y:S02]  /*1d680*/  IMAD.X R82, R83, 0x1, R93.reuse, P2 ;  /* 0x0000000153527824 */ /* 0x100fe400010e065d */
[----:B------:R-:W-:Y:S01]  /*1d690*/  IMAD.X R80, R81, 0x1, R93, P4 ;  /* 0x0000000151507824 */ /* 0x000fe200020e065d */
[----:B------:R-:W-:Y:S01]  /*1d6a0*/  STL [R1+0x68], R87 ;  /* 0x0000685701007387 */ /* 0x000fe20000100800 */
[-C--:B---3--:R-:W-:Y:S02]  /*1d6b0*/  IADD3 R86, P5, PT, R78, R92.reuse, RZ ;  /* 0x0000005c4e567210 */ /* 0x088fe40007fbe0ff */
[----:B0-----:R-:W-:-:S03]  /*1d6c0*/  IADD3 R52, P6, PT, R32, R92, RZ ;  /* 0x0000005c20347210 */ /* 0x001fc60007fde0ff */
[----:B------:R-:W-:Y:S04]  /*1d6d0*/  STL [R1+0x70], R86 ;  /* 0x0000705601007387 */ /* 0x000fe80000100800 */
[----:B------:R0:W-:Y:S01]  /*1d6e0*/  STL [R1+0x78], R52 ;  /* 0x0000783401007387 */ /* 0x0001e20000100800 */
[----:B------:R-:W-:-:S03]  /*1d6f0*/  IMAD.X R32, R33, 0x1, R93, P6 ;  /* 0x0000000121207824 */ /* 0x000fc600030e065d */
[----:B------:R1:W-:Y:S01]  /*1d700*/  STL [R1+0x5c], R82 ;  /* 0x00005c5201007387 */ /* 0x0003e20000100800 */
[----:B0-----:R-:W-:-:S03]  /*1d710*/  IMAD.X R52, R79, 0x1, R93, P5 ;  /* 0x000000014f347824 */ /* 0x001fc600028e065d */
[----:B------:R0:W-:Y:S04]  /*1d720*/  STL [R1+0x64], R80 ;  /* 0x0000645001007387 */ /* 0x0001e80000100800 */
[----:B-1----:R-:W3:Y:S04]  /*1d730*/  LDL.LU.64 R82, [R1+0xde0] ;  /* 0x000de00001527983 */ /* 0x002ee80000300a00 */
[----:B------:R-:W-:Y:S04]  /*1d740*/  STL [R1+0x6c], R52 ;  /* 0x00006c3401007387 */ /* 0x000fe80000100800 */
[----:B0-----:R-:W4:Y:S04]  /*1d750*/  LDL.LU.64 R80, [R1+0xde8] ;  /* 0x000de80001507983 */ /* 0x001f280000300a00 */
[----:B------:R0:W-:Y:S04]  /*1d760*/  STL [R1+0x74], R32 ;  /* 0x0000742001007387 */ /* 0x0001e80000100800 */
[----:B0-----:R-:W4:Y:S04]  /*1d770*/  LDL.LU.64 R32, [R1+0xdf0] ;  /* 0x000df00001207983 */ /* 0x001f280000300a00 */
[----:B------:R-:W4:Y:S01]  /*1d780*/  LDL.LU.64 R78, [R1+0xdf8] ;  /* 0x000df800014e7983 */ /* 0x000f220000300a00 */
[----:B--2---:R-:W-:-:S02]  /*1d790*/  IADD3 R86, P2, PT, R84, R92, RZ ;  /* 0x0000005c54567210 */ /* 0x004fc40007f5e0ff */
[-C--:B------:R-:W-:Y:S02]  /*1d7a0*/  IADD3 R52, P4, PT, R30, R92.reuse, RZ ;  /* 0x0000005c1e347210 */ /* 0x080fe40007f9e0ff */
[-C--:B------:R-:W-:Y:S01]  /*1d7b0*/  IADD3 R87, P5, PT, R28, R92.reuse, RZ ;  /* 0x0000005c1c577210 */ /* 0x080fe20007fbe0ff */
[----:B------:R0:W-:Y:S02]  /*1d7c0*/  STL [R1+0x80], R86 ;  /* 0x0000805601007387 */ /* 0x0001e40000100800 */
[--C-:B------:R-:W-:Y:S02]  /*1d7d0*/  IMAD.X R30, R31, 0x1, R93.reuse, P4 ;  /* 0x000000011f1e7824 */ /* 0x100fe400020e065d */
[----:B------:R1:W-:Y:S01]  /*1d7e0*/  STL [R1+0x88], R52 ;  /* 0x0000883401007387 */ /* 0x0003e20000100800 */
[--C-:B------:R-:W-:Y:S01]  /*1d7f0*/  IMAD.X R28, R29, 0x1, R93.reuse, P5 ;  /* 0x000000011d1c7824 */ /* 0x100fe200028e065d */
[----:B0-----:R-:W-:Y:S02]  /*1d800*/  IADD3 R86, P6, PT, R26, R92, RZ ;  /* 0x0000005c1a567210 */ /* 0x001fe40007fde0ff */
[----:B------:R-:W-:Y:S01]  /*1d810*/  STL [R1+0x90], R87 ;  /* 0x0000905701007387 */ /* 0x000fe20000100800 */
[----:B-1----:R-:W-:-:S03]  /*1d820*/  IMAD.X R52, R85, 0x1, R93, P2 ;  /* 0x0000000155347824 */ /* 0x002fc600010e065d */
[----:B------:R-:W-:Y:S01]  /*1d830*/  STL [R1+0x98], R86 ;  /* 0x0000985601007387 */ /* 0x000fe20000100800 */
[----:B------:R-:W-:-:S03]  /*1d840*/  IMAD.X R26, R27, 0x1, R93, P6 ;  /* 0x000000011b1a7824 */ /* 0x000fc600030e065d */
[----:B------:R-:W-:Y:S04]  /*1d850*/  STL [R1+0x7c], R52 ;  /* 0x00007c3401007387 */ /* 0x000fe80000100800 */
[----:B------:R0:W-:Y:S04]  /*1d860*/  STL [R1+0x84], R30 ;  /* 0x0000841e01007387 */ /* 0x0001e80000100800 */
[----:B0-----:R-:W2:Y:S04]  /*1d870*/  LDL.LU.64 R30, [R1+0xe00] ;  /* 0x000e0000011e7983 */ /* 0x001ea80000300a00 */
[----:B------:R0:W-:Y:S04]  /*1d880*/  STL [R1+0x8c], R28 ;  /* 0x00008c1c01007387 */ /* 0x0001e80000100800 */
[----:B0-----:R-:W2:Y:S04]  /*1d890*/  LDL.LU.64 R28, [R1+0xe08] ;  /* 0x000e0800011c7983 */ /* 0x001ea80000300a00 */
[----:B------:R0:W-:Y:S04]  /*1d8a0*/  STL [R1+0x94], R26 ;  /* 0x0000941a01007387 */ /* 0x0001e80000100800 */
[----:B0-----:R-:W2:Y:S04]  /*1d8b0*/  LDL.LU.64 R26, [R1+0xe10] ;  /* 0x000e1000011a7983 */ /* 0x001ea80000300a00 */
[----:B------:R-:W2:Y:S01]  /*1d8c0*/  LDL.LU.64 R86, [R1+0xe18] ;  /* 0x000e180001567983 */ /* 0x000ea20000300a00 */
[----:B---3--:R-:W-:-:S05]  /*1d8d0*/  IADD3 R84, P2, PT, R82, R92, RZ ;  /* 0x0000005c52547210 */ /* 0x008fca0007f5e0ff */
[----:B------:R0:W-:Y:S01]  /*1d8e0*/  STL [R1+0xa0], R84 ;  /* 0x0000a05401007387 */ /* 0x0001e20000100800 */
[----:B----4-:R-:W-:Y:S02]  /*1d8f0*/  IADD3 R85, P4, PT, R80, R92, RZ ;  /* 0x0000005c50557210 */ /* 0x010fe40007f9e0ff */
[----:B------:R-:W-:-:S03]  /*1d900*/  IADD3.X R82, PT, PT, R83, R93, RZ, P2, !PT ;  /* 0x0000005d53527210 */ /* 0x000fc600017fe4ff */
[----:B------:R-:W-:Y:S01]  /*1d910*/  STL [R1+0xa8], R85 ;  /* 0x0000a85501007387 */ /* 0x000fe20000100800 */
[-C--:B------:R-:W-:Y:S02]  /*1d920*/  IADD3 R52, P5, PT, R32, R92.reuse, RZ ;  /* 0x0000005c20347210 */ /* 0x080fe40007fbe0ff */
[----:B0-----:R-:W-:-:S03]  /*1d930*/  IADD3 R84, P6, PT, R78, R92, RZ ;  /* 0x0000005c4e547210 */ /* 0x001fc60007fde0ff */
[----:B------:R0:W-:Y:S01]  /*1d940*/  STL [R1+0xb0], R52 ;  /* 0x0000b03401007387 */ /* 0x0001e20000100800 */
[----:B------:R-:W-:-:S03]  /*1d950*/  IMAD.X R32, R33, 0x1, R93, P5 ;  /* 0x0000000121207824 */ /* 0x000fc600028e065d */
[----:B------:R-:W-:Y:S01]  /*1d960*/  STL [R1+0xb8], R84 ;  /* 0x0000b85401007387 */ /* 0x000fe20000100800 */
[----:B0-----:R-:W-:-:S03]  /*1d970*/  IMAD.X R52, R81, 0x1, R93, P4 ;  /* 0x0000000151347824 */ /* 0x001fc600020e065d */
[----:B------:R0:W-:Y:S04]  /*1d980*/  STL [R1+0x9c], R82 ;  /* 0x00009c5201007387 */ /* 0x0001e80000100800 */
[----:B0-----:R-:W3:Y:S04]  /*1d990*/  LDL.LU.64 R82, [R1+0xe20] ;  /* 0x000e200001527983 */ /* 0x001ee80000300a00 */
[----:B------:R0:W-:Y:S04]  /*1d9a0*/  STL [R1+0xa4], R52 ;  /* 0x0000a43401007387 */ /* 0x0001e80000100800 */
[----:B------:R-:W4:Y:S04]  /*1d9b0*/  LDL.LU.64 R84, [R1+0xe28] ;  /* 0x000e280001547983 */ /* 0x000f280000300a00 */
[----:B------:R1:W-:Y:S04]  /*1d9c0*/  STL [R1+0xac], R32 ;  /* 0x0000ac2001007387 */ /* 0x0003e80000100800 */
[----:B------:R-:W4:Y:S01]  /*1d9d0*/  LDL.LU.64 R80, [R1+0xe30] ;  /* 0x000e300001507983 */ /* 0x000f220000300a00 */
[----:B0-----:R-:W-:-:S03]  /*1d9e0*/  IMAD.X R52, R79, 0x1, R93, P6 ;  /* 0x000000014f347824 */ /* 0x001fc600030e065d */
[----:B-1----:R-:W4:Y:S01]  /*1d9f0*/  LDL.LU.64 R32, [R1+0xe38] ;  /* 0x000e380001207983 */ /* 0x002f220000300a00 */
[----:B--2---:R-:W-:-:S03]  /*1da00*/  IADD3 R88, P2, PT, R30, R92, RZ ;  /* 0x0000005c1e587210 */ /* 0x004fc60007f5e0ff */
[----:B------:R0:W5:Y:S04]  /*1da10*/  LDL.LU.64 R78, [R1+0x1e30] ;  /* 0x001e3000014e7983 */ /* 0x0001680000300a00 */
[----:B------:R1:W-:Y:S01]  /*1da20*/  STL [R1+0xb4], R52 ;  /* 0x0000b43401007387 */ /* 0x0003e20000100800 */
[----:B------:R-:W-:-:S03]  /*1da30*/  IMAD.X R30, R31, 0x1, R93, P2 ;  /* 0x000000011f1e7824 */ /* 0x000fc600010e065d */
[----:B------:R2:W-:Y:S01]  /*1da40*/  STL [R1+0xc0], R88 ;  /* 0x0000c05801007387 */ /* 0x0005e20000100800 */
[-C--:B-1----:R-:W-:Y:S02]  /*1da50*/  IADD3 R52, P4, PT, R28, R92.reuse, RZ ;  /* 0x0000005c1c347210 */ /* 0x082fe40007f9e0ff */
[----:B--2---:R-:W-:-:S03]  /*1da60*/  IADD3 R88, P5, PT, R26, R92, RZ ;  /* 0x0000005c1a587210 */ /* 0x004fc60007fbe0ff */
[----:B------:R1:W-:Y:S01]  /*1da70*/  STL [R1+0xc8], R52 ;  /* 0x0000c83401007387 */ /* 0x0003e20000100800 */
[----:B------:R-:W-:-:S03]  /*1da80*/  IMAD.X R28, R29, 0x1, R93, P4 ;  /* 0x000000011d1c7824 */ /* 0x000fc600020e065d */
[----:B------:R-:W-:Y:S01]  /*1da90*/  STL [R1+0xd0], R88 ;  /* 0x0000d05801007387 */ /* 0x000fe20000100800 */
[----:B------:R-:W-:Y:S01]  /*1daa0*/  IMAD.X R26, R27, 0x1, R93, P5 ;  /* 0x000000011b1a7824 */ /* 0x000fe200028e065d */
[----:B-1----:R-:W-:-:S05]  /*1dab0*/  IADD3 R52, P6, PT, R86, R92, RZ ;  /* 0x0000005c56347210 */ /* 0x002fca0007fde0ff */
[----:B------:R-:W-:Y:S04]  /*1dac0*/  STL [R1+0xd8], R52 ;  /* 0x0000d83401007387 */ /* 0x000fe80000100800 */
[----:B------:R1:W-:Y:S04]  /*1dad0*/  STL [R1+0xbc], R30 ;  /* 0x0000bc1e01007387 */ /* 0x0003e80000100800 */
[----:B-1----:R-:W2:Y:S04]  /*1dae0*/  LDL.LU.64 R30, [R1+0xe40] ;  /* 0x000e4000011e7983 */ /* 0x002ea80000300a00 */
[----:B------:R1:W-:Y:S04]  /*1daf0*/  STL [R1+0xc4], R28 ;  /* 0x0000c41c01007387 */ /* 0x0003e80000100800 */
[----:B-1----:R-:W2:Y:S04]  /*1db00*/  LDL.LU.64 R28, [R1+0xe48] ;  /* 0x000e4800011c7983 */ /* 0x002ea80000300a00 */
[----:B------:R1:W-:Y:S04]  /*1db10*/  STL [R1+0xcc], R26 ;  /* 0x0000cc1a01007387 */ /* 0x0003e80000100800 */
[----:B-1----:R-:W2:Y:S01]  /*1db20*/  LDL.LU.64 R26, [R1+0xe50] ;  /* 0x000e5000011a7983 */ /* 0x002ea20000300a00 */
[----:B------:R-:W-:-:S05]  /*1db30*/  IMAD.X R87, R87, 0x1, R93, P6 ;  /* 0x0000000157577824 */ /* 0x000fca00030e065d */
[----:B------:R1:W-:Y:S01]  /*1db40*/  STL [R1+0xd4], R87 ;  /* 0x0000d45701007387 */ /* 0x0003e20000100800 */
[-C--:B---3--:R-:W-:Y:S02]  /*1db50*/  IADD3 R86, P2, PT, R82, R92.reuse, RZ ;  /* 0x0000005c52567210 */ /* 0x088fe40007f5e0ff */
[----:B----4-:R-:W-:-:S03]  /*1db60*/  IADD3 R52, P4, PT, R84, R92, RZ ;  /* 0x0000005c54347210 */ /* 0x010fc60007f9e0ff */
[----:B------:R3:W-:Y:S04]  /*1db70*/  STL [R1+0xe0], R86 ;  /* 0x0000e05601007387 */ /* 0x0007e80000100800 */
[----:B------:R4:W-:Y:S01]  /*1db80*/  STL [R1+0xe8], R52 ;  /* 0x0000e83401007387 */ /* 0x0009e20000100800 */
[-C--:B-1----:R-:W-:Y:S01]  /*1db90*/  IADD3 R87, P5, PT, R80, R92.reuse, RZ ;  /* 0x0000005c50577210 */ /* 0x082fe20007fbe0ff */
[--C-:B------:R-:W-:Y:S01]  /*1dba0*/  IMAD.X R84, R85, 0x1, R93.reuse, P4 ;  /* 0x0000000155547824 */ /* 0x100fe200020e065d */
[----:B---3--:R-:W-:Y:S01]  /*1dbb0*/  IADD3 R86, P6, PT, R32, R92, RZ ;  /* 0x0000005c20567210 */ /* 0x008fe20007fde0ff */
[--C-:B----4-:R-:W-:Y:S02]  /*1dbc0*/  IMAD.X R52, R83, 0x1, R93.reuse, P2 ;  /* 0x0000000153347824 */ /* 0x110fe400010e065d */
[----:B------:R-:W-:Y:S04]  /*1dbd0*/  STL [R1+0xf0], R87 ;  /* 0x0000f05701007387 */ /* 0x000fe80000100800 */
[----:B------:R-:W3:Y:S04]  /*1dbe0*/  LDL.LU.64 R82, [R1+0xe58] ;  /* 0x000e580001527983 */ /* 0x000ee80000300a00 */
[----:B------:R-:W-:Y:S04]  /*1dbf0*/  STL [R1+0xf8], R86 ;  /* 0x0000f85601007387 */ /* 0x000fe80000100800 */
[----:B------:R1:W-:Y:S02]  /*1dc00*/  STL [R1+0xdc], R52 ;  /* 0x0000dc3401007387 */ /* 0x0003e40000100800 */
[----:B-1----:R-:W-:-:S02]  /*1dc10*/  IMAD.X R52, R81, 0x1, R93, P5 ;  /* 0x0000000151347824 */ /* 0x002fc400028e065d */
[----:B------:R-:W4:Y:S04]  /*1dc20*/  LDL.LU.64 R80, [R1+0xe60] ;  /* 0x000e600001507983 */ /* 0x000f280000300a00 */
[----:B------:R1:W-:Y:S01]  /*1dc30*/  STL [R1+0xe4], R84 ;  /* 0x0000e45401007387 */ /* 0x0003e20000100800 */
[----:B------:R-:W-:-:S03]  /*1dc40*/  IMAD.X R32, R33, 0x1, R93, P6 ;  /* 0x0000000121207824 */ /* 0x000fc600030e065d */
[----:B-1----:R-:W4:Y:S04]  /*1dc50*/  LDL.LU.64 R84, [R1+0xe68] ;  /* 0x000e680001547983 */ /* 0x002f280000300a00 */
[----:B------:R1:W-:Y:S04]  /*1dc60*/  STL [R1+0xec], R52 ;  /* 0x0000ec3401007387 */ /* 0x0003e80000100800 */
[----:B------:R0:W-:Y:S01]  /*1dc70*/  STL [R1+0xf4], R32 ;  /* 0x0000f42001007387 */ /* 0x0001e20000100800 */
[----:B--2---:R-:W-:Y:S01]  /*1dc80*/  IADD3 R33, P2, PT, R30, R92, RZ ;  /* 0x0000005c1e217210 */ /* 0x004fe20007f5e0ff */
[----:B-1----:R-:W-:-:S04]  /*1dc90*/  IMAD.SHL.U32 R52, R0, 0x80, RZ ;  /* 0x0000008000347824 */ /* 0x002fc800078e00ff */
[----:B------:R-:W-:Y:S01]  /*1dca0*/  IMAD.X R30, R31, 0x1, R93, P2 ;  /* 0x000000011f1e7824 */ /* 0x000fe200010e065d */
[----:B------:R-:W-:Y:S01]  /*1dcb0*/  STL [R1+0x100], R33 ;  /* 0x0001002101007387 */ /* 0x000fe20000100800 */
[----:B0-----:R-:W-:-:S05]  /*1dcc0*/  IADD3 R32, P4, PT, R28, R92, RZ ;  /* 0x0000005c1c207210 */ /* 0x001fca0007f9e0ff */
[----:B------:R-:W-:Y:S01]  /*1dcd0*/  STL [R1+0x108], R32 ;  /* 0x0001082001007387 */ /* 0x000fe20000100800 */
[----:B------:R-:W-:-:S05]  /*1dce0*/  IADD3 R0, P5, PT, R26, R92, RZ ;  /* 0x0000005c1a007210 */ /* 0x000fca0007fbe0ff */
[----:B------:R0:W-:Y:S04]  /*1dcf0*/  STL [R1+0x110], R0 ;  /* 0x0001100001007387 */ /* 0x0001e80000100800 */
[----:B------:R-:W-:Y:S04]  /*1dd00*/  STL [R1+0xfc], R30 ;  /* 0x0000fc1e01007387 */ /* 0x000fe80000100800 */
[----:B------:R-:W2:Y:S01]  /*1dd10*/  LDL.LU R28, [R1+0x1088] ;  /* 0x00108800011c7983 */ /* 0x000ea20000300800 */
[--C-:B------:R-:W-:Y:S02]  /*1dd20*/  IMAD.X R29, R29, 0x1, R93.reuse, P4 ;  /* 0x000000011d1d7824 */ /* 0x100fe400020e065d */
[----:B0-----:R-:W-:-:S03]  /*1dd30*/  IMAD.X R0, R27, 0x1, R93, P5 ;  /* 0x000000011b007824 */ /* 0x001fc600028e065d */
[----:B------:R-:W-:Y:S04]  /*1dd40*/  STL [R1+0x104], R29 ;  /* 0x0001041d01007387 */ /* 0x000fe80000100800 */
[----:B------:R3:W-:Y:S04]  /*1dd50*/  STL [R1+0x10c], R0 ;  /* 0x00010c0001007387 */ /* 0x0007e80000100800 */
[----:B------:R-:W2:Y:S04]  /*1dd60*/  LDL.LU R27, [R1+0xea8] ;  /* 0x000ea800011b7983 */ /* 0x000ea80000300800 */
[----:B------:R-:W2:Y:S01]  /*1dd70*/  LDL.LU R26, [R1+0x1080] ;  /* 0x00108000011a7983 */ /* 0x000ea20000300800 */
[----:B------:R-:W-:-:S04]  /*1dd80*/  SHF.R.S32.HI R33, RZ, 0x1f, R52 ;  /* 0x0000001fff217819 */ /* 0x000fc80000011434 */
[C---:B------:R-:W-:Y:S01]  /*1dd90*/  SHF.L.U64.HI R33, R52.reuse, 0x1, R33 ;  /* 0x0000000134217819 */ /* 0x040fe20000010221 */
[----:B------:R-:W-:Y:S01]  /*1dda0*/  IMAD.SHL.U32 R52, R52, 0x2, RZ ;  /* 0x0000000234347824 */ /* 0x000fe200078e00ff */
[----:B---3--:R-:W-:-:S05]  /*1ddb0*/  IADD3 R0, P2, PT, R82, R92, RZ ;  /* 0x0000005c52007210 */ /* 0x008fca0007f5e0ff */
[----:B------:R0:W-:Y:S04]  /*1ddc0*/  STL [R1+0x114], R0 ;  /* 0x0001140001007387 */ /* 0x0001e80000100800 */
[----:B------:R-:W3:Y:S01]  /*1ddd0*/  LDL.LU R31, [R1+0x1078] ;  /* 0x00107800011f7983 */ /* 0x000ee20000300800 */
[----:B----4-:R-:W-:-:S05]  /*1dde0*/  IADD3 R29, P4, PT, R80, R92, RZ ;  /* 0x0000005c501d7210 */ /* 0x010fca0007f9e0ff */
[----:B------:R-:W-:Y:S01]  /*1ddf0*/  STL [R1+0x118], R29 ;  /* 0x0001181d01007387 */ /* 0x000fe20000100800 */
[----:B0-----:R-:W-:-:S05]  /*1de00*/  IADD3 R0, P5, PT, R84, R92, RZ ;  /* 0x0000005c54007210 */ /* 0x001fca0007fbe0ff */
[----:B------:R0:W-:Y:S02]  /*1de10*/  STL [R1+0x11c], R0 ;  /* 0x00011c0001007387 */ /* 0x0001e40000100800 */
[--C-:B0-----:R-:W-:Y:S02]  /*1de20*/  IMAD.X R0, R83, 0x1, R93.reuse, P2 ;  /* 0x0000000153007824 */ /* 0x101fe400010e065d */
[----:B------:R-:W4:Y:S04]  /*1de30*/  LDL.LU R83, [R1+0x1084] ;  /* 0x0010840001537983 */ /* 0x000f280000300800 */
[----:B------:R-:W4:Y:S04]  /*1de40*/  LDL.LU R30, [R1+0x1070] ;  /* 0x00107000011e7983 */ /* 0x000f280000300800 */
[----:B------:R0:W-:Y:S04]  /*1de50*/  STL [R1+0x4], R0 ;  /* 0x0000040001007387 */ /* 0x0001e80000100800 */
[----:B------:R-:W4:Y:S01]  /*1de60*/  LDL.LU R82, [R1+0x107c] ;  /* 0x00107c0001527983 */ /* 0x000f220000300800 */
[----:B0-----:R-:W-:-:S03]  /*1de70*/  IMAD.X R0, R81, 0x1, R93, P4 ;  /* 0x0000000151007824 */ /* 0x001fc600020e065d */
[----:B------:R-:W4:Y:S04]  /*1de80*/  LDL.LU R81, [R1+0x1068] ;  /* 0x0010680001517983 */ /* 0x000f280000300800 */
[----:B------:R0:W-:Y:S04]  /*1de90*/  STL [R1+0x8], R0 ;  /* 0x0000080001007387 */ /* 0x0001e80000100800 */
[----:B------:R-:W4:Y:S01]  /*1dea0*/  LDL.LU R80, [R1+0x1074] ;  /* 0x0010740001507983 */ /* 0x000f220000300800 */
[----:B------:R-:W-:-:S03]  /*1deb0*/  IMAD.X R32, R85, 0x1, R93, P5 ;  /* 0x0000000155207824 */ /* 0x000fc600028e065d */
[----:B0-----:R-:W4:Y:S01]  /*1dec0*/  LDL.LU R0, [R1+0x1060] ;  /* 0x0010600001007983 */ /* 0x001f220000300800 */
[----:B--2---:R-:W-:-:S03]  /*1ded0*/  IADD3 R28, P2, PT, R28, R52, RZ ;  /* 0x000000341c1c7210 */ /* 0x004fc60007f5e0ff */
[----:B------:R-:W2:Y:S04]  /*1dee0*/  LDL.LU R29, [R1+0x106c] ;  /* 0x00106c00011d7983 */ /* 0x000ea80000300800 */
[----:B------:R-:W-:Y:S04]  /*1def0*/  STL [R1+0xc], R32 ;  /* 0x00000c2001007387 */ /* 0x000fe80000100800 */
[----:B------:R0:W-:Y:S04]  /*1df00*/  STL [R1+0x1088], R28 ;  /* 0x0010881c01007387 */ /* 0x0001e80000100800 */
[----:B0-----:R-:W2:Y:S01]  /*1df10*/  LDL.LU R28, [R1+0x1058] ;  /* 0x00105800011c7983 */ /* 0x001ea20000300800 */
[----:B------:R-:W-:-:S03]  /*1df20*/  IADD3 R26, P5, PT, R26, R52, RZ ;  /* 0x000000341a1a7210 */ /* 0x000fc60007fbe0ff */
[----:B------:R-:W2:Y:S01]  /*1df30*/  LDL.LU R84, [R1+0x1064] ;  /* 0x0010640001547983 */ /* 0x000ea20000300800 */
[----:B------:R-:W-:-:S03]  /*1df40*/  IMAD.U32 R32, R27, -0x80000000, RZ ;  /* 0x800000001b207824 */ /* 0x000fc600078e00ff */
[----:B------:R0:W-:Y:S04]  /*1df50*/  STL [R1+0x1080], R26 ;  /* 0x0010801a01007387 */ /* 0x0001e80000100800 */
[----:B0-----:R-:W2:Y:S01]  /*1df60*/  LDL.LU.64 R26, [R1+0xe70] ;  /* 0x000e7000011a7983 */ /* 0x001ea20000300a00 */
[----:B---3--:R-:W-:-:S05]  /*1df70*/  IADD3 R31, P4, PT, R31, R52, RZ ;  /* 0x000000341f1f7210 */ /* 0x008fca0007f9e0ff */
[----:B------:R0:W-:Y:S04]  /*1df80*/  STL [R1+0x1078], R31 ;  /* 0x0010781f01007387 */ /* 0x0001e80000100800 */
[----:B0-----:R-:W3:Y:S01]  /*1df90*/  LDL.LU R31, [R1+0x105c] ;  /* 0x00105c00011f7983 */ /* 0x001ee20000300800 */
[----:B----4-:R-:W-:Y:S01]  /*1dfa0*/  IADD3 R30, P6, PT, R30, R52, RZ ;  /* 0x000000341e1e7210 */ /* 0x010fe20007fde0ff */
[----:B------:R-:W-:-:S04]  /*1dfb0*/  IMAD.X R83, R83, 0x1, R33, P2 ;  /* 0x0000000153537824 */ /* 0x000fc800010e0621 */
[----:B------:R0:W-:Y:S01]  /*1dfc0*/  STL [R1+0x1070], R30 ;  /* 0x0010701e01007387 */ /* 0x0001e20000100800 */
[----:B------:R-:W-:-:S03]  /*1dfd0*/  IMAD.X R82, R82, 0x1, R33, P5 ;  /* 0x0000000152527824 */ /* 0x000fc600028e0621 */
[----:B0-----:R-:W4:Y:S01]  /*1dfe0*/  LDL.LU R30, [R1+0x1050] ;  /* 0x00105000011e7983 */ /* 0x001f220000300800 */
[----:B------:R-:W-:-:S03]  /*1dff0*/  IADD3 R81, P2, PT, R81, R52, RZ ;  /* 0x0000003451517210 */ /* 0x000fc60007f5e0ff */
[----:B------:R-:W-:Y:S04]  /*1e000*/  STL [R1+0x1084], R83 ;  /* 0x0010845301007387 */ /* 0x000fe80000100800 */
[----:B------:R-:W-:Y:S01]  /*1e010*/  STL [R1+0x107c], R82 ;  /* 0x00107c5201007387 */ /* 0x000fe20000100800 */
[--C-:B------:R-:W-:Y:S01]  /*1e020*/  IMAD.X R80, R80, 0x1, R33.reuse, P4 ;  /* 0x0000000150507824 */ /* 0x100fe200020e0621 */
[----:B------:R-:W-:Y:S01]  /*1e030*/  IADD3 R0, P5, PT, R0, R52, RZ ;  /* 0x0000003400007210 */ /* 0x000fe20007fbe0ff */
[----:B--2---:R-:W-:-:S04]  /*1e040*/  IMAD.X R29, R29, 0x1, R33, P6 ;  /* 0x000000011d1d7824 */ /* 0x004fc800030e0621 */
[----:B------:R0:W-:Y:S04]  /*1e050*/  STL [R1+0x1060], R0 ;  /* 0x0010600001007387 */ /* 0x0001e80000100800 */
[----:B------:R-:W-:Y:S04]  /*1e060*/  STL [R1+0x1068], R81 ;  /* 0x0010685101007387 */ /* 0x000fe80000100800 */
[----:B0-----:R-:W2:Y:S04]  /*1e070*/  LDL.LU R0, [R1+0x1054] ;  /* 0x0010540001007983 */ /* 0x001ea80000300800 */
[----:B------:R0:W-:Y:S01]  /*1e080*/  STL [R1+0x1074], R80 ;  /* 0x0010745001007387 */ /* 0x0001e20000100800 */
[----:B------:R-:W-:-:S03]  /*1e090*/  IADD3 R28, P4, PT, R28, R52, RZ ;  /* 0x000000341c1c7210 */ /* 0x000fc60007f9e0ff */
[----:B0-----:R-:W2:Y:S04]  /*1e0a0*/  LDL.LU.64 R80, [R1+0xe78] ;  /* 0x000e780001507983 */ /* 0x001ea80000300a00 */
[----:B------:R0:W-:Y:S04]  /*1e0b0*/  STL [R1+0x106c], R29 ;  /* 0x00106c1d01007387 */ /* 0x0001e80000100800 */
[----:B0-----:R-:W2:Y:S04]  /*1e0c0*/  LDL.LU R29, [R1+0x104c] ;  /* 0x00104c00011d7983 */ /* 0x001ea80000300800 */
[----:B------:R-:W2:Y:S04]  /*1e0d0*/  LDL.LU.64 R82, [R1+0xe80] ;  /* 0x000e800001527983 */ /* 0x000ea80000300a00 */
[----:B------:R0:W-:Y:S04]  /*1e0e0*/  STL [R1+0x1058], R28 ;  /* 0x0010581c01007387 */ /* 0x0001e80000100800 */
[----:B0-----:R-:W2:Y:S01]  /*1e0f0*/  LDL.LU R28, [R1+0x1048] ;  /* 0x00104800011c7983 */ /* 0x001ea20000300800 */
[----:B------:R-:W-:Y:S01]  /*1e100*/  IMAD.X R84, R84, 0x1, R33, P2 ;  /* 0x0000000154547824 */ /* 0x000fe200010e0621 */
[----:B------:R-:W0:Y:S04]  /*1e110*/  SYNCS.PHASECHK.TRANS64.TRYWAIT P2, [UR4], R32 ;  /* 0x00000020ff0075a7 */ /* 0x000e280008041104 */
[----:B------:R1:W-:Y:S04]  /*1e120*/  STL [R1+0x1064], R84 ;  /* 0x0010645401007387 */ /* 0x0003e80000100800 */
[----:B------:R-:W2:Y:S01]  /*1e130*/  LDL.LU R86, [R1+0x1040] ;  /* 0x0010400001567983 */ /* 0x000ea20000300800 */
[----:B-1----:R-:W-:-:S05]  /*1e140*/  IADD3 R84, P6, PT, R26, R92, RZ ;  /* 0x0000005c1a547210 */ /* 0x002fca0007fde0ff */
[----:B------:R-:W-:Y:S01]  /*1e150*/  STL [R1+0x14], R84 ;  /* 0x0000145401007387 */ /* 0x000fe20000100800 */
[----:B------:R-:W-:Y:S02]  /*1e160*/  IMAD.X R87, R27, 0x1, R93, P6 ;  /* 0x000000011b577824 */ /* 0x000fe400030e065d */
[----:B---3--:R-:W-:-:S05]  /*1e170*/  IMAD.X R31, R31, 0x1, R33, P5 ;  /* 0x000000011f1f7824 */ /* 0x008fca00028e0621 */
[----:B------:R-:W-:Y:S01]  /*1e180*/  STL [R1+0x105c], R31 ;  /* 0x00105c1f01007387 */ /* 0x000fe20000100800 */
[----:B----4-:R-:W-:-:S05]  /*1e190*/  IADD3 R30, P5, PT, R30, R52, RZ ;  /* 0x000000341e1e7210 */ /* 0x010fca0007fbe0ff */
[----:B------:R1:W-:Y:S04]  /*1e1a0*/  STL [R1+0x1050], R30 ;  /* 0x0010501e01007387 */ /* 0x0003e80000100800 */
[----:B-1----:R-:W3:Y:S04]  /*1e1b0*/  LDL.LU R30, [R1+0x1044] ;  /* 0x00104400011e7983 */ /* 0x002ee80000300800 */
[----:B------:R-:W4:Y:S04]  /*1e1c0*/  LDL.LU.64 R84, [R1+0xe88] ;  /* 0x000e880001547983 */ /* 0x000f280000300a00 */
[----:B------:R-:W4:Y:S04]  /*1e1d0*/  LDL.LU R31, [R1+0x103c] ;  /* 0x00103c00011f7983 */ /* 0x000f280000300800 */
[----:B------:R-:W4:Y:S01]  /*1e1e0*/  LDL.LU.64 R26, [R1+0xe90] ;  /* 0x000e9000011a7983 */ /* 0x000f220000300a00 */
[----:B--2---:R-:W-:-:S03]  /*1e1f0*/  IMAD.X R0, R0, 0x1, R33, P4 ;  /* 0x0000000100007824 */ /* 0x004fc600020e0621 */
[----:B------:R1:W-:Y:S04]  /*1e200*/  STL [R1+0x10], R87 ;  /* 0x0000105701007387 */ /* 0x0003e80000100800 */
[----:B------:R2:W-:Y:S01]  /*1e210*/  STL [R1+0x1054], R0 ;  /* 0x0010540001007387 */ /* 0x0005e20000100800 */
[----:B-1----:R-:W-:-:S03]  /*1e220*/  IADD3 R87, P4, PT, R80, R92, RZ ;  /* 0x0000005c50577210 */ /* 0x002fc60007f9e0ff */
[----:B--2---:R-:W2:Y:S04]  /*1e230*/  LDL.LU R0, [R1+0x1038] ;  /* 0x0010380001007983 */ /* 0x004ea80000300800 */
[----:B------:R-:W-:Y:S01]  /*1e240*/  STL [R1+0x1c], R87 ;  /* 0x00001c5701007387 */ /* 0x000fe20000100800 */
[----:B------:R-:W-:-:S05]  /*1e250*/  IMAD.X R29, R29, 0x1, R33, P5 ;  /* 0x000000011d1d7824 */ /* 0x000fca00028e0621 */
[----:B------:R1:W-:Y:S02]  /*1e260*/  STL [R1+0x104c], R29 ;  /* 0x00104c1d01007387 */ /* 0x0003e40000100800 */
[----:B-1----:R-:W-:Y:S02]  /*1e270*/  IADD3 R29, P5, PT, R82, R92, RZ ;  /* 0x0000005c521d7210 */ /* 0x002fe40007fbe0ff */
[----:B------:R-:W-:-:S05]  /*1e280*/  IADD3 R28, P6, PT, R28, R52, RZ ;  /* 0x000000341c1c7210 */ /* 0x000fca0007fde0ff */
[----:B------:R1:W-:Y:S04]  /*1e290*/  STL [R1+0x1048], R28 ;  /* 0x0010481c01007387 */ /* 0x0003e80000100800 */
[----:B------:R0:W-:Y:S04]  /*1e2a0*/  STL [R1+0x24], R29 ;  /* 0x0000241d01007387 */ /* 0x0001e80000100800 */
[----:B-1----:R-:W2:Y:S01]  /*1e2b0*/  LDL.LU R28, [R1+0x1030] ;  /* 0x00103000011c7983 */ /* 0x002ea20000300800 */
[----:B------:R-:W-:Y:S02]  /*1e2c0*/  IADD3.X R87, PT, PT, R81, R93, RZ, P4, !PT ;  /* 0x0000005d51577210 */ /* 0x000fe400027fe4ff */
[----:B------:R-:W-:Y:S01]  /*1e2d0*/  IADD3 R86, P4, PT, R86, R52, RZ ;  /* 0x0000003456567210 */ /* 0x000fe20007f9e0ff */
[----:B------:R1:W5:Y:S01]  /*1e2e0*/  LDL.LU.64 R80, [R1+0x1e28] ;  /* 0x001e280001507983 */ /* 0x0003620000300a00 */
[----:B------:R-:W-:-:S03]  /*1e2f0*/  IMAD.X R88, R83, 0x1, R93, P5 ;  /* 0x0000000153587824 */ /* 0x000fc600028e065d */
[----:B0-----:R-:W2:Y:S04]  /*1e300*/  LDL.LU R29, [R1+0x1034] ;  /* 0x00103400011d7983 */ /* 0x001ea80000300800 */
[----:B------:R-:W-:Y:S04]  /*1e310*/  STL [R1+0x18], R87 ;  /* 0x0000185701007387 */ /* 0x000fe80000100800 */
[----:B------:R0:W-:Y:S04]  /*1e320*/  STL [R1+0x1040], R86 ;  /* 0x0010405601007387 */ /* 0x0001e80000100800 */
[----:B0-----:R-:W2:Y:S04]  /*1e330*/  LDL.LU R86, [R1+0x102c] ;  /* 0x00102c0001567983 */ /* 0x001ea80000300800 */
[----:B------:R1:W5:Y:S04]  /*1e340*/  LDL.LU.64 R82, [R1+0x1e20] ;  /* 0x001e200001527983 */ /* 0x0003680000300a00 */
[----:B------:R-:W2:Y:S04]  /*1e350*/  LDL.LU R87, [R1+0x1028] ;  /* 0x0010280001577983 */ /* 0x000ea80000300800 */
[----:B------:R4:W-:Y:S01]  /*1e360*/  STL [R1+0x20], R88 ;  /* 0x0000205801007387 */ /* 0x0009e20000100800 */
[----:B---3--:R-:W-:Y:S01]  /*1e370*/  IMAD.X R30, R30, 0x1, R33, P6 ;  /* 0x000000011e1e7824 */ /* 0x008fe200030e0621 */
[----:B----4-:R-:W-:-:S04]  /*1e380*/  IADD3 R88, P5, PT, R84, R92, RZ ;  /* 0x0000005c54587210 */ /* 0x010fc80007fbe0ff */
[----:B------:R0:W-:Y:S01]  /*1e390*/  STL [R1+0x1044], R30 ;  /* 0x0010441e01007387 */ /* 0x0001e20000100800 */
[----:B------:R-:W-:-:S03]  /*1e3a0*/  IMAD.X R31, R31, 0x1, R33, P4 ;  /* 0x000000011f1f7824 */ /* 0x000fc600020e0621 */
[----:B0-----:R-:W3:Y:S04]  /*1e3b0*/  LDL.LU R30, [R1+0x1020] ;  /* 0x00102000011e7983 */ /* 0x001ee80000300800 */
[----:B------:R0:W-:Y:S04]  /*1e3c0*/  STL [R1+0x2c], R88 ;  /* 0x00002c5801007387 */ /* 0x0001e80000100800 */
[----:B------:R4:W-:Y:S01]  /*1e3d0*/  STL [R1+0x103c], R31 ;  /* 0x00103c1f01007387 */ /* 0x0009e20000100800 */
[----:B0-----:R-:W-:Y:S02]  /*1e3e0*/  IADD3 R88, P6, PT, R26, R92, RZ ;  /* 0x0000005c1a587210 */ /* 0x001fe40007fde0ff */
[----:B--2---:R-:W-:Y:S01]  /*1e3f0*/  IADD3 R0, P4, PT, R0, R52, RZ ;  /* 0x0000003400007210 */ /* 0x004fe20007f9e0ff */
[----:B----4-:R-:W2:Y:S04]  /*1e400*/  LDL.LU R31, [R1+0x1024] ;  /* 0x00102400011f7983 */ /* 0x010ea80000300800 */
[----:B------:R-:W-:Y:S04]  /*1e410*/  STL [R1+0x34], R88 ;  /* 0x0000345801007387 */ /* 0x000fe80000100800 */
[----:B------:R0:W-:Y:S02]  /*1e420*/  STL [R1+0x1038], R0 ;  /* 0x0010380001007387 */ /* 0x0001e40000100800 */
[----:B0-----:R-:W-:-:S02]  /*1e430*/  IMAD.X R0, R85, 0x1, R93, P5 ;  /* 0x0000000155007824 */ /* 0x001fc400028e065d */
[----:B------:R1:W5:Y:S04]  /*1e440*/  LDL.LU.64 R84, [R1+0x1e18] ;  /* 0x001e180001547983 */ /* 0x0003680000300a00 */
[----:B------:R-:W4:Y:S04]  /*1e450*/  LDL.LU R88, [R1+0x101c] ;  /* 0x00101c0001587983 */ /* 0x000f280000300800 */
[----:B------:R0:W-:Y:S04]  /*1e460*/  STL [R1+0x28], R0 ;  /* 0x0000280001007387 */ /* 0x0001e80000100800 */
[----:B0-----:R-:W2:Y:S01]  /*1e470*/  LDL.LU R0, [R1+0x1018] ;  /* 0x0010180001007983 */ /* 0x001ea20000300800 */
[----:B------:R-:W-:-:S05]  /*1e480*/  IADD3 R28, P5, PT, R28, R52, RZ ;  /* 0x000000341c1c7210 */ /* 0x000fca0007fbe0ff */
[----:B------:R0:W-:Y:S02]  /*1e490*/  STL [R1+0x1030], R28 ;  /* 0x0010301c01007387 */ /* 0x0001e40000100800 */
[----:B0-----:R-:W-:Y:S02]  /*1e4a0*/  IMAD.X R28, R27, 0x1, R93, P6 ;  /* 0x000000011b1c7824 */ /* 0x001fe400030e065d */
[----:B------:R-:W2:Y:S04]  /*1e4b0*/  LDL.LU.64 R26, [R1+0x1e10] ;  /* 0x001e1000011a7983 */ /* 0x000ea80000300a00 */
[----:B------:R0:W-:Y:S04]  /*1e4c0*/  STL [R1+0x30], R28 ;  /* 0x0000301c01007387 */ /* 0x0001e80000100800 */
[----:B0-----:R-:W4:Y:S01]  /*1e4d0*/  LDL.LU R28, [R1+0x1e08] ;  /* 0x001e0800011c7983 */ /* 0x001f220000300800 */
[----:B------:R-:W-:-:S02]  /*1e4e0*/  IMAD.X R29, R29, 0x1, R33, P4 ;  /* 0x000000011d1d7824 */ /* 0x000fc400020e0621 */
[----:B------:R-:W-:-:S03]  /*1e4f0*/  IMAD.X R86, R86, 0x1, R33, P5 ;  /* 0x0000000156567824 */ /* 0x000fc600028e0621 */
[----:B------:R2:W-:Y:S01]  /*1e500*/  STL [R1+0x1034], R29 ;  /* 0x0010341d01007387 */ /* 0x0005e20000100800 */
[----:B------:R-:W-:Y:S02]  /*1e510*/  IADD3 R87, P5, PT, R87, R52, RZ ;  /* 0x0000003457577210 */ /* 0x000fe40007fbe0ff */
[----:B--2---:R-:W-:-:S05]  /*1e520*/  IADD3 R29, P4, PT, R26, R92, RZ ;  /* 0x0000005c1a1d7210 */ /* 0x004fca0007f9e0ff */
[----:B------:R0:W-:Y:S01]  /*1e530*/  STL [R1+0x38], R29 ;  /* 0x0000381d01007387 */ /* 0x0001e20000100800 */
[----:B------:R-:W-:Y:S01]  /*1e540*/  IMAD.X R26, R27, 0x1, R93, P4 ;  /* 0x000000011b1a7824 */ /* 0x000fe200020e065d */
[----:B---3--:R-:W-:Y:S02]  /*1e550*/  IADD3 R30, P4, PT, R30, R52, RZ ;  /* 0x000000341e1e7210 */ /* 0x008fe40007f9e0ff */
[----:B0-----:R-:W2:Y:S04]  /*1e560*/  LDL.LU R29, [R1+0x1e04] ;  /* 0x001e0400011d7983 */ /* 0x001ea80000300800 */
[----:B------:R4:W-:Y:S02]  /*1e570*/  STL [R1+0x102c], R86 ;  /* 0x00102c5601007387 */ /* 0x0009e40000100800 */
[----:B----4-:R-:W-:-:S05]  /*1e580*/  IADD3 R86, P6, PT, R28, R92, RZ ;  /* 0x0000005c1c567210 */ /* 0x010fca0007fde0ff */
[----:B------:R0:W-:Y:S04]  /*1e590*/  STL [R1+0x3c], R86 ;  /* 0x00003c5601007387 */ /* 0x0001e80000100800 */
[----:B0-----:R1:W5:Y:S04]  /*1e5a0*/  LDL.LU R86, [R1+0x1e00] ;  /* 0x001e000001567983 */ /* 0x0013680000300800 */
[----:B------:R0:W-:Y:S04]  /*1e5b0*/  STL [R1+0x1028], R87 ;  /* 0x0010285701007387 */ /* 0x0001e80000100800 */
[----:B0-----:R1:W5:Y:S04]  /*1e5c0*/  LDL.LU R87, [R1+0x1dfc] ;  /* 0x001dfc0001577983 */ /* 0x0013680000300800 */
[----:B------:R-:W3:Y:S04]  /*1e5d0*/  LDL.LU R27, [R1+0x100c] ;  /* 0x00100c00011b7983 */ /* 0x000ee80000300800 */
[----:B------:R0:W-:Y:S04]  /*1e5e0*/  STL [R1+0x1020], R30 ;  /* 0x0010201e01007387 */ /* 0x0001e80000100800 */
[----:B0-----:R-:W4:Y:S01]  /*1e5f0*/  LDL.LU R30, [R1+0x1df8] ;  /* 0x001df800011e7983 */ /* 0x001f220000300800 */
[----:B------:R-:W-:-:S02]  /*1e600*/  IMAD.X R31, R31, 0x1, R33, P5 ;  /* 0x000000011f1f7824 */ /* 0x000fc400028e0621 */
[----:B--2---:R-:W-:Y:S02]  /*1e610*/  IMAD.X R28, R29, 0x1, R93, P6 ;  /* 0x000000011d1c7824 */ /* 0x004fe400030e065d */
[----:B------:R-:W2:Y:S04]  /*1e620*/  LDL.LU R29, [R1+0x1014] ;  /* 0x00101400011d7983 */ /* 0x000ea80000300800 */
[----:B------:R0:W-:Y:S04]  /*1e630*/  STL [R1+0x1024], R31 ;  /* 0x0010241f01007387 */ /* 0x0001e80000100800 */
[----:B0-----:R-:W3:Y:S01]  /*1e640*/  LDL.LU R31, [R1+0x1df4] ;  /* 0x001df400011f7983 */ /* 0x001ee20000300800 */
[----:B----4-:R-:W-:-:S03]  /*1e650*/  IADD3 R30, P5, PT, R30, R92, RZ ;  /* 0x0000005c1e1e7210 */ /* 0x010fc60007fbe0ff */
[----:B------:R-:W4:Y:S01]  /*1e660*/  LDL.LU R92, [R1+0x1010] ;  /* 0x00101000015c7983 */ /* 0x000f220000300800 */
[----:B------:R-:W-:Y:S01]  /*1e670*/  IMAD.X R88, R88, 0x1, R33, P4 ;  /* 0x0000000158587824 */ /* 0x000fe200020e0621 */
[----:B------:R-:W-:-:S04]  /*1e680*/  IADD3 R0, P4, PT, R0, R52, RZ ;  /* 0x0000003400007210 */ /* 0x000fc80007f9e0ff */
[----:B------:R0:W-:Y:S04]  /*1e690*/  STL [R1+0x101c], R88 ;  /* 0x00101c5801007387 */ /* 0x0001e80000100800 */
[----:B0-----:R1:W5:Y:S04]  /*1e6a0*/  LDL.LU R88, [R1+0x1df0] ;  /* 0x001df00001587983 */ /* 0x0013680000300800 */
[----:B------:R0:W-:Y:S04]  /*1e6b0*/  STL [R1+0x1018], R0 ;  /* 0x0010180001007387 */ /* 0x0001e80000100800 */
[----:B0-----:R1:W5:Y:S01]  /*1e6c0*/  LDL.LU R0, [R1+0x1dec] ;  /* 0x001dec0001007983 */ /* 0x0013620000300800 */
[----:B--2---:R-:W-:-:S02]  /*1e6d0*/  IMAD.X R29, R29, 0x1, R33, P4 ;  /* 0x000000011d1d7824 */ /* 0x004fc400020e0621 */
[----:B---3--:R-:W-:Y:S01]  /*1e6e0*/  IMAD.X R31, R31, 0x1, R93, P5 ;  /* 0x000000011f1f7824 */ /* 0x008fe200028e065d */
[----:B----4-:R-:W-:-:S05]  /*1e6f0*/  IADD3 R92, P6, PT, R92, R52, RZ ;  /* 0x000000345c5c7210 */ /* 0x010fca0007fde0ff */
[----:B------:R-:W-:Y:S01]  /*1e700*/  IMAD.X R27, R27, 0x1, R33, P6 ;  /* 0x000000011b1b7824 */ /* 0x000fe200030e0621 */
[----:B------:R1:W-:Y:S04]  /*1e710*/  STL [R1+0x1010], R92 ;  /* 0x0010105c01007387 */ /* 0x0003e80000100800 */
[----:B------:R1:W-:Y:S04]  /*1e720*/  STL [R1+0x100c], R27 ;  /* 0x00100c1b01007387 */ /* 0x0003e80000100800 */
[----:B------:R1:W-:Y:S01]  /*1e730*/  STL [R1+0x1014], R29 ;  /* 0x0010141d01007387 */ /* 0x0003e20000100800 */
[----:B------:R-:W-:Y:S05]  /*1e740*/  @!P2 BRA `(.L_x_8) ;  /* 0x000001b40054a947 */ /* 0x000fea0003800000 */
.L_x_16:
[----:B------:R-:W-:Y:S04]  /*1e750*/  STL [R1+0x2118], R52 ;  /* 0x0021183401007387 */ /* 0x000fe80000100800 */
        /* <DEDUP_REMOVED lines=329> */
[----:B------:R0:W-:Y:S04]  /*1fbf0*/  STL [R1+0x20f8], R31 ;  /* 0x0020f81f01007387 */ /* 0x0001e80000100800 */
[----:B0-----:R-:W2:Y:S01]  /*1fc00*/  LDL.LU R31, [R1+0xfa8] ;  /* 0x000fa800011f7983 */ /* 0x001ea20000300800 */
[----:B------:R-:W-:-:S03]  /*1fc10*/  PRMT R52, RZ, 0x7610, R52 ;  /* 0x00007610ff347816 */ /* 0x000fc60000000034 */
[----:B------:R-:W-:Y:S04]  /*1fc20*/  STL.64 [R1+0x20f0], R90 ;  /* 0x0020f05a01007387 */ /* 0x000fe80000100a00 */
[----:B------:R-:W-:Y:S04]  /*1fc30*/  STL [R1+0x20e8], R11 ;  /* 0x0020e80b01007387 */ /* 0x000fe80000100800 */
[----:B------:R-:W-:Y:S04]  /*1fc40*/  STL.64 [R1+0x20e0], R6 ;  /* 0x0020e00601007387 */ /* 0x000fe80000100a00 */
[----:B------:R-:W-:Y:S04]  /*1fc50*/  STL [R1+0x20d8], R89 ;  /* 0x0020d85901007387 */ /* 0x000fe80000100800 */
[----:B------:R0:W-:Y:S04]  /*1fc60*/  STL.64 [R1+0x20d0], R4 ;  /* 0x0020d00401007387 */ /* 0x0001e80000100a00 */
[----:B------:R-:W-:Y:S01]  /*1fc70*/  STL [R1+0x20c8], R19 ;  /* 0x0020c81301007387 */ /* 0x000fe20000100800 */
[----:B------:R-:W-:-:S02]  /*1fc80*/  PRMT R33, RZ, 0x7610, R33 ;  /* 0x00007610ff217816 */ /* 0x000fc40000000021 */
[----:B------:R-:W-:Y:S01]  /*1fc90*/  PRMT R32, RZ, 0x7610, R32 ;  /* 0x00007610ff207816 */ /* 0x000fe20000000020 */
[----:B------:R-:W-:Y:S01]  /*1fca0*/  STL.64 [R1+0x20c0], R2 ;  /* 0x0020c00201007387 */ /* 0x000fe20000100a00 */
[----:B-1----:R-:W-:Y:S02]  /*1fcb0*/  PRMT R29, RZ, 0x7610, R29 ;  /* 0x00007610ff1d7816 */ /* 0x002fe4000000001d */
[----:B------:R-:W-:Y:S01]  /*1fcc0*/  PRMT R27, RZ, 0x7610, R27 ;  /* 0x00007610ff1b7816 */ /* 0x000fe2000000001b */
[----:B------:R-:W-:Y:S01]  /*1fcd0*/  STL [R1+0x20bc], R15 ;  /* 0x0020bc0f01007387 */ /* 0x000fe20000100800 */
[----:B------:R-:W-:Y:S02]  /*1fce0*/  PRMT R26, RZ, 0x7610, R26 ;  /* 0x00007610ff1a7816 */ /* 0x000fe4000000001a */
[----:B------:R-:W-:Y:S01]  /*1fcf0*/  PRMT R28, RZ, 0x7610, R28 ;  /* 0x00007610ff1c7816 */ /* 0x000fe2000000001c */
[----:B------:R-:W-:Y:S01]  /*1fd00*/  STL [R1+0x20b8], R14 ;  /* 0x0020b80e01007387 */ /* 0x000fe20000100800 */
[----:B------:R-:W-:-:S02]  /*1fd10*/  PRMT R30, RZ, 0x7610, R30 ;  /* 0x00007610ff1e7816 */ /* 0x000fc4000000001e */
[----:B0-----:R-:W-:Y:S01]  /*1fd20*/  PRMT R5, RZ, 0x7610, R5 ;  /* 0x00007610ff057816 */ /* 0x001fe20000000005 */
[----:B------:R-:W-:Y:S01]  /*1fd30*/  STL [R1+0x20b4], R10 ;  /* 0x0020b40a01007387 */ /* 0x000fe20000100800 */
[----:B------:R-:W-:Y:S02]  /*1fd40*/  PRMT R4, RZ, 0x7610, R4 ;  /* 0x00007610ff047816 */ /* 0x000fe40000000004 */
[----:B------:R-:W-:Y:S01]  /*1fd50*/  PRMT R7, RZ, 0x7610, R7 ;  /* 0x00007610ff077816 */ /* 0x000fe20000000007 */
[----:B------:R-:W-:Y:S01]  /*1fd60*/  STL [R1+0x20b0], R13 ;  /* 0x0020b00d01007387 */ /* 0x000fe20000100800 */
[----:B------:R-:W-:-:S03]  /*1fd70*/  PRMT R6, RZ, 0x7610, R6 ;  /* 0x00007610ff067816 */ /* 0x000fc60000000006 */
[----:B------:R-:W-:Y:S04]  /*1fd80*/  STL [R1+0x20ac], R12 ;  /* 0x0020ac0c01007387 */ /* 0x000fe80000100800 */
[----:B------:R-:W-:Y:S04]  /*1fd90*/  STL [R1+0x20a8], R35 ;  /* 0x0020a82301007387 */ /* 0x000fe80000100800 */
[----:B------:R-:W-:Y:S04]  /*1fda0*/  STL.64 [R1+0x20a0], R8 ;  /* 0x0020a00801007387 */ /* 0x000fe80000100a00 */
[----:B------:R-:W-:Y:S04]  /*1fdb0*/  STL.64 [R1+0x2098], R22 ;  /* 0x0020981601007387 */ /* 0x000fe80000100a00 */
[----:B------:R-:W-:Y:S04]  /*1fdc0*/  STL [R1+0x2090], R18 ;  /* 0x0020901201007387 */ /* 0x000fe80000100800 */
        /* <DEDUP_REMOVED lines=38> */
[----:B-----5:R-:W-:Y:S04]  /*20030*/  STL [R1+0x1fc4], R84 ;  /* 0x001fc45401007387 */ /* 0x020fe80000100800 */
        /* <DEDUP_REMOVED lines=16> */
[----:B------:R-:W-:Y:S01]  /*20140*/  STL [R1+0x1f80], R0 ;  /* 0x001f800001007387 */ /* 0x000fe20000100800 */
[----:B--2---:R-:W-:-:S05]  /*20150*/  VIADD R31, R31, 0x1 ;  /* 0x000000011f1f7836 */ /* 0x004fca0000000000 */
[----:B------:R-:W-:Y:S04]  /*20160*/  STL [R1+0xfa8], R31 ;  /* 0x000fa81f01007387 */ /* 0x000fe80000100800 */
[----:B------:R0:W-:Y:S04]  /*20170*/  STL.S16 [R1+0x15a4], R52 ;  /* 0x0015a43401007387 */ /* 0x0001e80000100600 */
[----:B0-----:R-:W2:Y:S01]  /*20180*/  LDL.LU R52, [R1+0x2620] ;  /* 0x0026200001347983 */ /* 0x001ea20000300800 */
        /* <DEDUP_REMOVED lines=77> */
[----:B--2---:R-:W-:-:S05]  /*20660*/  PRMT R52, RZ, 0x7610, R52 ;  /* 0x00007610ff347816 */ /* 0x004fca0000000034 */
[----:B------:R0:W-:Y:S04]  /*20670*/  STL.S16 [R1+0x14a4], R52 ;  /* 0x0014a43401007387 */ /* 0x0001e80000100600 */
[----:B0-----:R-:W2:Y:S02]  /*20680*/  LDL.LU R52, [R1+0x261c] ;  /* 0x00261c0001347983 */ /* 0x001ea40000300800 */
        /* <DEDUP_REMOVED lines=962> */
[----:B0-----:R-:W2:Y:S04]  /*242b0*/  LDL.LU R52, [R1+0x2118] ;  /* 0x0021180001347983 */ /* 0x001ea80000300800 */
[----:B------:R0:W-:Y:S04]  /*242c0*/  STL.S16 [R1+0x10bc], R33 ;  /* 0x0010bc2101007387 */ /* 0x0001e80000100600 */
[----:B0-----:R-:W3:Y:S04]  /*242d0*/  LDL.LU R33, [R1+0x2114] ;  /* 0x0021140001217983 */ /* 0x001ee80000300800 */
[----:B------:R0:W-:Y:S04]  /*242e0*/  STL.S16 [R1+0x10b8], R32 ;  /* 0x0010b82001007387 */ /* 0x0001e80000100600 */
[----:B0-----:R-:W4:Y:S04]  /*242f0*/  LDL.LU R32, [R1+0x2110] ;  /* 0x0021100001207983 */ /* 0x001f280000300800 */
[----:B------:R0:W-:Y:S04]  /*24300*/  STL.S16 [R1+0x10b4], R29 ;  /* 0x0010b41d01007387 */ /* 0x0001e80000100600 */
[----:B0-----:R-:W3:Y:S04]  /*24310*/  LDL.LU R29, [R1+0x210c] ;  /* 0x00210c00011d7983 */ /* 0x001ee80000300800 */
[----:B------:R0:W-:Y:S04]  /*24320*/  STL.S16 [R1+0x10b0], R27 ;  /* 0x0010b01b01007387 */ /* 0x0001e80000100600 */
[----:B0-----:R-:W3:Y:S04]  /*24330*/  LDL.LU R27, [R1+0x2108] ;  /* 0x00210800011b7983 */ /* 0x001ee80000300800 */
[----:B------:R0:W-:Y:S04]  /*24340*/  STL.S16 [R1+0x10ac], R26 ;  /* 0x0010ac1a01007387 */ /* 0x0001e80000100600 */
[----:B0-----:R-:W4:Y:S04]  /*24350*/  LDL.LU R26, [R1+0x2104] ;  /* 0x00210400011a7983 */ /* 0x001f280000300800 */
[----:B------:R0:W-:Y:S04]  /*24360*/  STL.S16 [R1+0x10a8], R28 ;  /* 0x0010a81c01007387 */ /* 0x0001e80000100600 */
[----:B0-----:R-:W4:Y:S04]  /*24370*/  LDL.LU R28, [R1+0x2100] ;  /* 0x00210000011c7983 */ /* 0x001f280000300800 */
[----:B------:R0:W-:Y:S04]  /*24380*/  STL.S16 [R1+0x10a4], R30 ;  /* 0x0010a41e01007387 */ /* 0x0001e80000100600 */
[----:B0-----:R-:W4:Y:S01]  /*24390*/  LDL.LU R30, [R1+0x20fc] ;  /* 0x0020fc00011e7983 */ /* 0x001f220000300800 */
[----:B--2---:R-:W-:-:S05]  /*243a0*/  PRMT R52, RZ, 0x7610, R52 ;  /* 0x00007610ff347816 */ /* 0x004fca0000000034 */
[----:B------:R0:W-:Y:S04]  /*243b0*/  STL.S16 [R1+0x10a0], R52 ;  /* 0x0010a03401007387 */ /* 0x0001e80000100600 */
[----:B------:R1:W-:Y:S04]  /*243c0*/  STL.S16 [R1+0x109c], R22 ;  /* 0x00109c1601007387 */ /* 0x0003e80000100600 */
[----:B------:R2:W-:Y:S01]  /*243d0*/  STL.S16 [R1+0x1098], R8 ;  /* 0x0010980801007387 */ /* 0x0005e20000100600 */
[----:B0-----:R-:W0:Y:S03]  /*243e0*/  LDC R52, c[0x0][0x3a0] ;  /* 0x0000e800ff347b82 */ /* 0x001e260000000800 */
[----:B-1----:R-:W4:Y:S04]  /*243f0*/  LDL.LU R22, [R1+0x1cac] ;  /* 0x001cac0001167983 */ /* 0x002f280000300800 */
[----:B------:R1:W-:Y:S04]  /*24400*/  STL.S16 [R1+0x15e0], R3 ;  /* 0x0015e00301007387 */ /* 0x0003e80000100600 */
[----:B--2---:R-:W2:Y:S04]  /*24410*/  LDL.LU R8, [R1+0x1cbc] ;  /* 0x001cbc0001087983 */ /* 0x004ea80000300800 */
[----:B------:R1:W-:Y:S04]  /*24420*/  STL.S16 [R1+0x15dc], R2 ;  /* 0x0015dc0201007387 */ /* 0x0003e80000100600 */
[----:B-1----:R-:W2:Y:S04]  /*24430*/  LDL.LU R3, [R1+0x38] ;  /* 0x0000380001037983 */ /* 0x002ea80000300800 */
[----:B------:R-:W2:Y:S01]  /*24440*/  LDL.LU R2, [R1+0x3c] ;  /* 0x00003c0001027983 */ /* 0x000ea20000300800 */
[----:B0-----:R-:W-:-:S03]  /*24450*/  IMAD R52, R31, -0x80, R52 ;  /* 0xffffff801f347824 */ /* 0x001fc600078e0234 */
[----:B------:R-:W2:Y:S01]  /*24460*/  LDL.LU R31, [R1+0x20f8] ;  /* 0x0020f800011f7983 */ /* 0x000ea20000300800 */
[----:B---3--:R-:W-:Y:S02]  /*24470*/  PRMT R33, RZ, 0x7610, R33 ;  /* 0x00007610ff217816 */ /* 0x008fe40000000021 */
[----:B----4-:R-:W-:Y:S02]  /*24480*/  PRMT R32, RZ, 0x7610, R32 ;  /* 0x00007610ff207816 */ /* 0x010fe40000000020 */
[C---:B------:R-:W-:Y:S02]  /*24490*/  ISETP.GT.AND P6, PT, R52.reuse, RZ, PT ;  /* 0x000000ff3400720c */ /* 0x040fe40003fc4270 */
[----:B------:R-:W-:Y:S02]  /*244a0*/  PRMT R29, RZ, 0x7610, R29 ;  /* 0x00007610ff1d7816 */ /* 0x000fe4000000001d */
[----:B------:R-:W-:Y:S01]  /*244b0*/  PRMT R27, RZ, 0x7610, R27 ;  /* 0x00007610ff1b7816 */ /* 0x000fe2000000001b */
[----:B------:R-:W-:Y:S04]  /*244c0*/  STL.S16 [R1+0x15d8], R33 ;  /* 0x0015d82101007387 */ /* 0x000fe80000100600 */
[----:B------:R-:W-:Y:S04]  /*244d0*/  STL.S16 [R1+0x15d4], R32 ;  /* 0x0015d42001007387 */ /* 0x000fe80000100600 */
[----:B------:R-:W-:Y:S01]  /*244e0*/  STL.S16 [R1+0x15d0], R29 ;  /* 0x0015d01d01007387 */ /* 0x000fe20000100600 */
[----:B------:R-:W-:-:S03]  /*244f0*/  ISETP.GT.AND P5, PT, R52, 0x1, PT ;  /* 0x000000013400780c */ /* 0x000fc60003fa4270 */
[----:B------:R0:W-:Y:S04]  /*24500*/  STL.S16 [R1+0x15cc], R27 ;  /* 0x0015cc1b01007387 */ /* 0x0001e80000100600 */
[----:B------:R-:W-:Y:S04]  /*24510*/  STL.S16 [R1+0x15c8], R25 ;  /* 0x0015c81901007387 */ /* 0x000fe80000100600 */
[----:B------:R-:W-:Y:S01]  /*24520*/  STL.S16 [R1+0x15c4], R24 ;  /* 0x0015c41801007387 */ /* 0x000fe20000100600 */
[C---:B------:R-:W-:Y:S02]  /*24530*/  ISETP.GT.AND P4, PT, R52.reuse, 0x2, PT ;  /* 0x000000023400780c */ /* 0x040fe40003f84270 */
[----:B------:R-:W-:-:S02]  /*24540*/  ISETP.GT.AND P2, PT, R52, 0x3, PT ;  /* 0x000000033400780c */ /* 0x000fc40003f44270 */
[----:B------:R-:W-:Y:S02]  /*24550*/  PRMT R93, RZ, 0x7610, R93 ;  /* 0x00007610ff5d7816 */ /* 0x000fe4000000005d */
[----:B------:R-:W-:Y:S02]  /*24560*/  PRMT R92, RZ, 0x7610, R92 ;  /* 0x00007610ff5c7816 */ /* 0x000fe4000000005c */
[----:B------:R-:W-:Y:S01]  /*24570*/  PRMT R0, RZ, 0x7610, R0 ;  /* 0x00007610ff007816 */ /* 0x000fe20000000000 */
[----:B0-----:R-:W-:Y:S02]  /*24580*/  IMAD.MOV.U32 R27, RZ, RZ, R26 ;  /* 0x000000ffff1b7224 */ /* 0x001fe400078e001a */
[----:B------:R-:W-:Y:S02]  /*24590*/  IMAD.MOV.U32 R29, RZ, RZ, R28 ;  /* 0x000000ffff1d7224 */ /* 0x000fe400078e001c */
[----:B------:R-:W-:Y:S02]  /*245a0*/  IMAD.MOV.U32 R33, RZ, RZ, R22 ;  /* 0x000000ffff217224 */ /* 0x000fe400078e0016 */
[----:B--2---:R-:W-:-:S05]  /*245b0*/  IMAD.MOV.U32 R32, RZ, RZ, R8 ;  /* 0x000000ffff207224 */ /* 0x004fca00078e0008 */
[----:B------:R-:W2:Y:S01]  /*245c0*/  @P6 LDG.E.U16 R4, desc[UR6][R32.64] ;  /* 0x0000000620046981 */ /* 0x000ea2000c1e1500 */
[----:B------:R-:W-:Y:S02]  /*245d0*/  IMAD.MOV.U32 R26, RZ, RZ, R3 ;  /* 0x000000ffff1a7224 */ /* 0x000fe400078e0003 */
[----:B------:R-:W-:-:S03]  /*245e0*/  IMAD.MOV.U32 R28, RZ, RZ, R2 ;  /* 0x000000ffff1c7224 */ /* 0x000fc600078e0002 */
[----:B------:R-:W3:Y:S04]  /*245f0*/  @P6 LDG.E.U16 R7, desc[UR6][R26.64] ;  /* 0x000000061a076981 */ /* 0x000ee8000c1e1500 */
[----:B------:R-:W4:Y:S04]  /*24600*/  @P6 LDG.E.U16 R6, desc[UR6][R28.64] ;  /* 0x000000061c066981 */ /* 0x000f28000c1e1500 */
[----:B------:R-:W2:Y:S04]  /*24610*/  @P6 LDG.E.U16 R5, desc[UR6][R30.64] ;  /* 0x000000061e056981 */ /* 0x000ea8000c1e1500 */
[----:B------:R-:W-:Y:S04]  /*24620*/  STL [R1+0x1df0], R32 ;  /* 0x001df02001007387 */ /* 0x000fe80000100800 */
[----:B------:R0:W-:Y:S04]  /*24630*/  STL [R1+0x1ee0], R32 ;  /* 0x001ee02001007387 */ /* 0x0001e80000100800 */
[----:B------:R-:W-:Y:S04]  /*24640*/  STL [R1+0x1dec], R33 ;  /* 0x001dec2101007387 */ /* 0x000fe80000100800 */
[----:B------:R1:W-:Y:S04]  /*24650*/  STL [R1+0x1ee4], R33 ;  /* 0x001ee42101007387 */ /* 0x0003e80000100800 */
[----:B0-----:R-:W3:Y:S04]  /*24660*/  LDL R32, [R1+0x15a4] ;  /* 0x0015a40001207983 */ /* 0x001ee80000100800 */
[----:B------:R-:W-:Y:S04]  /*24670*/  STL [R1+0x1df8], R30 ;  /* 0x001df81e01007387 */ /* 0x000fe80000100800 */
[----:B------:R-:W-:Y:S04]  /*24680*/  STL [R1+0x1ee8], R30 ;  /* 0x001ee81e01007387 */ /* 0x000fe80000100800 */
[----:B------:R-:W-:Y:S04]  /*24690*/  STL [R1+0x1df4], R31 ;  /* 0x001df41f01007387 */ /* 0x000fe80000100800 */
[----:B------:R-:W-:Y:S04]  /*246a0*/  STL [R1+0x1eec], R31 ;  /* 0x001eec1f01007387 */ /* 0x000fe80000100800 */
[----:B------:R-:W4:Y:S04]  /*246b0*/  LDL.LU R24, [R1+0x1c] ;  /* 0x00001c0001187983 */ /* 0x000f280000300800 */
[----:B------:R-:W-:Y:S04]  /*246c0*/  STL [R1+0x1e00], R28 ;  /* 0x001e001c01007387 */ /* 0x000fe80000100800 */
[----:B------:R-:W-:Y:S04]  /*246d0*/  STL [R1+0x1ef0], R28 ;  /* 0x001ef01c01007387 */ /* 0x000fe80000100800 */
[----:B------:R-:W-:Y:S04]  /*246e0*/  STL [R1+0x1dfc], R29 ;  /* 0x001dfc1d01007387 */ /* 0x000fe80000100800 */
[----:B------:R0:W-:Y:S04]  /*246f0*/  STL [R1+0x1ef4], R29 ;  /* 0x001ef41d01007387 */ /* 0x0001e80000100800 */
[----:B------:R-:W4:Y:S04]  /*24700*/  LDL.LU R25, [R1+0x18] ;  /* 0x0000180001197983 */ /* 0x000f280000300800 */
[----:B-1----:R-:W4:Y:S04]  /*24710*/  LDL.LU R33, [R1+0x24] ;  /* 0x0000240001217983 */ /* 0x002f280000300800 */
[----:B0-----:R-:W4:Y:S04]  /*24720*/  LDL.LU R29, [R1+0x28] ;  /* 0x00002800011d7983 */ /* 0x001f280000300800 */
[----:B------:R-:W4:Y:S04]  /*24730*/  LDL.LU R28, [R1+0x2c] ;  /* 0x00002c00011c7983 */ /* 0x000f280000300800 */
[----:B------:R-:W4:Y:S04]  /*24740*/  LDL.LU R31, [R1+0x30] ;  /* 0x00003000011f7983 */ /* 0x000f280000300800 */
[----:B------:R-:W4:Y:S04]  /*24750*/  LDL.LU R30, [R1+0x34] ;  /* 0x00003400011e7983 */ /* 0x000f280000300800 */
[----:B--2---:R0:W-:Y:S04]  /*24760*/  STL [R1+0x15b0], R5 ;  /* 0x0015b00501007387 */ /* 0x0041e80000100800 */
[----:B0-----:R-:W2:Y:S04]  /*24770*/  LDL.LU R5, [R1+0x4] ;  /* 0x0000040001057983 */ /* 0x001ea80000300800 */
[----:B------:R0:W-:Y:S04]  /*24780*/  STL [R1+0x15b4], R4 ;  /* 0x0015b40401007387 */ /* 0x0001e80000100800 */
[----:B0-----:R-:W2:Y:S04]  /*24790*/  LDL.LU R4, [R1+0x114] ;  /* 0x0001140001047983 */ /* 0x001ea80000300800 */
[----:B---3--:R0:W-:Y:S04]  /*247a0*/  STL [R1+0x15a8], R7 ;  /* 0x0015a80701007387 */ /* 0x0081e80000100800 */
[----:B----4-:R-:W3:Y:S04]  /*247b0*/  @P5 LDG.E.U16 R91, desc[UR6][R24.64] ;  /* 0x00000006185b5981 */ /* 0x010ee8000c1e1500 */
[----:B0-----:R-:W4:Y:S04]  /*247c0*/  LDL.LU R7, [R1+0x8] ;  /* 0x0000080001077983 */ /* 0x001f280000300800 */
[----:B------:R0:W-:Y:S04]  /*247d0*/  STL [R1+0x15ac], R6 ;  /* 0x0015ac0601007387 */ /* 0x0001e80000100800 */
[----:B------:R-:W3:Y:S04]  /*247e0*/  @P5 LDG.E.U16 R32, desc[UR6][R30.64] ;  /* 0x000000061e205981 */ /* 0x000ee8000c1e1500 */
[----:B------:R-:W3:Y:S04]  /*247f0*/  @P5 LDG.E.U16 R23, desc[UR6][R28.64] ;  /* 0x000000061c175981 */ /* 0x000ee8000c1e1500 */
[----:B0-----:R-:W4:Y:S04]  /*24800*/  LDL.LU R6, [R1+0x118] ;  /* 0x0001180001067983 */ /* 0x001f280000300800 */
[----:B------:R-:W3:Y:S04]  /*24810*/  LDL.LU R22, [R1+0xc] ;  /* 0x00000c0001167983 */ /* 0x000ee80000300800 */
[----:B------:R-:W3:Y:S04]  /*24820*/  LDL.LU R8, [R1+0x11c] ;  /* 0x00011c0001087983 */ /* 0x000ee80000300800 */
[----:B------:R-:W3:Y:S04]  /*24830*/  LDL.LU R3, [R1+0x10] ;  /* 0x0000100001037983 */ /* 0x000ee80000300800 */
[----:B------:R-:W3:Y:S04]  /*24840*/  LDL.LU R2, [R1+0x14] ;  /* 0x0000140001027983 */ /* 0x000ee80000300800 */
[----:B------:R-:W-:Y:S04]  /*24850*/  STL [R1+0x1e08], R26 ;  /* 0x001e081a01007387 */ /* 0x000fe80000100800 */
[----:B------:R0:W-:Y:S04]  /*24860*/  STL [R1+0x1ef8], R26 ;  /* 0x001ef81a01007387 */ /* 0x0001e80000100800 */
[----:B0-----:R-:W3:Y:S04]  /*24870*/  LDL.LU R26, [R1+0x20] ;  /* 0x00002000011a7983 */ /* 0x001ee80000300800 */
[----:B------:R-:W-:Y:S04]  /*24880*/  STL [R1+0x1e04], R27 ;  /* 0x001e041b01007387 */ /* 0x000fe80000100800 */
[----:B------:R3:W-:Y:S04]  /*24890*/  STL [R1+0x1efc], R27 ;  /* 0x001efc1b01007387 */ /* 0x0007e80000100800 */
[----:B--2---:R-:W2:Y:S04]  /*248a0*/  @P4 LDG.E.U16 R19, desc[UR6][R4.64] ;  /* 0x0000000604134981 */ /* 0x004ea8000c1e1500 */
[----:B----4-:R-:W4:Y:S01]  /*248b0*/  @P4 LDG.E.U16 R89, desc[UR6][R6.64] ;  /* 0x0000000606594981 */ /* 0x010f22000c1e1500 */
[----:B---3--:R-:W-:-:S02]  /*248c0*/  IMAD.MOV.U32 R27, RZ, RZ, R26 ;  /* 0x000000ffff1b7224 */ /* 0x008fc400078e001a */
[----:B------:R-:W-:-:S05]  /*248d0*/  IMAD.MOV.U32 R26, RZ, RZ, R33 ;  /* 0x000000ffff1a7224 */ /* 0x000fca00078e0021 */
[----:B------:R-:W3:Y:S04]  /*248e0*/  @P5 LDG.E.U16 R90, desc[UR6][R26.64] ;  /* 0x000000061a5a5981 */ /* 0x000ee8000c1e1500 */
[----:B------:R-:W-:Y:S04]  /*248f0*/  STL.64 [R1+0xe78], R24 ;  /* 0x000e781801007387 */ /* 0x000fe80000100a00 */
[----:B------:R-:W-:Y:S04]  /*24900*/  STL.64 [R1+0xe80], R26 ;  /* 0x000e801a01007387 */ /* 0x000fe80000100a00 */
[----:B------:R-:W-:Y:S04]  /*24910*/  STL.64 [R1+0xe88], R28 ;  /* 0x000e881c01007387 */ /* 0x000fe80000100a00 */
[----:B------:R-:W-:Y:S04]  /*24920*/  STL.64 [R1+0xe90], R30 ;  /* 0x000e901e01007387 */ /* 0x000fe80000100a00 */
[----:B------:R-:W-:Y:S04]  /*24930*/  @P5 STL [R1+0x15a4], R32 ;  /* 0x0015a42001005387 */ /* 0x000fe80000100800 */
[----:B------:R0:W-:Y:S02]  /*24940*/  STL [R1+0x1598], R91 ;  /* 0x0015985b01007387 */ /* 0x0001e40000100800 */
[----:B0-----:R-:W-:-:S02]  /*24950*/  IMAD.MOV.U32 R91, RZ, RZ, R22 ;  /* 0x000000ffff5b7224 */ /* 0x001fc400078e0016 */
[----:B------:R-:W-:Y:S01]  /*24960*/  IMAD.MOV.U32 R22, RZ, RZ, R2 ;  /* 0x000000ffff167224 */ /* 0x000fe200078e0002 */
[----:B---3--:R-:W-:Y:S04]  /*24970*/  STL [R1+0x159c], R90 ;  /* 0x00159c5a01007387 */ /* 0x008fe80000100800 */
[----:B------:R0:W-:Y:S02]  /*24980*/  STL [R1+0x15a0], R23 ;  /* 0x0015a01701007387 */ /* 0x0001e40000100800 */
[----:B0-----:R-:W-:-:S05]  /*24990*/  IMAD.MOV.U32 R23, RZ, RZ, R3 ;  /* 0x000000ffff177224 */ /* 0x001fca00078e0003 */
[----:B------:R-:W3:Y:S01]  /*249a0*/  @P4 LDG.E.U16 R9, desc[UR6][R22.64] ;  /* 0x0000000616094981 */ /* 0x000ee2000c1e1500 */
[----:B------:R-:W-:-:S03]  /*249b0*/  IMAD.MOV.U32 R90, RZ, RZ, R8 ;  /* 0x000000ffff5a7224 */ /* 0x000fc600078e0008 */
[----:B------:R-:W-:Y:S04]  /*249c0*/  STL.64 [R1+0xe58], R4 ;  /* 0x000e580401007387 */ /* 0x000fe80000100a00 */
[----:B------:R-:W-:Y:S04]  /*249d0*/  STL.64 [R1+0xe60], R6 ;  /* 0x000e600601007387 */ /* 0x000fe80000100a00 */
[----:B------:R-:W-:Y:S04]  /*249e0*/  STL.64 [R1+0xe68], R90 ;  /* 0x000e685a01007387 */ /* 0x000fe80000100a00 */
[----:B------:R0:W-:Y:S04]  /*249f0*/  STL.64 [R1+0xe70], R22 ;  /* 0x000e701601007387 */ /* 0x0001e80000100a00 */
[----:B------:R-:W2:Y:S04]  /*24a00*/  LDL.LU R29, [R1+0xf4] ;  /* 0x0000f400011d7983 */ /* 0x000ea80000300800 */
[----:B------:R-:W2:Y:S04]  /*24a10*/  LDL.LU R28, [R1+0xf8] ;  /* 0x0000f800011c7983 */ /* 0x000ea80000300800 */
[----:B------:R-:W4:Y:S04]  /*24a20*/  LDL.LU R31, [R1+0xfc] ;  /* 0x0000fc00011f7983 */ /* 0x000f280000300800 */
[----:B------:R-:W4:Y:S04]  /*24a30*/  LDL.LU R30, [R1+0x100] ;  /* 0x00010000011e7983 */ /* 0x000f280000300800 */
[----:B------:R-:W4:Y:S04]  /*24a40*/  LDL.LU R33, [R1+0x104] ;  /* 0x0001040001217983 */ /* 0x000f280000300800 */
[----:B------:R-:W4:Y:S04]  /*24a50*/  LDL.LU R32, [R1+0x108] ;  /* 0x0001080001207983 */ /* 0x000f280000300800 */
[----:B------:R-:W4:Y:S04]  /*24a60*/  LDL.LU R3, [R1+0x10c] ;  /* 0x00010c0001037983 */ /* 0x000f280000300800 */
[----:B------:R-:W4:Y:S04]  /*24a70*/  LDL.LU R2, [R1+0x110] ;  /* 0x0001100001027983 */ /* 0x000f280000300800 */
[----:B------:R-:W4:Y:S04]  /*24a80*/  @P4 LDG.E.U16 R11, desc[UR6][R90.64] ;  /* 0x000000065a0b4981 */ /* 0x000f28000c1e1500 */
[----:B------:R-:W4:Y:S04]  /*24a90*/  LDL.LU R27, [R1+0xd4] ;  /* 0x0000d400011b7983 */ /* 0x000f280000300800 */
[----:B------:R-:W4:Y:S04]  /*24aa0*/  LDL.LU R26, [R1+0xd8] ;  /* 0x0000d800011a7983 */ /* 0x000f280000300800 */
[----:B------:R-:W4:Y:S04]  /*24ab0*/  LDL.LU R25, [R1+0xdc] ;  /* 0x0000dc0001197983 */ /* 0x000f280000300800 */
[----:B------:R-:W4:Y:S04]  /*24ac0*/  LDL.LU R24, [R1+0xe0] ;  /* 0x0000e00001187983 */ /* 0x000f280000300800 */
[----:B0-----:R-:W4:Y:S04]  /*24ad0*/  LDL.LU R23, [R1+0xe4] ;  /* 0x0000e40001177983 */ /* 0x001f280000300800 */
[----:B------:R-:W4:Y:S04]  /*24ae0*/  LDL.LU R22, [R1+0xe8] ;  /* 0x0000e80001167983 */ /* 0x000f280000300800 */
[----:B---3--:R0:W-:Y:S01]  /*24af0*/  STL [R1+0x1594], R9 ;  /* 0x0015940901007387 */ /* 0x0081e20000100800 */
[----:B------:R-:W-:-:S03]  /*24b00*/  ISETP.GT.AND P6, PT, R52, 0x4, PT ;  /* 0x000000043400780c */ /* 0x000fc60003fc4270 */
[----:B--2---:R-:W2:Y:S04]  /*24b10*/  @P2 LDG.E.U16 R47, desc[UR6][R28.64] ;  /* 0x000000061c2f2981 */ /* 0x004ea8000c1e1500 */
[----:B0-----:R-:W3:Y:S04]  /*24b20*/  LDL.LU R9, [R1+0xec] ;  /* 0x0000ec0001097983 */ /* 0x001ee80000300800 */
[----:B------:R-:W2:Y:S04]  /*24b30*/  LDL.LU R8, [R1+0xf0] ;  /* 0x0000f00001087983 */ /* 0x000ea80000300800 */
[----:B------:R-:W2:Y:S04]  /*24b40*/  LDL.LU.64 R90, [R1+0x20f0] ;  /* 0x0020f000015a7983 */ /* 0x000ea80000300a00 */
[----:B----4-:R-:W4:Y:S04]  /*24b50*/  @P2 LDG.E.U16 R14, desc[UR6][R32.64] ;  /* 0x00000006200e2981 */ /* 0x010f28000c1e1500 */
[----:B------:R-:W4:Y:S04]  /*24b60*/  @P2 LDG.E.U16 R15, desc[UR6][R2.64] ;  /* 0x00000006020f2981 */ /* 0x000f28000c1e1500 */
[----:B------:R0:W-:Y:S04]  /*24b70*/  STL [R1+0x1590], R11 ;  /* 0x0015900b01007387 */ /* 0x0001e80000100800 */
[----:B------:R1:W4:Y:S04]  /*24b80*/  @P2 LDG.E.U16 R46, desc[UR6][R30.64] ;  /* 0x000000061e2e2981 */ /* 0x000328000c1e1500 */
[----:B------:R-:W4:Y:S04]  /*24b90*/  @P6 LDG.E.U16 R35, desc[UR6][R26.64] ;  /* 0x000000061a236981 */ /* 0x000f28000c1e1500 */
[----:B0-----:R-:W4:Y:S04]  /*24ba0*/  LDL.LU R11, [R1+0x20e8] ;  /* 0x0020e800010b7983 */ /* 0x001f280000300800 */
[----:B------:R-:W4:Y:S04]  /*24bb0*/  LDL.LU.64 R6, [R1+0x20e0] ;  /* 0x0020e00001067983 */ /* 0x000f280000300a00 */
[----:B------:R0:W-:Y:S04]  /*24bc0*/  STL [R1+0x158c], R89 ;  /* 0x00158c5901007387 */ /* 0x0001e80000100800 */
[----:B0-----:R-:W4:Y:S04]  /*24bd0*/  LDL.LU R89, [R1+0x20d8] ;  /* 0x0020d80001597983 */ /* 0x001f280000300800 */
[----:B------:R-:W4:Y:S04]  /*24be0*/  LDL.LU.64 R4, [R1+0x20d0] ;  /* 0x0020d00001047983 */ /* 0x000f280000300a00 */
[----:B------:R0:W-:Y:S04]  /*24bf0*/  STL [R1+0x1588], R19 ;  /* 0x0015881301007387 */ /* 0x0001e80000100800 */
[----:B0-----:R-:W4:Y:S04]  /*24c00*/  LDL.LU R19, [R1+0x20c8] ;  /* 0x0020c80001137983 */ /* 0x001f280000300800 */
[----:B------:R-:W-:Y:S04]  /*24c10*/  STL.64 [R1+0xe38], R28 ;  /* 0x000e381c01007387 */ /* 0x000fe80000100a00 */
[----:B------:R1:W-:Y:S04]  /*24c20*/  STL.64 [R1+0xe40], R30 ;  /* 0x000e401e01007387 */ /* 0x0003e80000100a00 */
[----:B------:R3:W-:Y:S01]  /*24c30*/  STL.64 [R1+0xe48], R32 ;  /* 0x000e482001007387 */ /* 0x0007e20000100a00 */
[----:B-1----:R-:W-:Y:S01]  /*24c40*/  MOV R30, R22 ;  /* 0x00000016001e7202 */ /* 0x002fe20000000f00 */
[----:B------:R-:W-:-:S02]  /*24c50*/  IMAD.MOV.U32 R31, RZ, RZ, R23 ;  /* 0x000000ffff1f7224 */ /* 0x000fc400078e0017 */
[----:B------:R-:W-:Y:S02]  /*24c60*/  IMAD.MOV.U32 R28, RZ, RZ, R24 ;  /* 0x000000ffff1c7224 */ /* 0x000fe400078e0018 */
[----:B------:R-:W-:Y:S01]  /*24c70*/  IMAD.MOV.U32 R29, RZ, RZ, R25 ;  /* 0x000000ffff1d7224 */ /* 0x000fe200078e0019 */
[----:B------:R-:W4:Y:S04]  /*24c80*/  @P6 LDG.E.U16 R13, desc[UR6][R30.64] ;  /* 0x000000061e0d6981 */ /* 0x000f28000c1e1500 */
[----:B------:R-:W4:Y:S01]  /*24c90*/  @P6 LDG.E.U16 R12, desc[UR6][R28.64] ;  /* 0x000000061c0c6981 */ /* 0x000f22000c1e1500 */
[----:B---3--:R-:W-:Y:S02]  /*24ca0*/  IMAD.MOV.U32 R33, RZ, RZ, R9 ;  /* 0x000000ffff217224 */ /* 0x008fe400078e0009 */
[----:B--2---:R-:W-:-:S05]  /*24cb0*/  IMAD.MOV.U32 R32, RZ, RZ, R8 ;  /* 0x000000ffff207224 */ /* 0x004fca00078e0008 */
[----:B------:R-:W2:Y:S04]  /*24cc0*/  @P6 LDG.E.U16 R10, desc[UR6][R32.64] ;  /* 0x00000006200a6981 */ /* 0x000ea8000c1e1500 */
[----:B------:R0:W-:Y:S04]  /*24cd0*/  STL.64 [R1+0xe50], R2 ;  /* 0x000e500201007387 */ /* 0x0001e80000100a00 */
[----:B0-----:R-:W3:Y:S04]  /*24ce0*/  LDL.LU.64 R2, [R1+0x20c0] ;  /* 0x0020c00001027983 */ /* 0x001ee80000300a00 */
[----:B----4-:R0:W-:Y:S04]  /*24cf0*/  STL [R1+0x1584], R15 ;  /* 0x0015840f01007387 */ /* 0x0101e80000100800 */
[----:B0-----:R-:W4:Y:S04]  /*24d00*/  LDL.LU R15, [R1+0x20bc] ;  /* 0x0020bc00010f7983 */ /* 0x001f280000300800 */
[----:B------:R0:W-:Y:S04]  /*24d10*/  STL [R1+0x1580], R14 ;  /* 0x0015800e01007387 */ /* 0x0001e80000100800 */
[----:B0-----:R-:W3:Y:S04]  /*24d20*/  LDL.LU R14, [R1+0x20b8] ;  /* 0x0020b800010e7983 */ /* 0x001ee80000300800 */
[----:B------:R-:W-:Y:S04]  /*24d30*/  STL.64 [R1+0xe18], R26 ;  /* 0x000e181a01007387 */ /* 0x000fe80000100a00 */
[----:B------:R-:W-:Y:S04]  /*24d40*/  STL.64 [R1+0xe20], R28 ;  /* 0x000e201c01007387 */ /* 0x000fe80000100a00 */
[----:B------:R-:W-:Y:S04]  /*24d50*/  STL.64 [R1+0xe28], R30 ;  /* 0x000e281e01007387 */ /* 0x000fe80000100a00 */
[----:B------:R-:W-:Y:S04]  /*24d60*/  STL.64 [R1+0xe30], R32 ;  /* 0x000e302001007387 */ /* 0x000fe80000100a00 */
[----:B------:R0:W-:Y:S04]  /*24d70*/  STL [R1+0x1578], R47 ;  /* 0x0015782f01007387 */ /* 0x0001e80000100800 */
[----:B0-----:R-:W3:Y:S04]  /*24d80*/  LDL.LU R47, [R1+0xb4] ;  /* 0x0000b400012f7983 */ /* 0x001ee80000300800 */
[----:B------:R0:W-:Y:S04]  /*24d90*/  STL [R1+0x157c], R46 ;  /* 0x00157c2e01007387 */ /* 0x0001e80000100800 */
[----:B0-----:R-:W3:Y:S04]  /*24da0*/  LDL.LU R46, [R1+0xb8] ;  /* 0x0000b800012e7983 */ /* 0x001ee80000300800 */
[----:B------:R-:W3:Y:S04]  /*24db0*/  LDL.LU R25, [R1+0xbc] ;  /* 0x0000bc0001197983 */ /* 0x000ee80000300800 */
[----:B------:R-:W3:Y:S04]  /*24dc0*/  LDL.LU R24, [R1+0xc0] ;  /* 0x0000c00001187983 */ /* 0x000ee80000300800 */
[----:B------:R-:W4:Y:S04]  /*24dd0*/  LDL.LU R23, [R1+0xc4] ;  /* 0x0000c40001177983 */ /* 0x000f280000300800 */
[----:B------:R-:W4:Y:S04]  /*24de0*/  LDL.LU R22, [R1+0xc8] ;  /* 0x0000c80001167983 */ /* 0x000f280000300800 */
[----:B------:R-:W4:Y:S04]  /*24df0*/  LDL.LU R9, [R1+0xcc] ;  /* 0x0000cc0001097983 */ /* 0x000f280000300800 */
[----:B------:R-:W4:Y:S04]  /*24e00*/  LDL.LU R8, [R1+0xd0] ;  /* 0x0000d00001087983 */ /* 0x000f280000300800 */
[----:B--2---:R0:W-:Y:S04]  /*24e10*/  STL [R1+0x1574], R10 ;  /* 0x0015740a01007387 */ /* 0x0041e80000100800 */
[----:B0-----:R-:W2:Y:S04]  /*24e20*/  LDL.LU R10, [R1+0x20b4] ;  /* 0x0020b400010a7983 */ /* 0x001ea80000300800 */
[----:B------:R0:W-:Y:S04]  /*24e30*/  STL [R1+0x1570], R13 ;  /* 0x0015700d01007387 */ /* 0x0001e80000100800 */
[----:B0-----:R-:W2:Y:S04]  /*24e40*/  LDL.LU R13, [R1+0x20b0] ;  /* 0x0020b000010d7983 */ /* 0x001ea80000300800 */
[----:B------:R0:W-:Y:S04]  /*24e50*/  STL [R1+0x156c], R12 ;  /* 0x00156c0c01007387 */ /* 0x0001e80000100800 */
[----:B0-----:R-:W2:Y:S04]  /*24e60*/  LDL.LU R12, [R1+0x20ac] ;  /* 0x0020ac00010c7983 */ /* 0x001ea80000300800 */
[----:B------:R0:W-:Y:S04]  /*24e70*/  STL [R1+0x1568], R35 ;  /* 0x0015682301007387 */ /* 0x0001e80000100800 */
        /* <DEDUP_REMOVED lines=8> */
[----:B------:R-:W2:Y:S01]  /*24f00*/  LDL.LU R32, [R1+0xb0] ;  /* 0x0000b00001207983 */ /* 0x000ea20000300800 */
[----:B------:R-:W-:-:S02]  /*24f10*/  ISETP.GT.AND P5, PT, R52, 0x5, PT ;  /* 0x000000053400780c */ /* 0x000fc40003fa4270 */
[----:B------:R-:W-:-:S11]  /*24f20*/  ISETP.GT.AND P4, PT, R52, 0x6, PT ;  /* 0x000000063400780c */ /* 0x000fd60003f84270 */
[----:B---3--:R-:W3:Y:S04]  /*24f30*/  @P5 LDG.E.U16 R17, desc[UR6][R24.64] ;  /* 0x0000000618115981 */ /* 0x008ee8000c1e1500 */
[----:B----4-:R-:W4:Y:S04]  /*24f40*/  @P5 LDG.E.U16 R16, desc[UR6][R22.64] ;  /* 0x0000000616105981 */ /* 0x010f28000c1e1500 */
[----:B------:R-:W-:Y:S04]  /*24f50*/  STL.64 [R1+0xdf8], R46 ;  /* 0x000df82e01007387 */ /* 0x000fe80000100a00 */
[----:B------:R-:W3:Y:S01]  /*24f60*/  @P5 LDG.E.U16 R36, desc[UR6][R8.64] ;  /* 0x0000000608245981 */ /* 0x000ee2000c1e1500 */
[----:B------:R-:W-:-:S03]  /*24f70*/  ISETP.GT.AND P2, PT, R52, 0x7, PT ;  /* 0x000000073400780c */ /* 0x000fc60003f44270 */
[----:B------:R-:W3:Y:S04]  /*24f80*/  @P5 LDG.E.U16 R37, desc[UR6][R46.64] ;  /* 0x000000062e255981 */ /* 0x000ee8000c1e1500 */
[----:B--2---:R-:W2:Y:S04]  /*24f90*/  @P4 LDG.E.U16 R39, desc[UR6][R26.64] ;  /* 0x000000061a274981 */ /* 0x004ea8000c1e1500 */
[----:B------:R-:W2:Y:S04]  /*24fa0*/  @P4 LDG.E.U16 R38, desc[UR6][R30.64] ;  /* 0x000000061e264981 */ /* 0x000ea8000c1e1500 */
[----:B------:R-:W2:Y:S04]  /*24fb0*/  @P4 LDG.E.U16 R21, desc[UR6][R28.64] ;  /* 0x000000061c154981 */ /* 0x000ea8000c1e1500 */
[----:B------:R-:W2:Y:S04]  /*24fc0*/  @P4 LDG.E.U16 R20, desc[UR6][R32.64] ;  /* 0x0000000620144981 */ /* 0x000ea8000c1e1500 */
[----:B------:R-:W-:Y:S04]  /*24fd0*/  STL.64 [R1+0xe00], R24 ;  /* 0x000e001801007387 */ /* 0x000fe80000100a00 */
[----:B------:R-:W-:Y:S04]  /*24fe0*/  STL.64 [R1+0xe08], R22 ;  /* 0x000e081601007387 */ /* 0x000fe80000100a00 */
[----:B------:R0:W-:Y:S04]  /*24ff0*/  STL.64 [R1+0xe10], R8 ;  /* 0x000e100801007387 */ /* 0x0001e80000100a00 */
[----:B0-----:R-:W2:Y:S04]  /*25000*/  LDL.LU.64 R8, [R1+0x20a0] ;  /* 0x0020a00001087983 */ /* 0x001ea80000300a00 */
[----:B------:R-:W2:Y:S04]  /*25010*/  LDL.LU.64 R22, [R1+0x2098] ;  /* 0x0020980001167983 */ /* 0x000ea80000300a00 */
[----:B------:R-:W2:Y:S04]  /*25020*/  LDL.LU R25, [R1+0x74] ;  /* 0x0000740001197983 */ /* 0x000ea80000300800 */
[----:B------:R-:W2:Y:S04]  /*25030*/  LDL.LU R24, [R1+0x78] ;  /* 0x0000780001187983 */ /* 0x000ea80000300800 */
[----:B---3--:R0:W-:Y:S04]  /*25040*/  STL [R1+0x155c], R17 ;  /* 0x00155c1101007387 */ /* 0x0081e80000100800 */
[----:B0-----:R-:W3:Y:S04]  /*25050*/  LDL.LU R17, [R1+0x7c] ;  /* 0x00007c0001117983 */ /* 0x001ee80000300800 */
[----:B----4-:R0:W-:Y:S04]  /*25060*/  STL [R1+0x1560], R16 ;  /* 0x0015601001007387 */ /* 0x0101e80000100800 */
[----:B0-----:R-:W3:Y:S04]  /*25070*/  LDL.LU R16, [R1+0x80] ;  /* 0x0000800001107983 */ /* 0x001ee80000300800 */
[----:B------:R-:W-:Y:S04]  /*25080*/  STL.64 [R1+0xdd8], R26 ;  /* 0x000dd81a01007387 */ /* 0x000fe80000100a00 */
[----:B------:R-:W-:Y:S04]  /*25090*/  STL.64 [R1+0xde0], R30 ;  /* 0x000de01e01007387 */ /* 0x000fe80000100a00 */
[----:B------:R-:W-:Y:S04]  /*250a0*/  STL.64 [R1+0xde8], R28 ;  /* 0x000de81c01007387 */ /* 0x000fe80000100a00 */
[----:B------:R-:W-:Y:S04]  /*250b0*/  STL.64 [R1+0xdf0], R32 ;  /* 0x000df02001007387 */ /* 0x000fe80000100a00 */
[----:B--2---:R0:W-:Y:S04]  /*250c0*/  STL [R1+0x1550], R21 ;  /* 0x0015501501007387 */ /* 0x0041e80000100800 */
[----:B0-----:R-:W2:Y:S04]  /*250d0*/  LDL.LU R21, [R1+0x84] ;  /* 0x0000840001157983 */ /* 0x001ea80000300800 */
[----:B------:R0:W-:Y:S04]  /*250e0*/  STL [R1+0x1554], R20 ;  /* 0x0015541401007387 */ /* 0x0001e80000100800 */
[----:B0-----:R-:W2:Y:S04]  /*250f0*/  LDL.LU R20, [R1+0x88] ;  /* 0x0000880001147983 */ /* 0x001ea80000300800 */
[----:B------:R-:W4:Y:S04]  /*25100*/  LDL.LU R29, [R1+0x8c] ;  /* 0x00008c00011d7983 */ /* 0x000f280000300800 */
[----:B------:R-:W4:Y:S04]  /*25110*/  LDL.LU R28, [R1+0x90] ;  /* 0x00009000011c7983 */ /* 0x000f280000300800 */
[----:B------:R0:W-:Y:S04]  /*25120*/  STL [R1+0x1548], R39 ;  /* 0x0015482701007387 */ /* 0x0001e80000100800 */
[----:B------:R-:W-:Y:S04]  /*25130*/  STL [R1+0x1564], R36 ;  /* 0x0015642401007387 */ /* 0x000fe80000100800 */
[----:B------:R1:W-:Y:S04]  /*25140*/  STL [R1+0x154c], R38 ;  /* 0x00154c2601007387 */ /* 0x0003e80000100800 */
[----:B------:R-:W4:Y:S04]  /*25150*/  LDL.LU R27, [R1+0x54] ;  /* 0x00005400011b7983 */ /* 0x000f280000300800 */
[----:B------:R-:W4:Y:S01]  /*25160*/  LDL.LU R26, [R1+0x58] ;  /* 0x00005800011a7983 */ /* 0x000f220000300800 */
[----:B0-----:R-:W-:-:S02]  /*25170*/  IMAD.MOV.U32 R39, RZ, RZ, R25 ;  /* 0x000000ffff277224 */ /* 0x001fc400078e0019 */
[----:B-1----:R-:W-:Y:S01]  /*25180*/  IMAD.MOV.U32 R38, RZ, RZ, R24 ;  /* 0x000000ffff267224 */ /* 0x002fe200078e0018 */
[----:B---3--:R-:W3:Y:S04]  /*25190*/  @P2 LDG.E.U16 R34, desc[UR6][R16.64] ;  /* 0x0000000610222981 */ /* 0x008ee8000c1e1500 */
[----:B--2---:R-:W2:Y:S04]  /*251a0*/  @P2 LDG.E.U16 R43, desc[UR6][R20.64] ;  /* 0x00000006142b2981 */ /* 0x004ea8000c1e1500 */
[----:B----4-:R-:W4:Y:S04]  /*251b0*/  @P2 LDG.E.U16 R18, desc[UR6][R28.64] ;  /* 0x000000061c122981 */ /* 0x010f28000c1e1500 */
[----:B------:R-:W-:Y:S04]  /*251c0*/  STL.64 [R1+0xdb8], R38 ;  /* 0x000db82601007387 */ /* 0x000fe80000100a00 */
[----:B------:R-:W-:Y:S04]  /*251d0*/  STL.64 [R1+0xdc0], R16 ;  /* 0x000dc01001007387 */ /* 0x000fe80000100a00 */
[----:B------:R-:W2:Y:S04]  /*251e0*/  LDL.LU R47, [R1+0x5c] ;  /* 0x00005c00012f7983 */ /* 0x000ea80000300800 */
[----:B------:R-:W2:Y:S04]  /*251f0*/  LDL.LU R46, [R1+0x60] ;  /* 0x00006000012e7983 */ /* 0x000ea80000300800 */
[----:B------:R-:W3:Y:S04]  /*25200*/  LDL.LU R25, [R1+0x64] ;  /* 0x0000640001197983 */ /* 0x000ee80000300800 */
[----:B------:R0:W-:Y:S04]  /*25210*/  STL [R1+0x1558], R37 ;  /* 0x0015582501007387 */ /* 0x0001e80000100800 */
[----:B------:R-:W3:Y:S04]  /*25220*/  LDL.LU R24, [R1+0x68] ;  /* 0x0000680001187983 */ /* 0x000ee80000300800 */
[----:B------:R-:W3:Y:S04]  /*25230*/  @P2 LDG.E.U16 R51, desc[UR6][R38.64] ;  /* 0x0000000626332981 */ /* 0x000ee8000c1e1500 */
[----:B0-----:R-:W3:Y:S04]  /*25240*/  LDL.LU R37, [R1+0x6c] ;  /* 0x00006c0001257983 */ /* 0x001ee80000300800 */
[----:B------:R-:W3:Y:S04]  /*25250*/  LDL.LU R36, [R1+0x70] ;  /* 0x0000700001247983 */ /* 0x000ee80000300800 */
[----:B------:R-:W-:Y:S01]  /*25260*/  STL.64 [R1+0xdd0], R28 ;  /* 0x000dd01c01007387 */ /* 0x000fe20000100a00 */
[----:B------:R-:W-:-:S02]  /*25270*/  ISETP.GT.AND P6, PT, R52, 0x8, PT ;  /* 0x000000083400780c */ /* 0x000fc40003fc4270 */
[----:B------:R-:W-:-:S11]  /*25280*/  ISETP.GT.AND P5, PT, R52, 0x9, PT ;  /* 0x000000093400780c */ /* 0x000fd60003fa4270 */
[----:B------:R0:W3:Y:S04]  /*25290*/  @P6 LDG.E.U16 R44, desc[UR6][R26.64] ;  /* 0x000000061a2c6981 */ /* 0x0000e8000c1e1500 */
[----:B----4-:R1:W-:Y:S04]  /*252a0*/  STL [R1+0x171c], R18 ;  /* 0x00171c1201007387 */ /* 0x0103e80000100800 */
[----:B--2---:R-:W2:Y:S04]  /*252b0*/  @P6 LDG.E.U16 R41, desc[UR6][R46.64] ;  /* 0x000000062e296981 */ /* 0x004ea8000c1e1500 */
[----:B---3--:R-:W3:Y:S04]  /*252c0*/  @P6 LDG.E.U16 R45, desc[UR6][R24.64] ;  /* 0x00000006182d6981 */ /* 0x008ee8000c1e1500 */
[----:B-1----:R-:W4:Y:S04]  /*252d0*/  LDL.LU R18, [R1+0x2090] ;  /* 0x0020900001127983 */ /* 0x002f280000300800 */
[----:B------:R-:W2:Y:S04]  /*252e0*/  LDL.LU R29, [R1] ;  /* 0x00000000011d7983 */ /* 0x000ea80000300800 */
[----:B------:R1:W-:Y:S04]  /*252f0*/  STL.64 [R1+0xdc8], R20 ;  /* 0x000dc81401007387 */ /* 0x0003e80000100a00 */
[----:B------:R-:W2:Y:S04]  /*25300*/  LDL.LU R28, [R1+0x40] ;  /* 0x00004000011c7983 */ /* 0x000ea80000300800 */
[----:B------:R-:W3:Y:S04]  /*25310*/  LDL.LU R31, [R1+0x44] ;  /* 0x00004400011f7983 */ /* 0x000ee80000300800 */
[----:B------:R-:W3:Y:S04]  /*25320*/  LDL.LU R30, [R1+0x48] ;  /* 0x00004800011e7983 */ /* 0x000ee80000300800 */
[----:B------:R-:W4:Y:S04]  /*25330*/  LDL.LU R33, [R1+0x4c] ;  /* 0x00004c0001217983 */ /* 0x000f280000300800 */
[----:B------:R-:W4:Y:S04]  /*25340*/  LDL.LU R32, [R1+0x50] ;  /* 0x0000500001207983 */ /* 0x000f280000300800 */
[----:B------:R-:W4:Y:S04]  /*25350*/  @P6 LDG.E.U16 R42, desc[UR6][R36.64] ;  /* 0x00000006242a6981 */ /* 0x000f28000c1e1500 */
[----:B-1----:R-:W4:Y:S04]  /*25360*/  LDL.LU.64 R20, [R1+0x2088] ;  /* 0x0020880001147983 */ /* 0x002f280000300a00 */
[----:B------:R1:W-:Y:S04]  /*25370*/  STL [R1+0x1718], R43 ;  /* 0x0017182b01007387 */ /* 0x0003e80000100800 */
[----:B-1----:R-:W4:Y:S04]  /*25380*/  LDL.LU R43, [R1+0x2080] ;  /* 0x00208000012b7983 */ /* 0x002f280000300800 */
[----:B------:R-:W4:Y:S04]  /*25390*/  LDL.LU.64 R16, [R1+0x2078] ;  /* 0x0020780001107983 */ /* 0x000f280000300a00 */
[----:B------:R1:W-:Y:S04]  /*253a0*/  STL [R1+0x1714], R34 ;  /* 0x0017142201007387 */ /* 0x0003e80000100800 */
[----:B-1----:R-:W4:Y:S04]  /*253b0*/  LDL.LU R34, [R1+0x2070] ;  /* 0x0020700001227983 */ /* 0x002f280000300800 */
[----:B------:R-:W4:Y:S04]  /*253c0*/  LDL.LU.64 R38, [R1+0x2068] ;  /* 0x0020680001267983 */ /* 0x000f280000300a00 */
[----:B------:R1:W-:Y:S04]  /*253d0*/  STL [R1+0x1710], R51 ;  /* 0x0017103301007387 */ /* 0x0003e80000100800 */
[----:B-1----:R-:W4:Y:S04]  /*253e0*/  LDL.LU R51, [R1+0x2060] ;  /* 0x0020600001337983 */ /* 0x002f280000300800 */
[----:B------:R0:W-:Y:S02]  /*253f0*/  STL.64 [R1+0xd98], R26 ;  /* 0x000d981a01007387 */ /* 0x0001e40000100a00 */
[----:B0-----:R-:W-:-:S02]  /*25400*/  IMAD.MOV.U32 R26, RZ, RZ, R91 ;  /* 0x000000ffff1a7224 */ /* 0x001fc400078e005b */
[----:B------:R-:W-:-:S05]  /*25410*/  IMAD.MOV.U32 R27, RZ, RZ, R90 ;  /* 0x000000ffff1b7224 */ /* 0x000fca00078e005a */
[----:B------:R-:W4:Y:S04]  /*25420*/  @P5 LDG.E.U16 R55, desc[UR6][R26.64] ;  /* 0x000000061a375981 */ /* 0x000f28000c1e1500 */
[----:B--2---:R-:W2:Y:S04]  /*25430*/  @P5 LDG.E.U16 R56, desc[UR6][R28.64] ;  /* 0x000000061c385981 */ /* 0x004ea8000c1e1500 */
[----:B---3--:R-:W3:Y:S04]  /*25440*/  @P5 LDG.E.U16 R60, desc[UR6][R30.64] ;  /* 0x000000061e3c5981 */ /* 0x008ee8000c1e1500 */
[----:B----4-:R0:W4:Y:S04]  /*25450*/  @P5 LDG.E.U16 R40, desc[UR6][R32.64] ;  /* 0x0000000620285981 */ /* 0x010128000c1e1500 */
[----:B------:R-:W-:Y:S04]  /*25460*/  STL.64 [R1+0xda0], R46 ;  /* 0x000da02e01007387 */ /* 0x000fe80000100a00 */
[----:B------:R-:W-:Y:S04]  /*25470*/  STL.64 [R1+0xda8], R24 ;  /* 0x000da81801007387 */ /* 0x000fe80000100a00 */
[----:B------:R1:W-:Y:S01]  /*25480*/  STL.64 [R1+0xdb0], R36 ;  /* 0x000db02401007387 */ /* 0x0003e20000100a00 */
[----:B------:R-:W-:-:S03]  /*25490*/  ISETP.GT.AND P4, PT, R52, 0xa, PT ;  /* 0x0000000a3400780c */ /* 0x000fc60003f84270 */
[----:B-1----:R-:W2:Y:S04]  /*254a0*/  LDL.LU.64 R36, [R1+0x2058] ;  /* 0x0020580001247983 */ /* 0x002ea80000300a00 */
[----:B------:R1:W-:Y:S04]  /*254b0*/  STL [R1+0x1544], R42 ;  /* 0x0015442a01007387 */ /* 0x0003e80000100800 */
[----:B-1----:R-:W2:Y:S04]  /*254c0*/  LDL.LU R42, [R1+0x2050] ;  /* 0x00205000012a7983 */ /* 0x002ea80000300800 */
[----:B------:R-:W2:Y:S04]  /*254d0*/  LDL.LU.64 R24, [R1+0x2048] ;  /* 0x0020480001187983 */ /* 0x000ea80000300a00 */
[----:B------:R1:W-:Y:S04]  /*254e0*/  STL [R1+0x1540], R45 ;  /* 0x0015402d01007387 */ /* 0x0003e80000100800 */
[----:B-1----:R-:W2:Y:S04]  /*254f0*/  LDL.LU R45, [R1+0x2040] ;  /* 0x00204000012d7983 */ /* 0x002ea80000300800 */
[----:B------:R-:W2:Y:S04]  /*25500*/  LDL.LU.64 R46, [R1+0x2038] ;  /* 0x00203800012e7983 */ /* 0x000ea80000300a00 */
[----:B------:R1:W-:Y:S04]  /*25510*/  STL [R1+0x153c], R41 ;  /* 0x00153c2901007387 */ /* 0x0003e80000100800 */
[----:B-1----:R-:W2:Y:S04]  /*25520*/  LDL.LU R41, [R1+0x2030] ;  /* 0x0020300001297983 */ /* 0x002ea80000300800 */
[----:B------:R1:W-:Y:S04]  /*25530*/  STL [R1+0x1538], R44 ;  /* 0x0015382c01007387 */ /* 0x0003e80000100800 */
[----:B-1----:R-:W2:Y:S04]  /*25540*/  LDL.LU R44, [R1+0x202c] ;  /* 0x00202c00012c7983 */ /* 0x002ea80000300800 */
[----:B------:R-:W-:Y:S04]  /*25550*/  STL.64 [R1+0xd78], R26 ;  /* 0x000d781a01007387 */ /* 0x000fe80000100a00 */
[----:B------:R-:W-:Y:S04]  /*25560*/  STL.64 [R1+0xd80], R28 ;  /* 0x000d801c01007387 */ /* 0x000fe80000100a00 */
[----:B------:R-:W-:Y:S04]  /*25570*/  STL.64 [R1+0xd88], R30 ;  /* 0x000d881e01007387 */ /* 0x000fe80000100a00 */
[----:B------:R0:W-:Y:S01]  /*25580*/  STL.64 [R1+0xd90], R32 ;  /* 0x000d902001007387 */ /* 0x0001e20000100a00 */
[----:B------:R-:W-:Y:S01]  /*25590*/  ISETP.GT.AND P2, PT, R52, 0xb, PT ;  /* 0x0000000b3400780c */ /* 0x000fe20003f44270 */
[----:B0-----:R-:W-:-:S02]  /*255a0*/  IMAD.MOV.U32 R32, RZ, RZ, R89 ;  /* 0x000000ffff207224 */ /* 0x001fc400078e0059 */
[----:B------:R-:W-:Y:S02]  /*255b0*/  IMAD.MOV.U32 R33, RZ, RZ, R2 ;  /* 0x000000ffff217224 */ /* 0x000fe400078e0002 */
[----:B------:R-:W-:Y:S02]  /*255c0*/  IMAD.MOV.U32 R30, RZ, RZ, R5 ;  /* 0x000000ffff1e7224 */ /* 0x000fe400078e0005 */
[----:B------:R-:W-:Y:S02]  /*255d0*/  IMAD.MOV.U32 R31, RZ, RZ, R3 ;  /* 0x000000ffff1f7224 */ /* 0x000fe400078e0003 */
[----:B------:R-:W-:Y:S02]  /*255e0*/  IMAD.MOV.U32 R26, RZ, RZ, R11 ;  /* 0x000000ffff1a7224 */ /* 0x000fe400078e000b */
[----:B------:R-:W-:Y:S02]  /*255f0*/  IMAD.MOV.U32 R27, RZ, RZ, R7 ;  /* 0x000000ffff1b7224 */ /* 0x000fe400078e0007 */
[----:B------:R-:W-:-:S02]  /*25600*/  IMAD.MOV.U32 R28, RZ, RZ, R6 ;  /* 0x000000ffff1c7224 */ /* 0x000fc400078e0006 */
[----:B------:R-:W-:Y:S01]  /*25610*/  IMAD.MOV.U32 R29, RZ, RZ, R4 ;  /* 0x000000ffff1d7224 */ /* 0x000fe200078e0004 */
[----:B------:R0:W2:Y:S04]  /*25620*/  @P4 LDG.E.U16 R50, desc[UR6][R32.64] ;  /* 0x0000000620324981 */ /* 0x0000a8000c1e1500 */
[----:B------:R1:W2:Y:S04]  /*25630*/  @P4 LDG.E.U16 R54, desc[UR6][R30.64] ;  /* 0x000000061e364981 */ /* 0x0002a8000c1e1500 */
[----:B------:R0:W2:Y:S04]  /*25640*/  @P4 LDG.E.U16 R49, desc[UR6][R28.64] ;  /* 0x000000061c314981 */ /* 0x0000a8000c1e1500 */
[----:B------:R0:W2:Y:S04]  /*25650*/  @P4 LDG.E.U16 R53, desc[UR6][R26.64] ;  /* 0x000000061a354981 */ /* 0x0000a8000c1e1500 */
[----:B----4-:R4:W-:Y:S04]  /*25660*/  STL [R1+0x1534], R40 ;  /* 0x0015342801007387 */ /* 0x0109e80000100800 */
[----:B----4-:R-:W4:Y:S04]  /*25670*/  LDL.LU R40, [R1+0x2028] ;  /* 0x0020280001287983 */ /* 0x010f280000300800 */
[----:B---3--:R3:W-:Y:S04]  /*25680*/  STL [R1+0x1530], R60 ;  /* 0x0015303c01007387 */ /* 0x0087e80000100800 */
[----:B---3--:R-:W3:Y:S04]  /*25690*/  LDL.LU R60, [R1+0x2024] ;  /* 0x00202400013c7983 */ /* 0x008ee80000300800 */
[----:B--2---:R2:W-:Y:S04]  /*256a0*/  STL [R1+0x152c], R56 ;  /* 0x00152c3801007387 */ /* 0x0045e80000100800 */
[----:B--2---:R-:W2:Y:S04]  /*256b0*/  LDL.LU R56, [R1+0x2020] ;  /* 0x0020200001387983 */ /* 0x004ea80000300800 */
[----:B------:R0:W-:Y:S04]  /*256c0*/  STL [R1+0x1528], R55 ;  /* 0x0015283701007387 */ /* 0x0001e80000100800 */
[----:B0-----:R-:W2:Y:S04]  /*256d0*/  LDL.LU R55, [R1+0x201c] ;  /* 0x00201c0001377983 */ /* 0x001ea80000300800 */
[----:B------:R-:W-:Y:S04]  /*256e0*/  STL.64 [R1+0xd58], R26 ;  /* 0x000d581a01007387 */ /* 0x000fe80000100a00 */
[----:B------:R-:W-:Y:S04]  /*256f0*/  STL.64 [R1+0xd60], R28 ;  /* 0x000d601c01007387 */ /* 0x000fe80000100a00 */
[----:B------:R-:W-:Y:S04]  /*25700*/  STL.64 [R1+0xd68], R30 ;  /* 0x000d681e01007387 */ /* 0x000fe80000100a00 */
[----:B------:R0:W-:Y:S02]  /*25710*/  STL.64 [R1+0xd70], R32 ;  /* 0x000d702001007387 */ /* 0x0001e40000100a00 */
[----:B0-----:R-:W-:-:S02]  /*25720*/  IMAD.MOV.U32 R32, RZ, RZ, R12 ;  /* 0x000000ffff207224 */ /* 0x001fc400078e000c */
[----:B------:R-:W-:Y:S02]  /*25730*/  IMAD.MOV.U32 R33, RZ, RZ, R8 ;  /* 0x000000ffff217224 */ /* 0x000fe400078e0008 */
[----:B-1----:R-:W-:Y:S02]  /*25740*/  IMAD.MOV.U32 R30, RZ, RZ, R13 ;  /* 0x000000ffff1e7224 */ /* 0x002fe400078e000d */
[----:B------:R-:W-:Y:S02]  /*25750*/  IMAD.MOV.U32 R31, RZ, RZ, R9 ;  /* 0x000000ffff1f7224 */ /* 0x000fe400078e0009 */
[----:B------:R-:W-:Y:S02]  /*25760*/  IMAD.MOV.U32 R28, RZ, RZ, R14 ;  /* 0x000000ffff1c7224 */ /* 0x000fe400078e000e */
[----:B------:R-:W-:Y:S01]  /*25770*/  IMAD.MOV.U32 R29, RZ, RZ, R10 ;  /* 0x000000ffff1d7224 */ /* 0x000fe200078e000a */
[----:B------:R0:W2:Y:S01]  /*25780*/  @P2 LDG.E.U16 R48, desc[UR6][R32.64] ;  /* 0x0000000620302981 */ /* 0x0000a2000c1e1500 */
[----:B------:R-:W-:-:S02]  /*25790*/  IMAD.MOV.U32 R26, RZ, RZ, R19 ;  /* 0x000000ffff1a7224 */ /* 0x000fc400078e0013 */
[----:B------:R-:W-:Y:S01]  /*257a0*/  IMAD.MOV.U32 R27, RZ, RZ, R15 ;  /* 0x000000ffff1b7224 */ /* 0x000fe200078e000f */
[----:B------:R1:W3:Y:S04]  /*257b0*/  @P2 LDG.E.U16 R68, desc[UR6][R30.64] ;  /* 0x000000061e442981 */ /* 0x0002e8000c1e1500 */
[----:B------:R-:W3:Y:S04]  /*257c0*/  @P2 LDG.E.U16 R64, desc[UR6][R28.64] ;  /* 0x000000061c402981 */ /* 0x000ee8000c1e1500 */
[----:B------:R0:W3:Y:S01]  /*257d0*/  @P2 LDG.E.U16 R63, desc[UR6][R26.64] ;  /* 0x000000061a3f2981 */ /* 0x0000e2000c1e1500 */
[----:B------:R-:W-:-:S03]  /*257e0*/  ISETP.GT.AND P6, PT, R52, 0xc, PT ;  /* 0x0000000c3400780c */ /* 0x000fc60003fc4270 */
[----:B------:R0:W-:Y:S04]  /*257f0*/  STL [R1+0x1524], R50 ;  /* 0x0015243201007387 */ /* 0x0001e80000100800 */
[----:B0-----:R-:W4:Y:S04]  /*25800*/  LDL.LU R50, [R1+0x2018] ;  /* 0x0020180001327983 */ /* 0x001f280000300800 */
[----:B------:R0:W-:Y:S04]  /*25810*/  STL [R1+0x1520], R54 ;  /* 0x0015203601007387 */ /* 0x0001e80000100800 */
[----:B0-----:R-:W4:Y:S04]  /*25820*/  LDL.LU R54, [R1+0x2014] ;  /* 0x0020140001367983 */ /* 0x001f280000300800 */
[----:B------:R0:W-:Y:S04]  /*25830*/  STL [R1+0x151c], R49 ;  /* 0x00151c3101007387 */ /* 0x0001e80000100800 */
[----:B0-----:R-:W4:Y:S04]  /*25840*/  LDL.LU R49, [R1+0x2010] ;  /* 0x0020100001317983 */ /* 0x001f280000300800 */
[----:B------:R0:W-:Y:S01]  /*25850*/  STL [R1+0x1518], R53 ;  /* 0x0015183501007387 */ /* 0x0001e20000100800 */
[----:B------:R-:W-:-:S03]  /*25860*/  ISETP.GT.AND P5, PT, R52, 0xd, PT ;  /* 0x0000000d3400780c */ /* 0x000fc60003fa4270 */
[----:B0-----:R-:W4:Y:S04]  /*25870*/  LDL.LU R53, [R1+0x200c] ;  /* 0x00200c0001357983 */ /* 0x001f280000300800 */
[----:B------:R-:W-:Y:S04]  /*25880*/  STL.64 [R1+0xd38], R26 ;  /* 0x000d381a01007387 */ /* 0x000fe80000100a00 */
[----:B------:R-:W-:Y:S04]  /*25890*/  STL.64 [R1+0xd40], R28 ;  /* 0x000d401c01007387 */ /* 0x000fe80000100a00 */
[----:B------:R-:W-:Y:S04]  /*258a0*/  STL.64 [R1+0xd48], R30 ;  /* 0x000d481e01007387 */ /* 0x000fe80000100a00 */
[----:B------:R0:W-:Y:S02]  /*258b0*/  STL.64 [R1+0xd50], R32 ;  /* 0x000d502001007387 */ /* 0x0001e40000100a00 */
[----:B0-----:R-:W-:Y:S01]  /*258c0*/  MOV R32, R20 ;  /* 0x0000001400207202 */ /* 0x001fe20000000f00 */
[----:B------:R-:W-:-:S02]  /*258d0*/  IMAD.MOV.U32 R33, RZ, RZ, R16 ;  /* 0x000000ffff217224 */ /* 0x000fc400078e0010 */
[----:B-1----:R-:W-:Y:S02]  /*258e0*/  IMAD.MOV.U32 R30, RZ, RZ, R21 ;  /* 0x000000ffff1e7224 */ /* 0x002fe400078e0015 */
[----:B------:R-:W-:Y:S02]  /*258f0*/  IMAD.MOV.U32 R31, RZ, RZ, R17 ;  /* 0x000000ffff1f7224 */ /* 0x000fe400078e0011 */
[----:B------:R-:W-:Y:S02]  /*25900*/  IMAD.MOV.U32 R26, RZ, RZ, R35 ;  /* 0x000000ffff1a7224 */ /* 0x000fe400078e0023 */
[----:B------:R-:W-:Y:S02]  /*25910*/  IMAD.MOV.U32 R27, RZ, RZ, R23 ;  /* 0x000000ffff1b7224 */ /* 0x000fe400078e0017 */
[----:B------:R-:W-:Y:S02]  /*25920*/  IMAD.MOV.U32 R28, RZ, RZ, R22 ;  /* 0x000000ffff1c7224 */ /* 0x000fe400078e0016 */
[----:B------:R-:W-:Y:S01]  /*25930*/  IMAD.MOV.U32 R29, RZ, RZ, R18 ;  /* 0x000000ffff1d7224 */ /* 0x000fe200078e0012 */
[----:B------:R-:W4:Y:S04]  /*25940*/  @P6 LDG.E.U16 R59, desc[UR6][R32.64] ;  /* 0x00000006203b6981 */ /* 0x000f28000c1e1500 */
[----:B------:R0:W4:Y:S04]  /*25950*/  @P6 LDG.E.U16 R62, desc[UR6][R30.64] ;  /* 0x000000061e3e6981 */ /* 0x000128000c1e1500 */
[----:B------:R1:W4:Y:S04]  /*25960*/  @P6 LDG.E.U16 R58, desc[UR6][R28.64] ;  /* 0x000000061c3a6981 */ /* 0x000328000c1e1500 */
[----:B------:R0:W4:Y:S01]  /*25970*/  @P6 LDG.E.U16 R61, desc[UR6][R26.64] ;  /* 0x000000061a3d6981 */ /* 0x000122000c1e1500 */
[----:B------:R-:W-:-:S02]  /*25980*/  IMAD.MOV.U32 R20, RZ, RZ, R43 ;  /* 0x000000ffff147224 */ /* 0x000fc400078e002b */
[----:B------:R-:W-:-:S05]  /*25990*/  IMAD.MOV.U32 R21, RZ, RZ, R39 ;  /* 0x000000ffff157224 */ /* 0x000fca00078e0027 */
[----:B------:R0:W4:Y:S04]  /*259a0*/  @P5 LDG.E.U16 R71, desc[UR6][R20.64] ;  /* 0x0000000614475981 */ /* 0x000128000c1e1500 */
[----:B--2---:R2:W-:Y:S04]  /*259b0*/  STL [R1+0x1514], R48 ;  /* 0x0015143001007387 */ /* 0x0045e80000100800 */
[----:B--2---:R-:W2:Y:S04]  /*259c0*/  LDL.LU R48, [R1+0x2008] ;  /* 0x0020080001307983 */ /* 0x004ea80000300800 */
[----:B---3--:R3:W-:Y:S04]  /*259d0*/  STL [R1+0x1510], R68 ;  /* 0x0015104401007387 */ /* 0x0087e80000100800 */
[----:B---3--:R-:W3:Y:S04]  /*259e0*/  LDL.LU R68, [R1+0x2004] ;  /* 0x0020040001447983 */ /* 0x008ee80000300800 */
[----:B------:R0:W-:Y:S04]  /*259f0*/  STL [R1+0x150c], R64 ;  /* 0x00150c4001007387 */ /* 0x0001e80000100800 */
[----:B0-----:R-:W2:Y:S04]  /*25a00*/  LDL.LU R64, [R1+0x2000] ;  /* 0x0020000001407983 */ /* 0x001ea80000300800 */
[----:B------:R0:W-:Y:S04]  /*25a10*/  STL [R1+0x1508], R63 ;  /* 0x0015083f01007387 */ /* 0x0001e80000100800 */
[----:B0-----:R-:W2:Y:S04]  /*25a20*/  LDL.LU R63, [R1+0x1ffc] ;  /* 0x001ffc00013f7983 */ /* 0x001ea80000300800 */
        /* <DEDUP_REMOVED lines=9> */
[----:B------:R0:W2:Y:S04]  /*25ac0*/  @P5 LDG.E.U16 R57, desc[UR6][R30.64] ;  /* 0x000000061e395981 */ /* 0x0000a8000c1e1500 */
[----:B------:R1:W3:Y:S04]  /*25ad0*/  @P5 LDG.E.U16 R76, desc[UR6][R28.64] ;  /* 0x000000061c4c5981 */ /* 0x0002e8000c1e1500 */
[----:B------:R0:W3:Y:S04]  /*25ae0*/  @P5 LDG.E.U16 R72, desc[UR6][R26.64] ;  /* 0x000000061a485981 */ /* 0x0000e8000c1e1500 */
[----:B------:R-:W-:Y:S01]  /*25af0*/  STL.64 [R1+0xd30], R32 ;  /* 0x000d302001007387 */ /* 0x000fe20000100a00 */
[----:B------:R-:W-:-:S02]  /*25b00*/  ISETP.GT.AND P4, PT, R52, 0xe, PT ;  /* 0x0000000e3400780c */ /* 0x000fc40003f84270 */
[----:B------:R-:W-:Y:S01]  /*25b10*/  ISETP.GT.AND P2, PT, R52, 0xf, PT ;  /* 0x0000000f3400780c */ /* 0x000fe20003f44270 */
[----:B----4-:R4:W-:Y:S04]  /*25b20*/  STL [R1+0x1504], R59 ;  /* 0x0015043b01007387 */ /* 0x0109e80000100800 */
[----:B----4-:R-:W4:Y:S04]  /*25b30*/  LDL.LU R59, [R1+0x1ff8] ;  /* 0x001ff800013b7983 */ /* 0x010f280000300800 */
[----:B------:R0:W-:Y:S04]  /*25b40*/  STL [R1+0x1500], R62 ;  /* 0x0015003e01007387 */ /* 0x0001e80000100800 */
[----:B0-----:R-:W4:Y:S04]  /*25b50*/  LDL.LU R62, [R1+0x1ff4] ;  /* 0x001ff400013e7983 */ /* 0x001f280000300800 */
[----:B------:R0:W-:Y:S04]  /*25b60*/  STL [R1+0x14fc], R58 ;  /* 0x0014fc3a01007387 */ /* 0x0001e80000100800 */
[----:B0-----:R-:W4:Y:S04]  /*25b70*/  LDL.LU R58, [R1+0x1ff0] ;  /* 0x001ff000013a7983 */ /* 0x001f280000300800 */
[----:B------:R0:W-:Y:S04]  /*25b80*/  STL [R1+0x14f8], R61 ;  /* 0x0014f83d01007387 */ /* 0x0001e80000100800 */
[----:B0-----:R-:W4:Y:S04]  /*25b90*/  LDL.LU R61, [R1+0x1fec] ;  /* 0x001fec00013d7983 */ /* 0x001f280000300800 */
[----:B------:R0:W-:Y:S04]  /*25ba0*/  STL.64 [R1+0xcf8], R20 ;  /* 0x000cf81401007387 */ /* 0x0001e80000100a00 */
[----:B------:R-:W-:Y:S04]  /*25bb0*/  STL.64 [R1+0xd00], R26 ;  /* 0x000d001a01007387 */ /* 0x000fe80000100a00 */
[----:B------:R-:W-:Y:S04]  /*25bc0*/  STL.64 [R1+0xd08], R28 ;  /* 0x000d081c01007387 */ /* 0x000fe80000100a00 */
[----:B------:R1:W-:Y:S01]  /*25bd0*/  STL.64 [R1+0xd10], R30 ;  /* 0x000d101e01007387 */ /* 0x0003e20000100a00 */
[----:B0-----:R-:W-:-:S02]  /*25be0*/  IMAD.MOV.U32 R20, RZ, RZ, R51 ;  /* 0x000000ffff147224 */ /* 0x001fc400078e0033 */
[----:B-1----:R-:W-:Y:S02]  /*25bf0*/  IMAD.MOV.U32 R30, RZ, RZ, R44 ;  /* 0x000000ffff1e7224 */ /* 0x002fe400078e002c */
[----:B------:R-:W-:Y:S02]  /*25c00*/  IMAD.MOV.U32 R31, RZ, RZ, R40 ;  /* 0x000000ffff1f7224 */ /* 0x000fe400078e0028 */
[----:B------:R-:W-:Y:S02]  /*25c10*/  IMAD.MOV.U32 R28, RZ, RZ, R45 ;  /* 0x000000ffff1c7224 */ /* 0x000fe400078e002d */
[----:B------:R-:W-:Y:S02]  /*25c20*/  IMAD.MOV.U32 R29, RZ, RZ, R41 ;  /* 0x000000ffff1d7224 */ /* 0x000fe400078e0029 */
[----:B------:R-:W-:Y:S02]  /*25c30*/  IMAD.MOV.U32 R21, RZ, RZ, R47 ;  /* 0x000000ffff157224 */ /* 0x000fe400078e002f */
[----:B------:R-:W-:-:S02]  /*25c40*/  IMAD.MOV.U32 R26, RZ, RZ, R46 ;  /* 0x000000ffff1a7224 */ /* 0x000fc400078e002e */
[----:B------:R-:W-:Y:S01]  /*25c50*/  IMAD.MOV.U32 R27, RZ, RZ, R42 ;  /* 0x000000ffff1b7224 */ /* 0x000fe200078e002a */
[----:B------:R0:W4:Y:S04]  /*25c60*/  @P4 LDG.E.U16 R67, desc[UR6][R30.64] ;  /* 0x000000061e434981 */ /* 0x000128000c1e1500 */
[----:B------:R1:W4:Y:S04]  /*25c70*/  @P4 LDG.E.U16 R70, desc[UR6][R28.64] ;  /* 0x000000061c464981 */ /* 0x000328000c1e1500 */
[----:B------:R0:W4:Y:S04]  /*25c80*/  @P4 LDG.E.U16 R66, desc[UR6][R26.64] ;  /* 0x000000061a424981 */ /* 0x000128000c1e1500 */
        /* <DEDUP_REMOVED lines=11> */
[----:B------:R-:W-:Y:S04]  /*25d40*/  STL.64 [R1+0xce8], R28 ;  /* 0x000ce81c01007387 */ /* 0x000fe80000100a00 */
[----:B------:R0:W-:Y:S02]  /*25d50*/  STL.64 [R1+0xcf0], R30 ;  /* 0x000cf01e01007387 */ /* 0x0001e40000100a00 */
[----:B0-----:R-:W-:-:S02]  /*25d60*/  IMAD.MOV.U32 R30, RZ, RZ, R53 ;  /* 0x000000ffff1e7224 */ /* 0x001fc400078e0035 */
[----:B------:R-:W-:-:S05]  /*25d70*/  IMAD.MOV.U32 R31, RZ, RZ, R48 ;  /* 0x000000ffff1f7224 */ /* 0x000fca00078e0030 */
[----:B------:R-:W2:Y:S01]  /*25d80*/  @P2 LDG.E.U16 R65, desc[UR6][R30.64] ;  /* 0x000000061e412981 */ /* 0x000ea2000c1e1500 */
[----:B-1----:R-:W-:Y:S02]  /*25d90*/  IMAD.MOV.U32 R28, RZ, RZ, R54 ;  /* 0x000000ffff1c7224 */ /* 0x002fe400078e0036 */
[----:B------:R-:W-:Y:S02]  /*25da0*/  IMAD.MOV.U32 R29, RZ, RZ, R49 ;  /* 0x000000ffff1d7224 */ /* 0x000fe400078e0031 */
[----:B------:R-:W-:Y:S02]  /*25db0*/  IMAD.MOV.U32 R26, RZ, RZ, R55 ;  /* 0x000000ffff1a7224 */ /* 0x000fe400078e0037 */
[----:B------:R-:W-:Y:S02]  /*25dc0*/  IMAD.MOV.U32 R27, RZ, RZ, R50 ;  /* 0x000000ffff1b7224 */ /* 0x000fe400078e0032 */
[----:B------:R-:W-:Y:S02]  /*25dd0*/  IMAD.MOV.U32 R20, RZ, RZ, R60 ;  /* 0x000000ffff147224 */ /* 0x000fe400078e003c */
[----:B------:R-:W-:Y:S01]  /*25de0*/  IMAD.MOV.U32 R21, RZ, RZ, R56 ;  /* 0x000000ffff157224 */ /* 0x000fe200078e0038 */
[----:B------:R-:W3:Y:S04]  /*25df0*/  @P2 LDG.E.U16 R84, desc[UR6][R28.64] ;  /* 0x000000061c542981 */ /* 0x000ee8000c1e1500 */
[----:B------:R-:W3:Y:S04]  /*25e00*/  @P2 LDG.E.U16 R80, desc[UR6][R26.64] ;  /* 0x000000061a502981 */ /* 0x000ee8000c1e1500 */
[----:B------:R0:W3:Y:S04]  /*25e10*/  @P2 LDG.E.U16 R79, desc[UR6][R20.64] ;  /* 0x00000006144f2981 */ /* 0x0000e8000c1e1500 */
[----:B----4-:R1:W-:Y:S04]  /*25e20*/  STL [R1+0x14e4], R67 ;  /* 0x0014e44301007387 */ /* 0x0103e80000100800 */
[----:B-1----:R-:W4:Y:S04]  /*25e30*/  LDL.LU R67, [R1+0x1fd8] ;  /* 0x001fd80001437983 */ /* 0x002f280000300800 */
[----:B------:R1:W-:Y:S04]  /*25e40*/  STL [R1+0x14e0], R70 ;  /* 0x0014e04601007387 */ /* 0x0003e80000100800 */
[----:B-1----:R-:W4:Y:S04]  /*25e50*/  LDL.LU R70, [R1+0x1fd4] ;  /* 0x001fd40001467983 */ /* 0x002f280000300800 */
[----:B------:R1:W-:Y:S04]  /*25e60*/  STL [R1+0x14dc], R66 ;  /* 0x0014dc4201007387 */ /* 0x0003e80000100800 */
[----:B-1----:R-:W4:Y:S04]  /*25e70*/  LDL.LU R66, [R1+0x1fd0] ;  /* 0x001fd00001427983 */ /* 0x002f280000300800 */
[----:B------:R1:W-:Y:S04]  /*25e80*/  STL [R1+0x14d8], R69 ;  /* 0x0014d84501007387 */ /* 0x0003e80000100800 */
[----:B-1----:R-:W4:Y:S04]  /*25e90*/  LDL.LU R69, [R1+0x1fcc] ;  /* 0x001fcc0001457983 */ /* 0x002f280000300800 */
[----:B------:R-:W-:Y:S04]  /*25ea0*/  STL.64 [R1+0xcb8], R20 ;  /* 0x000cb81401007387 */ /* 0x000fe80000100a00 */
[----:B------:R-:W-:Y:S04]  /*25eb0*/  STL.64 [R1+0xcc0], R26 ;  /* 0x000cc01a01007387 */ /* 0x000fe80000100a00 */
[----:B------:R-:W-:Y:S04]  /*25ec0*/  STL.64 [R1+0xcc8], R28 ;  /* 0x000cc81c01007387 */ /* 0x000fe80000100a00 */
[----:B------:R-:W-:Y:S04]  /*25ed0*/  STL.64 [R1+0xcd0], R30 ;  /* 0x000cd01e01007387 */ /* 0x000fe80000100a00 */
[----:B--2---:R1:W-:Y:S04]  /*25ee0*/  STL [R1+0x170c], R65 ;  /* 0x00170c4101007387 */ /* 0x0043e80000100800 */
[----:B-1----:R-:W2:Y:S01]  /*25ef0*/  LDL.LU R65, [R1+0x1fc8] ;  /* 0x001fc80001417983 */ /* 0x002ea20000300800 */
[----:B------:R-:W-:Y:S01]  /*25f00*/  ISETP.GT.AND P6, PT, R52, 0x10, PT ;  /* 0x000000103400780c */ /* 0x000fe20003fc4270 */
[----:B------:R-:W-:-:S02]  /*25f10*/  IMAD.MOV.U32 R30, RZ, RZ, R61 ;  /* 0x000000ffff1e7224 */ /* 0x000fc400078e003d */
[----:B------:R-:W-:Y:S01]  /*25f20*/  IMAD.MOV.U32 R31, RZ, RZ, R57 ;  /* 0x000000ffff1f7224 */ /* 0x000fe200078e0039 */
[----:B---3--:R1:W-:Y:S01]  /*25f30*/  STL [R1+0x1708], R84 ;  /* 0x0017085401007387 */ /* 0x0083e20000100800 */
[----:B------:R-:W-:Y:S01]  /*25f40*/  MOV R28, R62 ;  /* 0x0000003e001c7202 */ /* 0x000fe20000000f00 */
[----:B------:R-:W-:Y:S02]  /*25f50*/  IMAD.MOV.U32 R29, RZ, RZ, R58 ;  /* 0x000000ffff1d7224 */ /* 0x000fe400078e003a */
[----:B0-----:R-:W-:Y:S02]  /*25f60*/  IMAD.MOV.U32 R20, RZ, RZ, R68 ;  /* 0x000000ffff147224 */ /* 0x001fe400078e0044 */
[----:B------:R-:W-:Y:S01]  /*25f70*/  IMAD.MOV.U32 R21, RZ, RZ, R64 ;  /* 0x000000ffff157224 */ /* 0x000fe200078e0040 */
[----:B------:R-:W-:Y:S01]  /*25f80*/  ISETP.GT.AND P5, PT, R52, 0x11, PT ;  /* 0x000000113400780c */ /* 0x000fe20003fa4270 */
[----:B------:R-:W-:Y:S02]  /*25f90*/  IMAD.MOV.U32 R26, RZ, RZ, R63 ;  /* 0x000000ffff1a7224 */ /* 0x000fe400078e003f */
[----:B------:R-:W-:Y:S01]  /*25fa0*/  IMAD.MOV.U32 R27, RZ, RZ, R59 ;  /* 0x000000ffff1b7224 */ /* 0x000fe200078e003b */
[----:B-1----:R-:W3:Y:S04]  /*25fb0*/  LDL.LU R84, [R1+0x1fc4] ;  /* 0x001fc40001547983 */ /* 0x002ee80000300800 */
[----:B------:R0:W-:Y:S04]  /*25fc0*/  STL [R1+0x1704], R80 ;  /* 0x0017045001007387 */ /* 0x0001e80000100800 */
[----:B------:R4:W3:Y:S04]  /*25fd0*/  @P6 LDG.E.U16 R75, desc[UR6][R30.64] ;  /* 0x000000061e4b6981 */ /* 0x0008e8000c1e1500 */
[----:B------:R-:W3:Y:S04]  /*25fe0*/  @P6 LDG.E.U16 R78, desc[UR6][R28.64] ;  /* 0x000000061c4e6981 */ /* 0x000ee8000c1e1500 */
[----:B------:R-:W3:Y:S04]  /*25ff0*/  @P6 LDG.E.U16 R74, desc[UR6][R26.64] ;  /* 0x000000061a4a6981 */ /* 0x000ee8000c1e1500 */
[----:B------:R1:W3:Y:S04]  /*26000*/  @P6 LDG.E.U16 R77, desc[UR6][R20.64] ;  /* 0x00000006144d6981 */ /* 0x0002e8000c1e1500 */
[----:B0-----:R-:W3:Y:S04]  /*26010*/  LDL.LU R80, [R1+0x1fc0] ;  /* 0x001fc00001507983 */ /* 0x001ee80000300800 */
[----:B------:R0:W-:Y:S04]  /*26020*/  STL [R1+0x1700], R79 ;  /* 0x0017004f01007387 */ /* 0x0001e80000100800 */
[----:B0-----:R-:W3:Y:S04]  /*26030*/  LDL.LU R79, [R1+0x1fbc] ;  /* 0x001fbc00014f7983 */ /* 0x001ee80000300800 */
[----:B------:R-:W-:Y:S04]  /*26040*/  STL.64 [R1+0xc98], R20 ;  /* 0x000c981401007387 */ /* 0x000fe80000100a00 */
[----:B------:R-:W-:Y:S04]  /*26050*/  STL.64 [R1+0xca0], R26 ;  /* 0x000ca01a01007387 */ /* 0x000fe80000100a00 */
[----:B------:R-:W-:Y:S04]  /*26060*/  STL.64 [R1+0xca8], R28 ;  /* 0x000ca81c01007387 */ /* 0x000fe80000100a00 */
[----:B------:R4:W-:Y:S02]  /*26070*/  STL.64 [R1+0xcb0], R30 ;  /* 0x000cb01e01007387 */ /* 0x0009e40000100a00 */
[----:B----4-:R-:W-:-:S02]  /*26080*/  IMAD.MOV.U32 R30, RZ, RZ, R69 ;  /* 0x000000ffff1e7224 */ /* 0x010fc400078e0045 */
[----:B--2---:R-:W-:-:S05]  /*26090*/  IMAD.MOV.U32 R31, RZ, RZ, R65 ;  /* 0x000000ffff1f7224 */ /* 0x004fca00078e0041 */
[----:B------:R-:W2:Y:S01]  /*260a0*/  @P5 LDG.E.U16 R73, desc[UR6][R30.64] ;  /* 0x000000061e495981 */ /* 0x000ea2000c1e1500 */
[----:B-1----:R-:W-:Y:S02]  /*260b0*/  IMAD.MOV.U32 R20, RZ, RZ, R76 ;  /* 0x000000ffff147224 */ /* 0x002fe400078e004c */
[----:B------:R-:W-:Y:S02]  /*260c0*/  IMAD.MOV.U32 R21, RZ, RZ, R72 ;  /* 0x000000ffff157224 */ /* 0x000fe400078e0048 */
[----:B------:R-:W-:Y:S02]  /*260d0*/  IMAD.MOV.U32 R26, RZ, RZ, R71 ;  /* 0x000000ffff1a7224 */ /* 0x000fe400078e0047 */
[----:B------:R-:W-:Y:S02]  /*260e0*/  IMAD.MOV.U32 R27, RZ, RZ, R67 ;  /* 0x000000ffff1b7224 */ /* 0x000fe400078e0043 */
[----:B------:R-:W-:Y:S02]  /*260f0*/  IMAD.MOV.U32 R28, RZ, RZ, R70 ;  /* 0x000000ffff1c7224 */ /* 0x000fe400078e0046 */
[----:B------:R-:W-:Y:S01]  /*26100*/  IMAD.MOV.U32 R29, RZ, RZ, R66 ;  /* 0x000000ffff1d7224 */ /* 0x000fe200078e0042 */
[----:B------:R-:W-:Y:S01]  /*26110*/  ISETP.GT.AND P4, PT, R52, 0x12, PT ;  /* 0x000000123400780c */ /* 0x000fe20003f84270 */
[----:B------:R-:W4:Y:S04]  /*26120*/  @P5 LDG.E.U16 R83, desc[UR6][R20.64] ;  /* 0x0000000614535981 */ /* 0x000f28000c1e1500 */
[----:B---3--:R0:W-:Y:S04]  /*26130*/  STL [R1+0x14d4], R75 ;  /* 0x0014d44b01007387 */ /* 0x0081e80000100800 */
[----:B------:R1:W3:Y:S04]  /*26140*/  @P5 LDG.E.U16 R88, desc[UR6][R28.64] ;  /* 0x000000061c585981 */ /* 0x0002e8000c1e1500 */
[----:B------:R-:W3:Y:S04]  /*26150*/  @P5 LDG.E.U16 R87, desc[UR6][R26.64] ;  /* 0x000000061a575981 */ /* 0x000ee8000c1e1500 */
[----:B0-----:R-:W3:Y:S04]  /*26160*/  LDL.LU R75, [R1+0x1fb8] ;  /* 0x001fb800014b7983 */ /* 0x001ee80000300800 */
[----:B------:R0:W-:Y:S04]  /*26170*/  STL [R1+0x14d0], R78 ;  /* 0x0014d04e01007387 */ /* 0x0001e80000100800 */
[----:B0-----:R-:W4:Y:S04]  /*26180*/  LDL.LU R78, [R1+0x1fb4] ;  /* 0x001fb400014e7983 */ /* 0x001f280000300800 */
[----:B------:R0:W-:Y:S04]  /*26190*/  STL [R1+0x14cc], R74 ;  /* 0x0014cc4a01007387 */ /* 0x0001e80000100800 */
[----:B0-----:R-:W4:Y:S04]  /*261a0*/  LDL.LU R74, [R1+0x1fb0] ;  /* 0x001fb000014a7983 */ /* 0x001f280000300800 */
[----:B------:R0:W-:Y:S04]  /*261b0*/  STL [R1+0x14c8], R77 ;  /* 0x0014c84d01007387 */ /* 0x0001e80000100800 */
[----:B0-----:R-:W4:Y:S04]  /*261c0*/  LDL.LU R77, [R1+0x1fac] ;  /* 0x001fac00014d7983 */ /* 0x001f280000300800 */
[----:B------:R-:W-:Y:S04]  /*261d0*/  STL.64 [R1+0xc78], R20 ;  /* 0x000c781401007387 */ /* 0x000fe80000100a00 */
[----:B------:R-:W-:Y:S04]  /*261e0*/  STL.64 [R1+0xc80], R26 ;  /* 0x000c801a01007387 */ /* 0x000fe80000100a00 */
[----:B------:R-:W-:Y:S04]  /*261f0*/  STL.64 [R1+0xc88], R28 ;  /* 0x000c881c01007387 */ /* 0x000fe80000100a00 */
[----:B------:R-:W-:Y:S04]  /*26200*/  STL.64 [R1+0xc90], R30 ;  /* 0x000c901e01007387 */ /* 0x000fe80000100a00 */
[----:B--2---:R0:W-:Y:S04]  /*26210*/  STL [R1+0x14c4], R73 ;  /* 0x0014c44901007387 */ /* 0x0041e80000100800 */
[----:B0-----:R-:W2:Y:S01]  /*26220*/  LDL.LU R73, [R1+0x1fa8] ;  /* 0x001fa80001497983 */ /* 0x001ea20000300800 */
[----:B-1----:R-:W-:-:S02]  /*26230*/  IMAD.MOV.U32 R28, RZ, RZ, R79 ;  /* 0x000000ffff1c7224 */ /* 0x002fc400078e004f */
[----:B------:R-:W-:Y:S02]  /*26240*/  IMAD.MOV.U32 R20, RZ, RZ, R84 ;  /* 0x000000ffff147224 */ /* 0x000fe400078e0054 */
[----:B------:R-:W-:-:S05]  /*26250*/  IMAD.MOV.U32 R21, RZ, RZ, R80 ;  /* 0x000000ffff157224 */ /* 0x000fca00078e0050 */
[----:B------:R-:W2:Y:S01]  /*26260*/  @P4 LDG.E.U16 R81, desc[UR6][R20.64] ;  /* 0x0000000614514981 */ /* 0x000ea2000c1e1500 */
[----:B---3--:R-:W-:-:S05]  /*26270*/  IMAD.MOV.U32 R29, RZ, RZ, R75 ;  /* 0x000000ffff1d7224 */ /* 0x008fca00078e004b */
[----:B------:R-:W3:Y:S01]  /*26280*/  @P4 LDG.E.U16 R85, desc[UR6][R28.64] ;  /* 0x000000061c554981 */ /* 0x000ee2000c1e1500 */
[----:B----4-:R-:W-:Y:S02]  /*26290*/  IMAD.MOV.U32 R38, RZ, RZ, R78 ;  /* 0x000000ffff267224 */ /* 0x010fe400078e004e */
[----:B------:R-:W-:-:S05]  /*262a0*/  IMAD.MOV.U32 R39, RZ, RZ, R74 ;  /* 0x000000ffff277224 */ /* 0x000fca00078e004a */
[----:B------:R-:W4:Y:S01]  /*262b0*/  @P4 LDG.E.U16 R82, desc[UR6][R38.64] ;  /* 0x0000000626524981 */ /* 0x000f22000c1e1500 */
[----:B------:R-:W-:Y:S02]  /*262c0*/  IMAD.MOV.U32 R30, RZ, RZ, R77 ;  /* 0x000000ffff1e7224 */ /* 0x000fe400078e004d */
[----:B--2---:R-:W-:-:S05]  /*262d0*/  IMAD.MOV.U32 R31, RZ, RZ, R73 ;  /* 0x000000ffff1f7224 */ /* 0x004fca00078e0049 */
[----:B------:R-:W2:Y:S04]  /*262e0*/  @P4 LDG.E.U16 R86, desc[UR6][R30.64] ;  /* 0x000000061e564981 */ /* 0x000ea8000c1e1500 */
[----:B------:R0:W-:Y:S04]  /*262f0*/  STL [R1+0x14c0], R88 ;  /* 0x0014c05801007387 */ /* 0x0001e80000100800 */
[----:B0-----:R-:W3:Y:S04]  /*26300*/  LDL.LU R88, [R1+0x1fa4] ;  /* 0x001fa40001587983 */ /* 0x001ee80000300800 */
[----:B------:R0:W-:Y:S04]  /*26310*/  STL [R1+0x14bc], R87 ;  /* 0x0014bc5701007387 */ /* 0x0001e80000100800 */
[----:B0-----:R-:W3:Y:S04]  /*26320*/  LDL.LU R87, [R1+0x1fa0] ;  /* 0x001fa00001577983 */ /* 0x001ee80000300800 */
[----:B------:R0:W-:Y:S04]  /*26330*/  STL [R1+0x14b8], R83 ;  /* 0x0014b85301007387 */ /* 0x0001e80000100800 */
[----:B0-----:R-:W3:Y:S04]  /*26340*/  LDL.LU R83, [R1+0x1f9c] ;  /* 0x001f9c0001537983 */ /* 0x001ee80000300800 */
[----:B------:R-:W3:Y:S04]  /*26350*/  LDL.LU R26, [R1+0x130] ;  /* 0x00013000011a7983 */ /* 0x000ee80000300800 */
[----:B------:R-:W3:Y:S04]  /*26360*/  LDL R49, [R1+0x14a4] ;  /* 0x0014a40001317983 */ /* 0x000ee80000100800 */
[----:B------:R-:W3:Y:S04]  /*26370*/  LDL R56, [R1+0x14a0] ;  /* 0x0014a00001387983 */ /* 0x000ee80000100800 */
[----:B------:R-:W-:Y:S04]  /*26380*/  STL.64 [R1+0xc58], R20 ;  /* 0x000c581401007387 */ /* 0x000fe80000100a00 */
[----:B------:R-:W-:Y:S04]  /*26390*/  STL.64 [R1+0xc60], R28 ;  /* 0x000c601c01007387 */ /* 0x000fe80000100a00 */
[----:B------:R-:W-:Y:S04]  /*263a0*/  STL.64 [R1+0xc68], R38 ;  /* 0x000c682601007387 */ /* 0x000fe80000100a00 */
[----:B------:R-:W-:Y:S04]  /*263b0*/  STL.64 [R1+0xc70], R30 ;  /* 0x000c701e01007387 */ /* 0x000fe80000100a00 */
[----:B--2---:R0:W-:Y:S04]  /*263c0*/  STL [R1+0x14b4], R86 ;  /* 0x0014b45601007387 */ /* 0x0041e80000100800 */
[----:B0-----:R-:W2:Y:S04]  /*263d0*/  LDL.LU R86, [R1+0x1f98] ;  /* 0x001f980001567983 */ /* 0x001ea80000300800 */
[----:B------:R-:W2:Y:S04]  /*263e0*/  LDL R31, [R1+0x149c] ;  /* 0x00149c00011f7983 */ /* 0x000ea80000100800 */
[----:B------:R-:W2:Y:S04]  /*263f0*/  LDL R32, [R1+0x1498] ;  /* 0x0014980001207983 */ /* 0x000ea80000100800 */
[----:B----4-:R0:W-:Y:S04]  /*26400*/  STL [R1+0x14b0], R82 ;  /* 0x0014b05201007387 */ /* 0x0101e80000100800 */
[----:B0-----:R-:W4:Y:S04]  /*26410*/  LDL.LU R82, [R1+0x1f94] ;  /* 0x001f940001527983 */ /* 0x001f280000300800 */
[----:B---3--:R0:W-:Y:S04]  /*26420*/  STL [R1+0x14ac], R85 ;  /* 0x0014ac5501007387 */ /* 0x0081e80000100800 */
[----:B0-----:R-:W3:Y:S04]  /*26430*/  LDL.LU R85, [R1+0x1f90] ;  /* 0x001f900001557983 */ /* 0x001ee80000300800 */
[----:B------:R0:W-:Y:S04]  /*26440*/  STL [R1+0x14a8], R81 ;  /* 0x0014a85101007387 */ /* 0x0001e80000100800 */
[----:B0-----:R-:W3:Y:S01]  /*26450*/  LDL.LU R81, [R1+0x1f8c] ;  /* 0x001f8c0001517983 */ /* 0x001ee20000300800 */
[----:B------:R-:W-:Y:S01]  /*26460*/  ISETP.GT.AND P2, PT, R52, 0x13, PT ;  /* 0x000000133400780c */ /* 0x000fe20003f44270 */
[----:B------:R-:W-:-:S02]  /*26470*/  IMAD.MOV.U32 R38, RZ, RZ, R26 ;  /* 0x000000ffff267224 */ /* 0x000fc400078e001a */
[----:B------:R-:W-:Y:S02]  /*26480*/  IMAD.MOV.U32 R39, RZ, RZ, R88 ;  /* 0x000000ffff277224 */ /* 0x000fe400078e0058 */
[----:B------:R-:W-:Y:S02]  /*26490*/  IMAD.MOV.U32 R50, RZ, RZ, R87 ;  /* 0x000000ffff327224 */ /* 0x000fe400078e0057 */
[----:B------:R-:W-:Y:S01]  /*264a0*/  IMAD.MOV.U32 R51, RZ, RZ, R83 ;  /* 0x000000ffff337224 */ /* 0x000fe200078e0053 */
[----:B------:R-:W3:Y:S04]  /*264b0*/  LDL.LU R21, [R1+0x120] ;  /* 0x0001200001157983 */ /* 0x000ee80000300800 */
[----:B------:R-:W3:Y:S04]  /*264c0*/  LDL.LU R20, [R1+0x150] ;  /* 0x0001500001147983 */ /* 0x000ee80000300800 */
[----:B------:R-:W3:Y:S04]  /*264d0*/  LDL R68, [R1+0x1494] ;  /* 0x0014940001447983 */ /* 0x000ee80000100800 */
[----:B------:R-:W3:Y:S04]  /*264e0*/  LDL R64, [R1+0x1490] ;  /* 0x0014900001407983 */ /* 0x000ee80000100800 */
[----:B------:R-:W3:Y:S01]  /*264f0*/  LDL R28, [R1+0x148c] ;  /* 0x00148c00011c7983 */ /* 0x000ee20000100800 */
[----:B--2---:R-:W-:-:S03]  /*26500*/  IMAD.MOV.U32 R60, RZ, RZ, R86 ;  /* 0x000000ffff3c7224 */ /* 0x004fc600078e0056 */
[----:B------:R-:W2:Y:S04]  /*26510*/  @P2 LDG.E.U16 R31, desc[UR6][R50.64] ;  /* 0x00000006321f2981 */ /* 0x000ea8000c1e1500 */
[----:B------:R-:W2:Y:S01]  /*26520*/  @P2 LDG.E.U16 R32, desc[UR6][R38.64] ;  /* 0x0000000626202981 */ /* 0x000ea2000c1e1500 */
[----:B----4-:R-:W-:-:S05]  /*26530*/  IMAD.MOV.U32 R61, RZ, RZ, R82 ;  /* 0x000000ffff3d7224 */ /* 0x010fca00078e0052 */
[----:B------:R-:W4:Y:S01]  /*26540*/  @P2 LDG.E.U16 R56, desc[UR6][R60.64] ;  /* 0x000000063c382981 */ /* 0x000f22000c1e1500 */
[----:B---3--:R-:W-:Y:S02]  /*26550*/  IMAD.MOV.U32 R66, RZ, RZ, R85 ;  /* 0x000000ffff427224 */ /* 0x008fe400078e0055 */
[----:B------:R-:W-:-:S05]  /*26560*/  IMAD.MOV.U32 R67, RZ, RZ, R81 ;  /* 0x000000ffff437224 */ /* 0x000fca00078e0051 */
[----:B------:R-:W3:Y:S04]  /*26570*/  @P2 LDG.E.U16 R49, desc[UR6][R66.64] ;  /* 0x0000000642312981 */ /* 0x000ee8000c1e1500 */
[----:B------:R-:W-:Y:S04]  /*26580*/  STL.64 [R1+0xc38], R38 ;  /* 0x000c382601007387 */ /* 0x000fe80000100a00 */
[----:B------:R-:W3:Y:S04]  /*26590*/  LDL R30, [R1+0x1488] ;  /* 0x00148800011e7983 */ /* 0x000ee80000100800 */
[----:B------:R-:W3:Y:S04]  /*265a0*/  LDL R33, [R1+0x1484] ;  /* 0x0014840001217983 */ /* 0x000ee80000100800 */
[----:B------:R-:W3:Y:S04]  /*265b0*/  LDL R89, [R1+0x1480] ;  /* 0x0014800001597983 */ /* 0x000ee80000100800 */
[----:B------:R-:W3:Y:S04]  /*265c0*/  LDL R91, [R1+0x147c] ;  /* 0x00147c00015b7983 */ /* 0x000ee80000100800 */
[----:B------:R-:W3:Y:S04]  /*265d0*/  LDL R90, [R1+0x1478] ;  /* 0x00147800015a7983 */ /* 0x000ee80000100800 */
[----:B------:R-:W3:Y:S04]  /*265e0*/  LDL.LU R27, [R1+0x1470] ;  /* 0x00147000011b7983 */ /* 0x000ee80000300800 */
[----:B------:R-:W3:Y:S04]  /*265f0*/  LDL.LU R26, [R1+0x146c] ;  /* 0x00146c00011a7983 */ /* 0x000ee80000300800 */
[----:B------:R-:W3:Y:S04]  /*26600*/  LDL.LU R29, [R1+0x1468] ;  /* 0x00146800011d7983 */ /* 0x000ee80000300800 */
[----:B------:R-:W-:Y:S04]  /*26610*/  STL.64 [R1+0xc50], R66 ;  /* 0x000c504201007387 */ /* 0x000fe80000100a00 */
[----:B------:R-:W-:Y:S04]  /*26620*/  STL.64 [R1+0xc40], R50 ;  /* 0x000c403201007387 */ /* 0x000fe80000100a00 */
[----:B------:R0:W-:Y:S04]  /*26630*/  STL.64 [R1+0xc48], R60 ;  /* 0x000c483c01007387 */ /* 0x0001e80000100a00 */
[----:B0-----:R-:W3:Y:S04]  /*26640*/  LDL.LU R61, [R1+0x124] ;  /* 0x00012400013d7983 */ /* 0x001ee80000300800 */
[----:B------:R-:W3:Y:S04]  /*26650*/  LDL.LU R60, [R1+0x134] ;  /* 0x00013400013c7983 */ /* 0x000ee80000300800 */
[----:B------:R-:W3:Y:S04]  /*26660*/  LDL.LU R67, [R1+0x128] ;  /* 0x0001280001437983 */ /* 0x000ee80000300800 */
[----:B------:R-:W3:Y:S04]  /*26670*/  LDL.LU R66, [R1+0x138] ;  /* 0x0001380001427983 */ /* 0x000ee80000300800 */
[----:B------:R-:W3:Y:S04]  /*26680*/  LDL.LU R69, [R1+0x12c] ;  /* 0x00012c0001457983 */ /* 0x000ee80000300800 */
[----:B------:R-:W3:Y:S04]  /*26690*/  LDL.LU R65, [R1+0x13c] ;  /* 0x00013c0001417983 */ /* 0x000ee80000300800 */
[----:B--2---:R-:W-:Y:S04]  /*266a0*/  @P2 STL [R1+0x1498], R32 ;  /* 0x0014982001002387 */ /* 0x004fe80000100800 */
[----:B------:R-:W-:Y:S04]  /*266b0*/  @P2 STL [R1+0x149c], R31 ;  /* 0x00149c1f01002387 */ /* 0x000fe80000100800 */
[----:B----4-:R0:W-:Y:S04]  /*266c0*/  @P2 STL [R1+0x14a0], R56 ;  /* 0x0014a03801002387 */ /* 0x0101e80000100800 */
[----:B---3--:R1:W-:Y:S04]  /*266d0*/  @P2 STL [R1+0x14a4], R49 ;  /* 0x0014a43101002387 */ /* 0x0083e80000100800 */
[----:B------:R-:W2:Y:S04]  /*266e0*/  LDL.LU R39, [R1+0x140] ;  /* 0x0001400001277983 */ /* 0x000ea80000300800 */
[----:B------:R-:W2:Y:S04]  /*266f0*/  LDL.LU R38, [R1+0x170] ;  /* 0x0001700001267983 */ /* 0x000ea80000300800 */
[----:B------:R-:W3:Y:S04]  /*26700*/  LDL.LU R51, [R1+0x144] ;  /* 0x0001440001337983 */ /* 0x000ee80000300800 */
[----:B------:R-:W-:Y:S04]  /*26710*/  STL.64 [R1+0xc18], R20 ;  /* 0x000c181401007387 */ /* 0x000fe80000100a00 */
[----:B------:R-:W3:Y:S04]  /*26720*/  LDL.LU R50, [R1+0x154] ;  /* 0x0001540001327983 */ /* 0x000ee80000300800 */
[----:B------:R-:W4:Y:S04]  /*26730*/  LDL.LU R57, [R1+0x148] ;  /* 0x0001480001397983 */ /* 0x000f280000300800 */
[----:B0-----:R-:W4:Y:S04]  /*26740*/  LDL.LU R56, [R1+0x158] ;  /* 0x0001580001387983 */ /* 0x001f280000300800 */
[----:B-1----:R-:W4:Y:S04]  /*26750*/  LDL.LU R49, [R1+0x14c] ;  /* 0x00014c0001317983 */ /* 0x002f280000300800 */
[----:B------:R-:W4:Y:S01]  /*26760*/  LDL.LU R31, [R1+0x15c] ;  /* 0x00015c00011f7983 */ /* 0x000f220000300800 */
[----:B------:R-:W-:-:S02]  /*26770*/  ISETP.GT.AND P6, PT, R52, 0x14, PT ;  /* 0x000000143400780c */ /* 0x000fc40003fc4270 */
[----:B------:R-:W-:Y:S01]  /*26780*/  ISETP.GT.AND P5, PT, R52, 0x15, PT ;  /* 0x000000153400780c */ /* 0x000fe20003fa4270 */
[----:B------:R-:W4:Y:S10]  /*26790*/  LDL R32, [R1+0x1474] ;  /* 0x0014740001207983 */ /* 0x000f340000100800 */
[----:B------:R-:W4:Y:S04]  /*267a0*/  @P6 LDG.E.U16 R30, desc[UR6][R20.64] ;  /* 0x00000006141e6981 */ /* 0x000f28000c1e1500 */
[----:B------:R4:W4:Y:S04]  /*267b0*/  @P6 LDG.E.U16 R28, desc[UR6][R60.64] ;  /* 0x000000063c1c6981 */ /* 0x000928000c1e1500 */
[----:B------:R-:W4:Y:S01]  /*267c0*/  @P6 LDG.E.U16 R64, desc[UR6][R66.64] ;  /* 0x0000000642406981 */ /* 0x000f22000c1e1500 */
[----:B------:R-:W-:-:S02]  /*267d0*/  IMAD.MOV.U32 R71, RZ, RZ, R69 ;  /* 0x000000ffff477224 */ /* 0x000fc400078e0045 */
[----:B------:R-:W-:-:S05]  /*267e0*/  IMAD.MOV.U32 R70, RZ, RZ, R65 ;  /* 0x000000ffff467224 */ /* 0x000fca00078e0041 */
[----:B------:R-:W-:Y:S04]  /*267f0*/  STL.64 [R1+0xc30], R70 ;  /* 0x000c304601007387 */ /* 0x000fe80000100a00 */
[----:B------:R-:W4:Y:S04]  /*26800*/  @P6 LDG.E.U16 R68, desc[UR6][R70.64] ;  /* 0x0000000646446981 */ /* 0x000f28000c1e1500 */
[----:B------:R4:W-:Y:S01]  /*26810*/  STL.64 [R1+0xc20], R60 ;  /* 0x000c203c01007387 */ /* 0x0009e20000100a00 */
[----:B------:R-:W-:-:S03]  /*26820*/  ISETP.GT.AND P4, PT, R52, 0x16, PT ;  /* 0x000000163400780c */ /* 0x000fc60003f84270 */
[----:B--2---:R-:W2:Y:S04]  /*26830*/  @P5 LDG.E.U16 R90, desc[UR6][R38.64] ;  /* 0x00000006265a5981 */ /* 0x004ea8000c1e1500 */
[----:B---3--:R-:W3:Y:S01]  /*26840*/  @P5 LDG.E.U16 R91, desc[UR6][R50.64] ;  /* 0x00000006325b5981 */ /* 0x008ee2000c1e1500 */
[----:B----4-:R-:W-:Y:S01]  /*26850*/  IMAD.MOV.U32 R61, RZ, RZ, R57 ;  /* 0x000000ffff3d7224 */ /* 0x010fe200078e0039 */
[----:B------:R-:W-:Y:S01]  /*26860*/  MOV R60, R56 ;  /* 0x00000038003c7202 */ /* 0x000fe20000000f00 */
[----:B------:R-:W-:Y:S02]  /*26870*/  IMAD.MOV.U32 R57, RZ, RZ, R49 ;  /* 0x000000ffff397224 */ /* 0x000fe400078e0031 */
[----:B------:R-:W-:Y:S01]  /*26880*/  IMAD.MOV.U32 R56, RZ, RZ, R31 ;  /* 0x000000ffff387224 */ /* 0x000fe200078e001f */
[----:B------:R-:W-:Y:S04]  /*26890*/  STL.64 [R1+0xc28], R66 ;  /* 0x000c284201007387 */ /* 0x000fe80000100a00 */
[----:B------:R-:W4:Y:S04]  /*268a0*/  @P5 LDG.E.U16 R89, desc[UR6][R60.64] ;  /* 0x000000063c595981 */ /* 0x000f28000c1e1500 */
[----:B------:R-:W2:Y:S04]  /*268b0*/  @P5 LDG.E.U16 R33, desc[UR6][R56.64] ;  /* 0x0000000638215981 */ /* 0x000ea8000c1e1500 */
[----:B------:R0:W-:Y:S04]  /*268c0*/  @P6 STL [R1+0x1488], R30 ;  /* 0x0014881e01006387 */ /* 0x0001e80000100800 */
[----:B0-----:R-:W3:Y:S04]  /*268d0*/  LDL.LU R30, [R1+0x160] ;  /* 0x00016000011e7983 */ /* 0x001ee80000300800 */
[----:B------:R0:W-:Y:S04]  /*268e0*/  @P6 STL [R1+0x148c], R28 ;  /* 0x00148c1c01006387 */ /* 0x0001e80000100800 */
[----:B0-----:R-:W4:Y:S04]  /*268f0*/  LDL.LU R28, [R1+0x190] ;  /* 0x00019000011c7983 */ /* 0x001f280000300800 */
[----:B------:R-:W4:Y:S04]  /*26900*/  LDL.LU R21, [R1+0x164] ;  /* 0x0001640001157983 */ /* 0x000f280000300800 */
[----:B------:R-:W4:Y:S04]  /*26910*/  LDL.LU R20, [R1+0x174] ;  /* 0x0001740001147983 */ /* 0x000f280000300800 */
[----:B------:R-:W-:Y:S04]  /*26920*/  @P6 STL [R1+0x1490], R64 ;  /* 0x0014904001006387 */ /* 0x000fe80000100800 */
[----:B------:R-:W-:Y:S04]  /*26930*/  @P6 STL [R1+0x1494], R68 ;  /* 0x0014944401006387 */ /* 0x000fe80000100800 */
[----:B------:R-:W-:Y:S04]  /*26940*/  STL.64 [R1+0xbf8], R38 ;  /* 0x000bf82601007387 */ /* 0x000fe80000100a00 */
[----:B------:R-:W-:Y:S04]  /*26950*/  STL.64 [R1+0xc00], R50 ;  /* 0x000c003201007387 */ /* 0x000fe80000100a00 */
[----:B------:R-:W-:Y:S04]  /*26960*/  STL.64 [R1+0xc08], R60 ;  /* 0x000c083c01007387 */ /* 0x000fe80000100a00 */
[----:B------:R0:W-:Y:S04]  /*26970*/  STL.64 [R1+0xc10], R56 ;  /* 0x000c103801007387 */ /* 0x0001e80000100a00 */
[----:B0-----:R-:W4:Y:S04]  /*26980*/  LDL.LU R57, [R1+0x168] ;  /* 0x0001680001397983 */ /* 0x001f280000300800 */
[----:B------:R-:W4:Y:S04]  /*26990*/  LDL.LU R49, [R1+0x178] ;  /* 0x0001780001317983 */ /* 0x000f280000300800 */
[----:B--2---:R0:W-:Y:S04]  /*269a0*/  @P5 STL [R1+0x1484], R33 ;  /* 0x0014842101005387 */ /* 0x0041e80000100800 */
[----:B0-----:R-:W2:Y:S04]  /*269b0*/  LDL.LU R33, [R1+0x16c] ;  /* 0x00016c0001217983 */ /* 0x001ea80000300800 */
[----:B------:R-:W2:Y:S04]  /*269c0*/  LDL.LU R31, [R1+0x17c] ;  /* 0x00017c00011f7983 */ /* 0x000ea80000300800 */
[----:B------:R-:W-:Y:S04]  /*269d0*/  @P5 STL [R1+0x1478], R90 ;  /* 0x0014785a01005387 */ /* 0x000fe80000100800 */
[----:B---3--:R-:W-:Y:S04]  /*269e0*/  @P5 STL [R1+0x147c], R91 ;  /* 0x00147c5b01005387 */ /* 0x008fe80000100800 */
[----:B----4-:R0:W-:Y:S01]  /*269f0*/  @P5 STL [R1+0x1480], R89 ;  /* 0x0014805901005387 */ /* 0x0101e20000100800 */
[----:B--2---:R-:W-:-:S02]  /*26a00*/  IMAD.MOV.U32 R61, RZ, RZ, R33 ;  /* 0x000000ffff3d7224 */ /* 0x004fc400078e0021 */
[----:B------:R-:W-:-:S05]  /*26a10*/  IMAD.MOV.U32 R60, RZ, RZ, R31 ;  /* 0x000000ffff3c7224 */ /* 0x000fca00078e001f */
[----:B------:R-:W2:Y:S01]  /*26a20*/  @P4 LDG.E.U16 R32, desc[UR6][R60.64] ;  /* 0x000000063c204981 */ /* 0x000ea2000c1e1500 */
[----:B------:R-:W-:Y:S02]  /*26a30*/  IMAD.MOV.U32 R38, RZ, RZ, R28 ;  /* 0x000000ffff267224 */ /* 0x000fe400078e001c */
[----:B------:R-:W-:Y:S02]  /*26a40*/  IMAD.MOV.U32 R39, RZ, RZ, R30 ;  /* 0x000000ffff277224 */ /* 0x000fe400078e001e */
[----:B------:R-:W-:Y:S01]  /*26a50*/  IMAD.MOV.U32 R50, RZ, RZ, R20 ;  /* 0x000000ffff327224 */ /* 0x000fe200078e0014 */
[----:B------:R-:W3:Y:S01]  /*26a60*/  LDL.LU R30, [R1+0x180] ;  /* 0x00018000011e7983 */ /* 0x000ee20000300800 */
[----:B------:R-:W-:-:S03]  /*26a70*/  IMAD.MOV.U32 R51, RZ, RZ, R21 ;  /* 0x000000ffff337224 */ /* 0x000fc600078e0015 */
[----:B------:R-:W4:Y:S04]  /*26a80*/  LDL.LU R28, [R1+0x1b0] ;  /* 0x0001b000011c7983 */ /* 0x000f280000300800 */
[----:B------:R-:W-:Y:S04]  /*26a90*/  STL.64 [R1+0xbd8], R38 ;  /* 0x000bd82601007387 */ /* 0x000fe80000100a00 */
[----:B------:R-:W3:Y:S04]  /*26aa0*/  LDL.LU R21, [R1+0x184] ;  /* 0x0001840001157983 */ /* 0x000ee80000300800 */
[----:B------:R-:W3:Y:S01]  /*26ab0*/  LDL.LU R20, [R1+0x194] ;  /* 0x0001940001147983 */ /* 0x000ee20000300800 */
[----:B------:R-:W-:-:S02]  /*26ac0*/  IMAD.MOV.U32 R64, RZ, RZ, R49 ;  /* 0x000000ffff407224 */ /* 0x000fc400078e0031 */
[----:B------:R-:W-:Y:S01]  /*26ad0*/  IMAD.MOV.U32 R65, RZ, RZ, R57 ;  /* 0x000000ffff417224 */ /* 0x000fe200078e0039 */
[----:B------:R-:W-:Y:S04]  /*26ae0*/  STL.64 [R1+0xbe0], R50 ;  /* 0x000be03201007387 */ /* 0x000fe80000100a00 */
[----:B------:R-:W3:Y:S04]  /*26af0*/  LDL R56, [R1+0x16fc] ;  /* 0x0016fc0001387983 */ /* 0x000ee80000100800 */
[----:B0-----:R-:W3:Y:S04]  /*26b00*/  LDL R89, [R1+0x16f8] ;  /* 0x0016f80001597983 */ /* 0x001ee80000100800 */
[----:B------:R-:W3:Y:S04]  /*26b10*/  LDL R91, [R1+0x16f4] ;  /* 0x0016f400015b7983 */ /* 0x000ee80000100800 */
[----:B------:R-:W-:Y:S04]  /*26b20*/  STL.64 [R1+0xbf0], R60 ;  /* 0x000bf03c01007387 */ /* 0x000fe80000100a00 */
[----:B------:R-:W3:Y:S04]  /*26b30*/  LDL.LU R66, [R1+0x188] ;  /* 0x0001880001427983 */ /* 0x000ee80000300800 */
[----:B------:R-:W-:Y:S04]  /*26b40*/  STL.64 [R1+0xbe8], R64 ;  /* 0x000be84001007387 */ /* 0x000fe80000100a00 */
[----:B------:R4:W3:Y:S04]  /*26b50*/  @P4 LDG.E.U16 R27, desc[UR6][R64.64] ;  /* 0x00000006401b4981 */ /* 0x0008e8000c1e1500 */
[----:B------:R-:W3:Y:S04]  /*26b60*/  @P4 LDG.E.U16 R26, desc[UR6][R50.64] ;  /* 0x00000006321a4981 */ /* 0x000ee8000c1e1500 */
[----:B------:R-:W3:Y:S04]  /*26b70*/  @P4 LDG.E.U16 R29, desc[UR6][R38.64] ;  /* 0x00000006261d4981 */ /* 0x000ee8000c1e1500 */
[----:B--2---:R0:W-:Y:S04]  /*26b80*/  @P4 STL [R1+0x1474], R32 ;  /* 0x0014742001004387 */ /* 0x0041e80000100800 */
[----:B0-----:R-:W2:Y:S04]  /*26b90*/  LDL.LU R32, [R1+0x198] ;  /* 0x0001980001207983 */ /* 0x001ea80000300800 */
[----:B------:R-:W2:Y:S04]  /*26ba0*/  LDL.LU R60, [R1+0x18c] ;  /* 0x00018c00013c7983 */ /* 0x000ea80000300800 */
[----:B------:R-:W2:Y:S01]  /*26bb0*/  LDL.LU R49, [R1+0x19c] ;  /* 0x00019c0001317983 */ /* 0x000ea20000300800 */
[----:B------:R-:W-:-:S03]  /*26bc0*/  ISETP.GT.AND P2, PT, R52, 0x17, PT ;  /* 0x000000173400780c */ /* 0x000fc60003f44270 */
[----:B------:R-:W2:Y:S04]  /*26bd0*/  LDL R90, [R1+0x16f0] ;  /* 0x0016f000015a7983 */ /* 0x000ea80000100800 */
[----:B------:R-:W2:Y:S01]  /*26be0*/  LDL R31, [R1+0x1464] ;  /* 0x00146400011f7983 */ /* 0x000ea20000100800 */
[----:B----4-:R-:W-:Y:S02]  /*26bf0*/  IMAD.MOV.U32 R64, RZ, RZ, R28 ;  /* 0x000000ffff407224 */ /* 0x010fe400078e001c */
[----:B---3--:R-:W-:Y:S01]  /*26c00*/  IMAD.MOV.U32 R65, RZ, RZ, R30 ;  /* 0x000000ffff417224 */ /* 0x008fe200078e001e */
[----:B------:R-:W-:Y:S04]  /*26c10*/  STL [R1+0x1f00], R27 ;  /* 0x001f001b01007387 */ /* 0x000fe80000100800 */
[----:B------:R-:W3:Y:S04]  /*26c20*/  LDL R33, [R1+0x1460] ;  /* 0x0014600001217983 */ /* 0x000ee80000100800 */
[----:B------:R-:W-:Y:S01]  /*26c30*/  STL [R1+0x1f04], R26 ;  /* 0x001f041a01007387 */ /* 0x000fe20000100800 */
[----:B------:R-:W-:-:S02]  /*26c40*/  IMAD.MOV.U32 R50, RZ, RZ, R20 ;  /* 0x000000ffff327224 */ /* 0x000fc400078e0014 */
[----:B------:R-:W-:Y:S01]  /*26c50*/  IMAD.MOV.U32 R51, RZ, RZ, R21 ;  /* 0x000000ffff337224 */ /* 0x000fe200078e0015 */
[----:B------:R-:W-:Y:S04]  /*26c60*/  STL [R1+0x1f08], R29 ;  /* 0x001f081d01007387 */ /* 0x000fe80000100800 */
[----:B------:R-:W4:Y:S04]  /*26c70*/  LDL.LU R61, [R1+0x1a0] ;  /* 0x0001a000013d7983 */ /* 0x000f280000300800 */
[----:B------:R-:W3:Y:S01]  /*26c80*/  LDL.LU R57, [R1+0x1d0] ;  /* 0x0001d00001397983 */ /* 0x000ee20000300800 */
[----:B--2---:R-:W-:-:S02]  /*26c90*/  IMAD.MOV.U32 R69, RZ, RZ, R60 ;  /* 0x000000ffff457224 */ /* 0x004fc400078e003c */
[----:B------:R-:W-:Y:S02]  /*26ca0*/  IMAD.MOV.U32 R68, RZ, RZ, R49 ;  /* 0x000000ffff447224 */ /* 0x000fe400078e0031 */
[----:B------:R-:W-:Y:S01]  /*26cb0*/  IMAD.MOV.U32 R67, RZ, RZ, R66 ;  /* 0x000000ffff437224 */ /* 0x000fe200078e0042 */
[----:B------:R3:W2:Y:S04]  /*26cc0*/  @P2 LDG.E.U16 R90, desc[UR6][R64.64] ;  /* 0x00000006405a2981 */ /* 0x0006a8000c1e1500 */
[----:B------:R-:W2:Y:S04]  /*26cd0*/  @P2 LDG.E.U16 R56, desc[UR6][R68.64] ;  /* 0x0000000644382981 */ /* 0x000ea8000c1e1500 */
[----:B------:R3:W-:Y:S04]  /*26ce0*/  STL.64 [R1+0xbb8], R64 ;  /* 0x000bb84001007387 */ /* 0x0007e80000100a00 */
[----:B------:R0:W-:Y:S04]  /*26cf0*/  STL.64 [R1+0xbc0], R50 ;  /* 0x000bc03201007387 */ /* 0x0001e80000100a00 */
[----:B------:R-:W4:Y:S04]  /*26d00*/  LDL.LU R39, [R1+0x1a4] ;  /* 0x0001a40001277983 */ /* 0x000f280000300800 */
[----:B------:R-:W4:Y:S04]  /*26d10*/  LDL.LU R38, [R1+0x1b4] ;  /* 0x0001b40001267983 */ /* 0x000f280000300800 */
[----:B------:R-:W4:Y:S04]  /*26d20*/  LDL.LU R30, [R1+0x1a8] ;  /* 0x0001a800011e7983 */ /* 0x000f280000300800 */
[----:B------:R-:W4:Y:S01]  /*26d30*/  LDL.LU R28, [R1+0x1b8] ;  /* 0x0001b800011c7983 */ /* 0x000f220000300800 */
[----:B------:R-:W-:-:S03]  /*26d40*/  IMAD.MOV.U32 R66, RZ, RZ, R32 ;  /* 0x000000ffff427224 */ /* 0x000fc600078e0020 */
[----:B------:R-:W4:Y:S04]  /*26d50*/  @P2 LDG.E.U16 R91, desc[UR6][R50.64] ;  /* 0x00000006325b2981 */ /* 0x000f28000c1e1500 */
[----:B------:R-:W4:Y:S04]  /*26d60*/  LDL.LU R21, [R1+0x1ac] ;  /* 0x0001ac0001157983 */ /* 0x000f280000300800 */
[----:B------:R-:W4:Y:S04]  /*26d70*/  LDL.LU R20, [R1+0x1bc] ;  /* 0x0001bc0001147983 */ /* 0x000f280000300800 */
[----:B------:R-:W4:Y:S04]  /*26d80*/  LDL R32, [R1+0x145c] ;  /* 0x00145c0001207983 */ /* 0x000f280000100800 */
[----:B------:R-:W4:Y:S04]  /*26d90*/  @P2 LDG.E.U16 R89, desc[UR6][R66.64] ;  /* 0x0000000642592981 */ /* 0x000f28000c1e1500 */
[----:B------:R-:W-:Y:S04]  /*26da0*/  STL.64 [R1+0xbd0], R68 ;  /* 0x000bd04401007387 */ /* 0x000fe80000100a00 */
[----:B------:R-:W-:Y:S01]  /*26db0*/  STL.64 [R1+0xbc8], R66 ;  /* 0x000bc84201007387 */ /* 0x000fe20000100a00 */
[----:B------:R-:W-:-:S03]  /*26dc0*/  ISETP.GT.AND P6, PT, R52, 0x18, PT ;  /* 0x000000183400780c */ /* 0x000fc60003fc4270 */
[----:B--2---:R1:W-:Y:S01]  /*26dd0*/  @P2 STL [R1+0x16fc], R56 ;  /* 0x0016fc3801002387 */ /* 0x0043e20000100800 */
[----:B---3--:R-:W-:Y:S02]  /*26de0*/  IMAD.MOV.U32 R64, RZ, RZ, R57 ;  /* 0x000000ffff407224 */ /* 0x008fe400078e0039 */
[----:B----4-:R-:W-:Y:S02]  /*26df0*/  IMAD.MOV.U32 R65, RZ, RZ, R61 ;  /* 0x000000ffff417224 */ /* 0x010fe400078e003d */
[----:B------:R-:W-:Y:S02]  /*26e00*/  IMAD.MOV.U32 R71, RZ, RZ, R39 ;  /* 0x000000ffff477224 */ /* 0x000fe400078e0027 */
[----:B------:R-:W-:Y:S01]  /*26e10*/  IMAD.MOV.U32 R70, RZ, RZ, R38 ;  /* 0x000000ffff467224 */ /* 0x000fe200078e0026 */
[----:B------:R-:W2:Y:S04]  /*26e20*/  LDL R49, [R1+0x1454] ;  /* 0x0014540001317983 */ /* 0x000ea80000100800 */
[----:B0-----:R-:W3:Y:S04]  /*26e30*/  LDL R50, [R1+0x1450] ;  /* 0x0014500001327983 */ /* 0x001ee80000100800 */
[----:B------:R-:W4:Y:S04]  /*26e40*/  LDL R60, [R1+0x144c] ;  /* 0x00144c00013c7983 */ /* 0x000f280000100800 */
[----:B-1----:R-:W2:Y:S01]  /*26e50*/  LDL R56, [R1+0x1458] ;  /* 0x0014580001387983 */ /* 0x002ea20000100800 */
[----:B------:R-:W-:-:S02]  /*26e60*/  IMAD.MOV.U32 R38, RZ, RZ, R28 ;  /* 0x000000ffff267224 */ /* 0x000fc400078e001c */
[----:B------:R-:W-:Y:S01]  /*26e70*/  IMAD.MOV.U32 R39, RZ, RZ, R30 ;  /* 0x000000ffff277224 */ /* 0x000fe200078e001e */
[----:B------:R-:W3:Y:S04]  /*26e80*/  LDL R51, [R1+0x1448] ;  /* 0x0014480001337983 */ /* 0x000ee80000100800 */
[----:B------:R-:W-:Y:S04]  /*26e90*/  @P2 STL [R1+0x16f0], R90 ;  /* 0x0016f05a01002387 */ /* 0x000fe80000100800 */
[----:B------:R-:W-:Y:S04]  /*26ea0*/  @P2 STL [R1+0x16f4], R91 ;  /* 0x0016f45b01002387 */ /* 0x000fe80000100800 */
[----:B------:R-:W-:Y:S04]  /*26eb0*/  @P2 STL [R1+0x16f8], R89 ;  /* 0x0016f85901002387 */ /* 0x000fe80000100800 */
[----:B------:R-:W3:Y:S04]  /*26ec0*/  @P6 LDG.E.U16 R33, desc[UR6][R38.64] ;  /* 0x0000000626216981 */ /* 0x000ee8000c1e1500 */
[----:B------:R-:W-:Y:S04]  /*26ed0*/  STL.64 [R1+0xb98], R64 ;  /* 0x000b984001007387 */ /* 0x000fe80000100a00 */
[----:B------:R-:W-:Y:S04]  /*26ee0*/  STL.64 [R1+0xba0], R70 ;  /* 0x000ba04601007387 */ /* 0x000fe80000100a00 */
[----:B------:R-:W4:Y:S04]  /*26ef0*/  @P6 LDG.E.U16 R32, desc[UR6][R70.64] ;  /* 0x0000000646206981 */ /* 0x000f28000c1e1500 */
[----:B------:R-:W-:Y:S04]  /*26f00*/  STL.64 [R1+0xba8], R38 ;  /* 0x000ba82601007387 */ /* 0x000fe80000100a00 */
[----:B------:R0:W-:Y:S04]  /*26f10*/  STL.64 [R1+0xbb0], R20 ;  /* 0x000bb01401007387 */ /* 0x0001e80000100a00 */
[----:B------:R-:W4:Y:S04]  /*26f20*/  @P6 LDG.E.U16 R31, desc[UR6][R20.64] ;  /* 0x00000006141f6981 */ /* 0x000f28000c1e1500 */
[----:B------:R-:W4:Y:S04]  /*26f30*/  LDL.LU R30, [R1+0x1c0] ;  /* 0x0001c000011e7983 */ /* 0x000f280000300800 */
[----:B------:R-:W4:Y:S04]  /*26f40*/  LDL.LU R28, [R1+0x1f0] ;  /* 0x0001f000011c7983 */ /* 0x000f280000300800 */
[----:B0-----:R-:W4:Y:S04]  /*26f50*/  LDL.LU R21, [R1+0x1c4] ;  /* 0x0001c40001157983 */ /* 0x001f280000300800 */
[----:B------:R-:W4:Y:S04]  /*26f60*/  LDL.LU R20, [R1+0x1d4] ;  /* 0x0001d40001147983 */ /* 0x000f280000300800 */
[----:B------:R-:W4:Y:S04]  /*26f70*/  LDL.LU R67, [R1+0x1c8] ;  /* 0x0001c80001437983 */ /* 0x000f280000300800 */
[----:B------:R-:W4:Y:S04]  /*26f80*/  LDL.LU R66, [R1+0x1d8] ;  /* 0x0001d80001427983 */ /* 0x000f280000300800 */
[----:B------:R-:W4:Y:S04]  /*26f90*/  LDL.LU R68, [R1+0x1cc] ;  /* 0x0001cc0001447983 */ /* 0x000f280000300800 */
[----:B------:R-:W4:Y:S04]  /*26fa0*/  LDL.LU R61, [R1+0x1dc] ;  /* 0x0001dc00013d7983 */ /* 0x000f280000300800 */
[----:B------:R-:W4:Y:S04]  /*26fb0*/  LDL R39, [R1+0x1444] ;  /* 0x0014440001277983 */ /* 0x000f280000100800 */
[----:B------:R-:W4:Y:S04]  /*26fc0*/  LDL R89, [R1+0x1440] ;  /* 0x0014400001597983 */ /* 0x000f280000100800 */
[----:B------:R-:W4:Y:S04]  /*26fd0*/  LDL R91, [R1+0x143c] ;  /* 0x00143c00015b7983 */ /* 0x000f280000100800 */
[----:B------:R-:W4:Y:S01]  /*26fe0*/  LDL R90, [R1+0x1438] ;  /* 0x00143800015a7983 */ /* 0x000f220000100800 */
[----:B------:R-:W-:-:S03]  /*26ff0*/  ISETP.GT.AND P5, PT, R52, 0x19, PT ;  /* 0x000000193400780c */ /* 0x000fc60003fa4270 */
[----:B------:R-:W4:Y:S04]  /*27000*/  LDL.LU R38, [R1+0x1e0] ;  /* 0x0001e00001267983 */ /* 0x000f280000300800 */
[----:B--2---:R0:W2:Y:S04]  /*27010*/  @P6 LDG.E.U16 R56, desc[UR6][R64.64] ;  /* 0x0000000640386981 */ /* 0x0040a8000c1e1500 */
[----:B---3--:R1:W-:Y:S04]  /*27020*/  @P6 STL [R1+0x1460], R33 ;  /* 0x0014602101006387 */ /* 0x0083e80000100800 */
[----:B-1----:R-:W3:Y:S04]  /*27030*/  LDL.LU R33, [R1+0x210] ;  /* 0x0002100001217983 */ /* 0x002ee80000300800 */
[----:B----4-:R1:W-:Y:S01]  /*27040*/  @P6 STL [R1+0x145c], R32 ;  /* 0x00145c2001006387 */ /* 0x0103e20000100800 */
[----:B------:R-:W-:-:S03]  /*27050*/  IMAD.MOV.U32 R57, RZ, RZ, R30 ;  /* 0x000000ffff397224 */ /* 0x000fc600078e001e */
[----:B------:R-:W4:Y:S04]  /*27060*/  @P5 LDG.E.U16 R50, desc[UR6][R66.64] ;  /* 0x0000000642325981 */ /* 0x000f28000c1e1500 */
[----:B-1----:R-:W3:Y:S04]  /*27070*/  LDL.LU R32, [R1+0x1e4] ;  /* 0x0001e40001207983 */ /* 0x002ee80000300800 */
[----:B------:R1:W-:Y:S01]  /*27080*/  @P6 STL [R1+0x1464], R31 ;  /* 0x0014641f01006387 */ /* 0x0003e20000100800 */
[----:B0-----:R-:W-:Y:S02]  /*27090*/  IMAD.MOV.U32 R64, RZ, RZ, R20 ;  /* 0x000000ffff407224 */ /* 0x001fe400078e0014 */
[----:B------:R-:W-:Y:S01]  /*270a0*/  IMAD.MOV.U32 R65, RZ, RZ, R21 ;  /* 0x000000ffff417224 */ /* 0x000fe200078e0015 */
[----:B------:R-:W-:Y:S01]  /*270b0*/  MOV R69, R68 ;  /* 0x0000004400457202 */ /* 0x000fe20000000f00 */
[----:B-1----:R-:W4:Y:S01]  /*270c0*/  LDL.LU R31, [R1+0x1f4] ;  /* 0x0001f400011f7983 */ /* 0x002f220000300800 */
[----:B------:R-:W-:-:S03]  /*270d0*/  IMAD.MOV.U32 R68, RZ, RZ, R61 ;  /* 0x000000ffff447224 */ /* 0x000fc600078e003d */
[----:B------:R0:W4:Y:S04]  /*270e0*/  @P5 LDG.E.U16 R60, desc[UR6][R64.64] ;  /* 0x00000006403c5981 */ /* 0x000128000c1e1500 */
[----:B------:R-:W4:Y:S04]  /*270f0*/  @P5 LDG.E.U16 R49, desc[UR6][R68.64] ;  /* 0x0000000644315981 */ /* 0x000f28000c1e1500 */
[----:B--2---:R1:W-:Y:S04]  /*27100*/  @P6 STL [R1+0x1458], R56 ;  /* 0x0014583801006387 */ /* 0x0043e80000100800 */
[----:B------:R-:W0:Y:S01]  /*27110*/  LDL.LU R30, [R1+0x1e8] ;  /* 0x0001e800011e7983 */ /* 0x000e220000300800 */
[----:B-1----:R-:W-:-:S03]  /*27120*/  IMAD.MOV.U32 R56, RZ, RZ, R28 ;  /* 0x000000ffff387224 */ /* 0x002fc600078e001c */
[----:B------:R-:W2:Y:S04]  /*27130*/  LDL.LU R28, [R1+0x1f8] ;  /* 0x0001f800011c7983 */ /* 0x000ea80000300800 */
[----:B------:R-:W2:Y:S04]  /*27140*/  @P5 LDG.E.U16 R51, desc[UR6][R56.64] ;  /* 0x0000000638335981 */ /* 0x000ea8000c1e1500 */
[----:B------:R-:W-:Y:S04]  /*27150*/  STL.64 [R1+0xb78], R56 ;  /* 0x000b783801007387 */ /* 0x000fe80000100a00 */
[----:B------:R0:W-:Y:S04]  /*27160*/  STL.64 [R1+0xb80], R64 ;  /* 0x000b804001007387 */ /* 0x0001e80000100a00 */
[----:B------:R-:W4:Y:S04]  /*27170*/  LDL.LU R21, [R1+0x1ec] ;  /* 0x0001ec0001157983 */ /* 0x000f280000300800 */
[----:B------:R-:W4:Y:S04]  /*27180*/  LDL.LU R20, [R1+0x1fc] ;  /* 0x0001fc0001147983 */ /* 0x000f280000300800 */
[----:B------:R-:W-:Y:S04]  /*27190*/  STL.64 [R1+0xb90], R68 ;  /* 0x000b904401007387 */ /* 0x000fe80000100a00 */
[----:B------:R1:W-:Y:S01]  /*271a0*/  STL.64 [R1+0xb88], R66 ;  /* 0x000b884201007387 */ /* 0x0003e20000100a00 */
[----:B------:R-:W-:Y:S01]  /*271b0*/  ISETP.GT.AND P4, PT, R52, 0x1a, PT ;  /* 0x0000001a3400780c */ /* 0x000fe20003f84270 */
[----:B---3--:R-:W-:-:S02]  /*271c0*/  IMAD.MOV.U32 R61, RZ, RZ, R32 ;  /* 0x000000ffff3d7224 */ /* 0x008fc400078e0020 */
[----:B0-----:R-:W-:Y:S01]  /*271d0*/  IMAD.MOV.U32 R65, RZ, RZ, R30 ;  /* 0x000000ffff417224 */ /* 0x001fe200078e001e */
[----:B--2---:R0:W-:Y:S04]  /*271e0*/  @P5 STL [R1+0x1448], R51 ;  /* 0x0014483301005387 */ /* 0x0041e80000100800 */
[----:B----4-:R2:W-:Y:S04]  /*271f0*/  @P5 STL [R1+0x144c], R60 ;  /* 0x00144c3c01005387 */ /* 0x0105e80000100800 */
[----:B------:R3:W-:Y:S04]  /*27200*/  @P5 STL [R1+0x1450], R50 ;  /* 0x0014503201005387 */ /* 0x0007e80000100800 */
[----:B------:R-:W-:Y:S01]  /*27210*/  @P5 STL [R1+0x1454], R49 ;  /* 0x0014543101005387 */ /* 0x000fe20000100800 */
[----:B------:R-:W-:-:S02]  /*27220*/  IMAD.MOV.U32 R64, RZ, RZ, R28 ;  /* 0x000000ffff407224 */ /* 0x000fc400078e001c */
[----:B-1----:R-:W-:Y:S02]  /*27230*/  IMAD.MOV.U32 R66, RZ, RZ, R20 ;  /* 0x000000ffff427224 */ /* 0x002fe400078e0014 */
[----:B------:R-:W-:Y:S01]  /*27240*/  IMAD.MOV.U32 R67, RZ, RZ, R21 ;  /* 0x000000ffff437224 */ /* 0x000fe200078e0015 */
[----:B------:R-:W4:Y:S01]  /*27250*/  @P4 LDG.E.U16 R89, desc[UR6][R64.64] ;  /* 0x0000000640594981 */ /* 0x000f22000c1e1500 */
[----:B0-----:R-:W-:Y:S02]  /*27260*/  IMAD.MOV.U32 R51, RZ, RZ, R38 ;  /* 0x000000ffff337224 */ /* 0x001fe400078e0026 */
[----:B--2---:R-:W-:Y:S02]  /*27270*/  IMAD.MOV.U32 R60, RZ, RZ, R31 ;  /* 0x000000ffff3c7224 */ /* 0x004fe400078e001f */
[----:B---3--:R-:W-:Y:S01]  /*27280*/  IMAD.MOV.U32 R50, RZ, RZ, R33 ;  /* 0x000000ffff327224 */ /* 0x008fe200078e0021 */
[----:B------:R-:W2:Y:S04]  /*27290*/  LDL.LU R38, [R1+0x200] ;  /* 0x0002000001267983 */ /* 0x000ea80000300800 */
[----:B------:R-:W3:Y:S04]  /*272a0*/  LDL.LU R33, [R1+0x230] ;  /* 0x0002300001217983 */ /* 0x000ee80000300800 */
[----:B------:R-:W2:Y:S04]  /*272b0*/  @P4 LDG.E.U16 R39, desc[UR6][R66.64] ;  /* 0x0000000642274981 */ /* 0x000ea8000c1e1500 */
[----:B------:R-:W-:Y:S04]  /*272c0*/  STL.64 [R1+0xb58], R50 ;  /* 0x000b583201007387 */ /* 0x000fe80000100a00 */
[----:B------:R-:W-:Y:S04]  /*272d0*/  STL.64 [R1+0xb60], R60 ;  /* 0x000b603c01007387 */ /* 0x000fe80000100a00 */
[----:B------:R-:W3:Y:S04]  /*272e0*/  LDL.LU R32, [R1+0x204] ;  /* 0x0002040001207983 */ /* 0x000ee80000300800 */
[----:B------:R-:W3:Y:S04]  /*272f0*/  LDL.LU R31, [R1+0x214] ;  /* 0x00021400011f7983 */ /* 0x000ee80000300800 */
[----:B------:R-:W3:Y:S04]  /*27300*/  LDL.LU R30, [R1+0x208] ;  /* 0x00020800011e7983 */ /* 0x000ee80000300800 */
[----:B------:R-:W3:Y:S04]  /*27310*/  LDL.LU R28, [R1+0x218] ;  /* 0x00021800011c7983 */ /* 0x000ee80000300800 */
[----:B------:R-:W-:Y:S04]  /*27320*/  STL.64 [R1+0xb68], R64 ;  /* 0x000b684001007387 */ /* 0x000fe80000100a00 */
[----:B------:R-:W-:Y:S04]  /*27330*/  STL.64 [R1+0xb70], R66 ;  /* 0x000b704201007387 */ /* 0x000fe80000100a00 */
[----:B------:R-:W3:Y:S04]  /*27340*/  LDL.LU R21, [R1+0x20c] ;  /* 0x00020c0001157983 */ /* 0x000ee80000300800 */
[----:B------:R-:W4:Y:S04]  /*27350*/  LDL.LU R20, [R1+0x21c] ;  /* 0x00021c0001147983 */ /* 0x000f280000300800 */
[----:B------:R-:W4:Y:S04]  /*27360*/  @P4 LDG.E.U16 R90, desc[UR6][R50.64] ;  /* 0x00000006325a4981 */ /* 0x000f28000c1e1500 */
[----:B------:R-:W4:Y:S04]  /*27370*/  @P4 LDG.E.U16 R91, desc[UR6][R60.64] ;  /* 0x000000063c5b4981 */ /* 0x000f28000c1e1500 */
[----:B------:R-:W4:Y:S01]  /*27380*/  LDL R72, [R1+0x1434] ;  /* 0x0014340001487983 */ /* 0x000f220000100800 */
[----:B------:R-:W-:-:S03]  /*27390*/  ISETP.GT.AND P2, PT, R52, 0x1b, PT ;  /* 0x0000001b3400780c */ /* 0x000fc60003f44270 */
[----:B------:R-:W4:Y:S04]  /*273a0*/  LDL R56, [R1+0x1430] ;  /* 0x0014300001387983 */ /* 0x000f280000100800 */
[----:B--2---:R0:W-:Y:S01]  /*273b0*/  @P4 STL [R1+0x1444], R39 ;  /* 0x0014442701004387 */ /* 0x0041e20000100800 */
[----:B---3--:R-:W-:-:S03]  /*273c0*/  IMAD.MOV.U32 R75, RZ, RZ, R21 ;  /* 0x000000ffff4b7224 */ /* 0x008fc600078e0015 */
[----:B0-----:R-:W2:Y:S04]  /*273d0*/  LDL R39, [R1+0x142c] ;  /* 0x00142c0001277983 */ /* 0x001ea80000100800 */
[----:B----4-:R-:W-:Y:S01]  /*273e0*/  @P4 STL [R1+0x1438], R90 ;  /* 0x0014385a01004387 */ /* 0x010fe20000100800 */
[----:B------:R-:W-:-:S03]  /*273f0*/  IMAD.MOV.U32 R74, RZ, RZ, R20 ;  /* 0x000000ffff4a7224 */ /* 0x000fc600078e0014 */
[----:B------:R-:W-:Y:S04]  /*27400*/  @P4 STL [R1+0x143c], R91 ;  /* 0x00143c5b01004387 */ /* 0x000fe80000100800 */
[----:B------:R0:W-:Y:S04]  /*27410*/  @P4 STL [R1+0x1440], R89 ;  /* 0x0014405901004387 */ /* 0x0001e80000100800 */
[----:B------:R-:W3:Y:S04]  /*27420*/  LDL R64, [R1+0x1428] ;  /* 0x0014280001407983 */ /* 0x000ee80000100800 */
[----:B------:R-:W4:Y:S01]  /*27430*/  @P2 LDG.E.U16 R72, desc[UR6][R74.64] ;  /* 0x000000064a482981 */ /* 0x000f22000c1e1500 */
[----:B------:R-:W-:-:S02]  /*27440*/  IMAD.MOV.U32 R66, RZ, RZ, R33 ;  /* 0x000000ffff427224 */ /* 0x000fc400078e0021 */
[----:B------:R-:W-:Y:S02]  /*27450*/  IMAD.MOV.U32 R67, RZ, RZ, R38 ;  /* 0x000000ffff437224 */ /* 0x000fe400078e0026 */
[----:B------:R-:W-:Y:S02]  /*27460*/  IMAD.MOV.U32 R50, RZ, RZ, R31 ;  /* 0x000000ffff327224 */ /* 0x000fe400078e001f */
[----:B------:R-:W-:Y:S01]  /*27470*/  IMAD.MOV.U32 R51, RZ, RZ, R32 ;  /* 0x000000ffff337224 */ /* 0x000fe200078e0020 */
[----:B------:R-:W4:Y:S04]  /*27480*/  LDL R61, [R1+0x1424] ;  /* 0x00142400013d7983 */ /* 0x000f280000100800 */
[----:B------:R-:W-:Y:S04]  /*27490*/  STL.64 [R1+0xb38], R66 ;  /* 0x000b384201007387 */ /* 0x000fe80000100a00 */
[----:B------:R-:W4:Y:S01]  /*274a0*/  LDL R57, [R1+0x1420] ;  /* 0x0014200001397983 */ /* 0x000f220000100800 */
[----:B------:R-:W-:-:S02]  /*274b0*/  IMAD.MOV.U32 R70, RZ, RZ, R28 ;  /* 0x000000ffff467224 */ /* 0x000fc400078e001c */
[----:B------:R-:W-:Y:S01]  /*274c0*/  IMAD.MOV.U32 R71, RZ, RZ, R30 ;  /* 0x000000ffff477224 */ /* 0x000fe200078e001e */
[----:B------:R-:W-:Y:S04]  /*274d0*/  STL.64 [R1+0xb40], R50 ;  /* 0x000b403201007387 */ /* 0x000fe80000100a00 */
[----:B------:R-:W4:Y:S04]  /*274e0*/  LDL R68, [R1+0x141c] ;  /* 0x00141c0001447983 */ /* 0x000f280000100800 */
[----:B------:R-:W4:Y:S04]  /*274f0*/  LDL R60, [R1+0x1418] ;  /* 0x00141800013c7983 */ /* 0x000f280000100800 */
[----:B------:R-:W4:Y:S04]  /*27500*/  LDL.LU R49, [R1+0x220] ;  /* 0x0002200001317983 */ /* 0x000f280000300800 */
[----:B------:R-:W4:Y:S04]  /*27510*/  LDL.LU R38, [R1+0x250] ;  /* 0x0002500001267983 */ /* 0x000f280000300800 */
[----:B------:R1:W-:Y:S04]  /*27520*/  STL.64 [R1+0xb48], R70 ;  /* 0x000b484601007387 */ /* 0x0003e80000100a00 */
[----:B------:R-:W-:Y:S04]  /*27530*/  STL.64 [R1+0xb50], R74 ;  /* 0x000b504a01007387 */ /* 0x000fe80000100a00 */
[----:B------:R-:W4:Y:S04]  /*27540*/  LDL.LU R21, [R1+0x224] ;  /* 0x0002240001157983 */ /* 0x000f280000300800 */
[----:B------:R-:W4:Y:S04]  /*27550*/  LDL.LU R20, [R1+0x234] ;  /* 0x0002340001147983 */ /* 0x000f280000300800 */
[----:B------:R-:W4:Y:S04]  /*27560*/  @P2 LDG.E.U16 R56, desc[UR6][R70.64] ;  /* 0x0000000646382981 */ /* 0x000f28000c1e1500 */
[----:B0-----:R-:W4:Y:S04]  /*27570*/  LDL R89, [R1+0x1414] ;  /* 0x0014140001597983 */ /* 0x001f280000100800 */
[----:B------:R-:W4:Y:S04]  /*27580*/  LDL R32, [R1+0x1410] ;  /* 0x0014100001207983 */ /* 0x000f280000100800 */
[----:B------:R-:W4:Y:S04]  /*27590*/  LDL R91, [R1+0x140c] ;  /* 0x00140c00015b7983 */ /* 0x000f280000100800 */
[----:B------:R-:W4:Y:S04]  /*275a0*/  LDL R90, [R1+0x1408] ;  /* 0x00140800015a7983 */ /* 0x000f280000100800 */
[----:B------:R-:W4:Y:S04]  /*275b0*/  LDL.LU R28, [R1+0x1404] ;  /* 0x00140400011c7983 */ /* 0x000f280000300800 */
[----:B------:R-:W4:Y:S04]  /*275c0*/  LDL.LU R31, [R1+0x1400] ;  /* 0x00140000011f7983 */ /* 0x000f280000300800 */
[----:B------:R-:W4:Y:S04]  /*275d0*/  LDL.LU R30, [R1+0x13fc] ;  /* 0x0013fc00011e7983 */ /* 0x000f280000300800 */
[----:B------:R-:W4:Y:S04]  /*275e0*/  LDL.LU R33, [R1+0x15bc] ;  /* 0x0015bc0001217983 */ /* 0x000f280000300800 */
[----:B-1----:R-:W4:Y:S04]  /*275f0*/  LDL.LU R71, [R1+0x228] ;  /* 0x0002280001477983 */ /* 0x002f280000300800 */
[----:B------:R-:W4:Y:S04]  /*27600*/  LDL.LU R70, [R1+0x238] ;  /* 0x0002380001467983 */ /* 0x000f280000300800 */
[----:B--2---:R-:W2:Y:S04]  /*27610*/  @P2 LDG.E.U16 R39, desc[UR6][R50.64] ;  /* 0x0000000632272981 */ /* 0x004ea8000c1e1500 */
[----:B---3--:R0:W3:Y:S04]  /*27620*/  @P2 LDG.E.U16 R64, desc[UR6][R66.64] ;  /* 0x0000000642402981 */ /* 0x0080e8000c1e1500 */
[----:B----4-:R1:W-:Y:S04]  /*27630*/  @P2 STL [R1+0x1434], R72 ;  /* 0x0014344801002387 */ /* 0x0103e80000100800 */
[----:B-1----:R-:W4:Y:S04]  /*27640*/  LDL.LU R72, [R1+0x22c] ;  /* 0x00022c0001487983 */ /* 0x002f280000300800 */
[----:B------:R-:W4:Y:S01]  /*27650*/  LDL.LU R69, [R1+0x23c] ;  /* 0x00023c0001457983 */ /* 0x000f220000300800 */
[----:B------:R-:W-:Y:S01]  /*27660*/  ISETP.GT.AND P6, PT, R52, 0x1c, PT ;  /* 0x0000001c3400780c */ /* 0x000fe20003fc4270 */
[----:B------:R-:W-:-:S02]  /*27670*/  IMAD.MOV.U32 R65, RZ, RZ, R49 ;  /* 0x000000ffff417224 */ /* 0x000fc400078e0031 */
[----:B------:R1:W-:Y:S01]  /*27680*/  @P2 STL [R1+0x1430], R56 ;  /* 0x0014303801002387 */ /* 0x0003e20000100800 */
[----:B0-----:R-:W-:Y:S02]  /*27690*/  IMAD.MOV.U32 R66, RZ, RZ, R20 ;  /* 0x000000ffff427224 */ /* 0x001fe400078e0014 */
[----:B------:R-:W-:-:S07]  /*276a0*/  IMAD.MOV.U32 R67, RZ, RZ, R21 ;  /* 0x000000ffff437224 */ /* 0x000fce00078e0015 */
[----:B------:R-:W4:Y:S04]  /*276b0*/  @P6 LDG.E.U16 R68, desc[UR6][R66.64] ;  /* 0x0000000642446981 */ /* 0x000f28000c1e1500 */
[----:B-1----:R-:W4:Y:S04]  /*276c0*/  LDL.LU R56, [R1+0x240] ;  /* 0x0002400001387983 */ /* 0x002f280000300800 */
[----:B------:R-:W4:Y:S04]  /*276d0*/  LDL.LU R51, [R1+0x270] ;  /* 0x0002700001337983 */ /* 0x000f280000300800 */
[----:B------:R-:W4:Y:S04]  /*276e0*/  LDL.LU R50, [R1+0x244] ;  /* 0x0002440001327983 */ /* 0x000f280000300800 */
[----:B------:R-:W4:Y:S04]  /*276f0*/  @P6 LDG.E.U16 R57, desc[UR6][R70.64] ;  /* 0x0000000646396981 */ /* 0x000f28000c1e1500 */
[----:B--2---:R0:W-:Y:S04]  /*27700*/  @P2 STL [R1+0x142c], R39 ;  /* 0x00142c2701002387 */ /* 0x0041e80000100800 */
[----:B0-----:R-:W2:Y:S04]  /*27710*/  LDL.LU R39, [R1+0x254] ;  /* 0x0002540001277983 */ /* 0x001ea80000300800 */
[----:B---3--:R0:W-:Y:S04]  /*27720*/  @P2 STL [R1+0x1428], R64 ;  /* 0x0014284001002387 */ /* 0x0081e80000100800 */
[----:B------:R-:W3:Y:S01]  /*27730*/  LDL.LU R49, [R1+0x248] ;  /* 0x0002480001317983 */ /* 0x000ee20000300800 */
[----:B----4-:R-:W-:-:S02]  /*27740*/  IMAD.MOV.U32 R73, RZ, RZ, R72 ;  /* 0x000000ffff497224 */ /* 0x010fc400078e0048 */
[----:B------:R-:W-:Y:S02]  /*27750*/  IMAD.MOV.U32 R72, RZ, RZ, R69 ;  /* 0x000000ffff487224 */ /* 0x000fe400078e0045 */
[----:B0-----:R-:W-:-:S03]  /*27760*/  IMAD.MOV.U32 R64, RZ, RZ, R38 ;  /* 0x000000ffff407224 */ /* 0x001fc600078e0026 */
[----:B------:R-:W4:Y:S04]  /*27770*/  @P6 LDG.E.U16 R61, desc[UR6][R72.64] ;  /* 0x00000006483d6981 */ /* 0x000f28000c1e1500 */
[----:B------:R-:W4:Y:S04]  /*27780*/  LDL.LU R38, [R1+0x258] ;  /* 0x0002580001267983 */ /* 0x000f280000300800 */
[----:B------:R0:W4:Y:S04]  /*27790*/  @P6 LDG.E.U16 R60, desc[UR6][R64.64] ;  /* 0x00000006403c6981 */ /* 0x000128000c1e1500 */
[----:B------:R0:W-:Y:S04]  /*277a0*/  STL.64 [R1+0xb18], R64 ;  /* 0x000b184001007387 */ /* 0x0001e80000100a00 */
[----:B------:R3:W-:Y:S04]  /*277b0*/  STL.64 [R1+0xb20], R66 ;  /* 0x000b204201007387 */ /* 0x0007e80000100a00 */
[----:B------:R-:W4:Y:S04]  /*277c0*/  LDL.LU R21, [R1+0x24c] ;  /* 0x00024c0001157983 */ /* 0x000f280000300800 */
[----:B------:R-:W4:Y:S01]  /*277d0*/  LDL.LU R20, [R1+0x25c] ;  /* 0x00025c0001147983 */ /* 0x000f220000300800 */
[----:B------:R-:W-:-:S03]  /*277e0*/  ISETP.GT.AND P5, PT, R52, 0x1d, PT ;  /* 0x0000001d3400780c */ /* 0x000fc60003fa4270 */
[----:B------:R-:W-:Y:S04]  /*277f0*/  STL.64 [R1+0xb30], R72 ;  /* 0x000b304801007387 */ /* 0x000fe80000100a00 */
[----:B------:R-:W-:Y:S01]  /*27800*/  STL.64 [R1+0xb28], R70 ;  /* 0x000b284601007387 */ /* 0x000fe20000100a00 */
[----:B0-----:R-:W-:Y:S02]  /*27810*/  IMAD.MOV.U32 R65, RZ, RZ, R50 ;  /* 0x000000ffff417224 */ /* 0x001fe400078e0032 */
[----:B---3--:R-:W-:Y:S02]  /*27820*/  IMAD.MOV.U32 R67, RZ, RZ, R49 ;  /* 0x000000ffff437224 */ /* 0x008fe400078e0031 */
[----:B--2---:R-:W-:-:S05]  /*27830*/  IMAD.MOV.U32 R64, RZ, RZ, R39 ;  /* 0x000000ffff407224 */ /* 0x004fca00078e0027 */
[----:B------:R-:W2:Y:S01]  /*27840*/  @P5 LDG.E.U16 R91, desc[UR6][R64.64] ;  /* 0x00000006405b5981 */ /* 0x000ea2000c1e1500 */
[----:B----4-:R-:W-:-:S03]  /*27850*/  IMAD.MOV.U32 R66, RZ, RZ, R38 ;  /* 0x000000ffff427224 */ /* 0x010fc600078e0026 */
[----:B------:R0:W-:Y:S04]  /*27860*/  @P6 STL [R1+0x1418], R60 ;  /* 0x0014183c01006387 */ /* 0x0001e80000100800 */
[----:B------:R-:W-:Y:S04]  /*27870*/  @P6 STL [R1+0x141c], R68 ;  /* 0x00141c4401006387 */ /* 0x000fe80000100800 */
[----:B------:R1:W-:Y:S04]  /*27880*/  @P6 STL [R1+0x1420], R57 ;  /* 0x0014203901006387 */ /* 0x0003e80000100800 */
[----:B------:R-:W3:Y:S04]  /*27890*/  @P5 LDG.E.U16 R32, desc[UR6][R66.64] ;  /* 0x0000000642205981 */ /* 0x000ee8000c1e1500 */
[----:B------:R4:W-:Y:S04]  /*278a0*/  @P6 STL [R1+0x1424], R61 ;  /* 0x0014243d01006387 */ /* 0x0009e80000100800 */
[----:B------:R-:W2:Y:S01]  /*278b0*/  @P5 LDG.E.U16 R89, desc[UR6][R20.64] ;  /* 0x0000000614595981 */ /* 0x000ea2000c1e1500 */
[----:B0-----:R-:W-:-:S03]  /*278c0*/  IMAD.MOV.U32 R60, RZ, RZ, R51 ;  /* 0x000000ffff3c7224 */ /* 0x001fc600078e0033 */
[----:B-1----:R-:W2:Y:S01]  /*278d0*/  LDL.LU R57, [R1+0x260] ;  /* 0x0002600001397983 */ /* 0x002ea20000300800 */
[----:B----4-:R-:W-:-:S03]  /*278e0*/  IMAD.MOV.U32 R61, RZ, RZ, R56 ;  /* 0x000000ffff3d7224 */ /* 0x010fc600078e0038 */
[----:B------:R-:W4:Y:S04]  /*278f0*/  LDL.LU R56, [R1+0x290] ;  /* 0x0002900001387983 */ /* 0x000f280000300800 */
[----:B------:R-:W-:Y:S04]  /*27900*/  STL.64 [R1+0xaf8], R60 ;  /* 0x000af83c01007387 */ /* 0x000fe80000100a00 */
[----:B------:R-:W-:Y:S04]  /*27910*/  STL.64 [R1+0xb00], R64 ;  /* 0x000b004001007387 */ /* 0x000fe80000100a00 */
[----:B------:R-:W4:Y:S04]  /*27920*/  LDL.LU R50, [R1+0x264] ;  /* 0x0002640001327983 */ /* 0x000f280000300800 */
[----:B------:R-:W4:Y:S04]  /*27930*/  LDL.LU R39, [R1+0x274] ;  /* 0x0002740001277983 */ /* 0x000f280000300800 */
[----:B------:R4:W4:Y:S04]  /*27940*/  @P5 LDG.E.U16 R90, desc[UR6][R60.64] ;  /* 0x000000063c5a5981 */ /* 0x000928000c1e1500 */
[----:B------:R0:W-:Y:S04]  /*27950*/  STL.64 [R1+0xb10], R20 ;  /* 0x000b101401007387 */ /* 0x0001e80000100a00 */
[----:B------:R-:W4:Y:S04]  /*27960*/  LDL.LU R38, [R1+0x268] ;  /* 0x0002680001267983 */ /* 0x000f280000300800 */
[----:B------:R-:W-:Y:S04]  /*27970*/  STL.64 [R1+0xb08], R66 ;  /* 0x000b084201007387 */ /* 0x000fe80000100a00 */
[----:B0-----:R-:W4:Y:S04]  /*27980*/  LDL.LU R21, [R1+0x278] ;  /* 0x0002780001157983 */ /* 0x001f280000300800 */
[----:B------:R-:W4:Y:S04]  /*27990*/  LDL.LU R51, [R1+0x26c] ;  /* 0x00026c0001337983 */ /* 0x000f280000300800 */
[----:B---3--:R0:W-:Y:S04]  /*279a0*/  @P5 STL [R1+0x1410], R32 ;  /* 0x0014102001005387 */ /* 0x0081e80000100800 */
[----:B0-----:R-:W3:Y:S04]  /*279b0*/  LDL.LU R32, [R1+0x27c] ;  /* 0x00027c0001207983 */ /* 0x001ee80000300800 */
[----:B------:R-:W3:Y:S04]  /*279c0*/  LDL R68, [R1+0x16ec] ;  /* 0x0016ec0001447983 */ /* 0x000ee80000100800 */
[----:B------:R-:W3:Y:S04]  /*279d0*/  LDL R49, [R1+0x16e8] ;  /* 0x0016e80001317983 */ /* 0x000ee80000100800 */
[----:B------:R-:W3:Y:S04]  /*279e0*/  LDL R20, [R1+0x16e4] ;  /* 0x0016e40001147983 */ /* 0x000ee80000100800 */
[----:B--2---:R0:W-:Y:S01]  /*279f0*/  @P5 STL [R1+0x1414], R89 ;  /* 0x0014145901005387 */ /* 0x0041e20000100800 */
[----:B----4-:R-:W-:Y:S01]  /*27a00*/  IMAD.MOV.U32 R61, RZ, RZ, R50 ;  /* 0x000000ffff3d7224 */ /* 0x010fe200078e0032 */
[----:B------:R-:W-:-:S02]  /*27a10*/  MOV R60, R39 ;  /* 0x00000027003c7202 */ /* 0x000fc40000000f00 */
[----:B0-----:R-:W2:Y:S04]  /*27a20*/  LDL R89, [R1+0x16e0] ;  /* 0x0016e00001597983 */ /* 0x001ea80000100800 */
[----:B------:R-:W-:Y:S04]  /*27a30*/  @P5 STL [R1+0x1408], R90 ;  /* 0x0014085a01005387 */ /* 0x000fe80000100800 */
[----:B------:R-:W-:Y:S04]  /*27a40*/  @P5 STL [R1+0x140c], R91 ;  /* 0x00140c5b01005387 */ /* 0x000fe80000100800 */
[----:B------:R-:W4:Y:S04]  /*27a50*/  LDL.LU R50, [R1+0x280] ;  /* 0x0002800001327983 */ /* 0x000f280000300800 */
[----:B------:R-:W2:Y:S04]  /*27a60*/  LDL.LU R39, [R1+0x2b0] ;  /* 0x0002b00001277983 */ /* 0x000ea80000300800 */
[----:B------:R-:W-:Y:S04]  /*27a70*/  STL.64 [R1+0xad8], R56 ;  /* 0x000ad83801007387 */ /* 0x000fe80000100a00 */
[----:B------:R-:W-:Y:S01]  /*27a80*/  STL.64 [R1+0xae0], R60 ;  /* 0x000ae03c01007387 */ /* 0x000fe20000100a00 */
[----:B------:R-:W-:-:S02]  /*27a90*/  IMAD.MOV.U32 R65, RZ, RZ, R38 ;  /* 0x000000ffff417224 */ /* 0x000fc400078e0026 */
[----:B------:R-:W-:Y:S01]  /*27aa0*/  IMAD.MOV.U32 R64, RZ, RZ, R21 ;  /* 0x000000ffff407224 */ /* 0x000fe200078e0015 */
[----:B------:R-:W2:Y:S04]  /*27ab0*/  LDL.LU R38, [R1+0x284] ;  /* 0x0002840001267983 */ /* 0x000ea80000300800 */
[----:B------:R-:W4:Y:S01]  /*27ac0*/  LDL.LU R21, [R1+0x294] ;  /* 0x0002940001157983 */ /* 0x000f220000300800 */
[C---:B------:R-:W-:Y:S01]  /*27ad0*/  ISETP.GT.AND P4, PT, R52.reuse, 0x1e, PT ;  /* 0x0000001e3400780c */ /* 0x040fe20003f84270 */
[----:B------:R-:W-:Y:S01]  /*27ae0*/  IMAD.MOV.U32 R73, RZ, RZ, R51 ;  /* 0x000000ffff497224 */ /* 0x000fe200078e0033 */
[----:B------:R-:W-:Y:S01]  /*27af0*/  ISETP.GT.AND P2, PT, R52, 0x1f, PT ;  /* 0x0000001f3400780c */ /* 0x000fe20003f44270 */
[----:B------:R2:W-:Y:S04]  /*27b00*/  STL.64 [R1+0xae8], R64 ;  /* 0x000ae84001007387 */ /* 0x0005e80000100a00 */
[----:B------:R-:W4:Y:S04]  /*27b10*/  LDL.LU R67, [R1+0x288] ;  /* 0x0002880001437983 */ /* 0x000f280000300800 */
[----:B------:R-:W4:Y:S04]  /*27b20*/  LDL.LU R66, [R1+0x298] ;  /* 0x0002980001427983 */ /* 0x000f280000300800 */
[----:B------:R2:W4:Y:S04]  /*27b30*/  @P4 LDG.E.U16 R31, desc[UR6][R64.64] ;  /* 0x00000006401f4981 */ /* 0x000528000c1e1500 */
[----:B------:R0:W4:Y:S04]  /*27b40*/  @P4 LDG.E.U16 R30, desc[UR6][R60.64] ;  /* 0x000000063c1e4981 */ /* 0x000128000c1e1500 */
[----:B------:R-:W4:Y:S01]  /*27b50*/  @P4 LDG.E.U16 R33, desc[UR6][R56.64] ;  /* 0x0000000638214981 */ /* 0x000f22000c1e1500 */
[----:B---3--:R-:W-:-:S05]  /*27b60*/  IMAD.MOV.U32 R72, RZ, RZ, R32 ;  /* 0x000000ffff487224 */ /* 0x008fca00078e0020 */
[----:B------:R-:W3:Y:S04]  /*27b70*/  @P4 LDG.E.U16 R28, desc[UR6][R72.64] ;  /* 0x00000006481c4981 */ /* 0x000ee8000c1e1500 */
[----:B------:R-:W-:Y:S04]  /*27b80*/  STL.64 [R1+0xaf0], R72 ;  /* 0x000af04801007387 */ /* 0x000fe80000100a00 */
[----:B------:R-:W3:Y:S04]  /*27b90*/  LDL.LU R70, [R1+0x28c] ;  /* 0x00028c0001467983 */ /* 0x000ee80000300800 */
[----:B------:R-:W3:Y:S01]  /*27ba0*/  LDL.LU R69, [R1+0x29c] ;  /* 0x00029c0001457983 */ /* 0x000ee20000300800 */
[----:B--2---:R-:W-:-:S02]  /*27bb0*/  IMAD.MOV.U32 R65, RZ, RZ, R38 ;  /* 0x000000ffff417224 */ /* 0x004fc400078e0026 */
[----:B----4-:R-:W-:-:S05]  /*27bc0*/  IMAD.MOV.U32 R64, RZ, RZ, R21 ;  /* 0x000000ffff407224 */ /* 0x010fca00078e0015 */
[----:B------:R-:W2:Y:S01]  /*27bd0*/  @P2 LDG.E.U16 R20, desc[UR6][R64.64] ;  /* 0x0000000640142981 */ /* 0x000ea2000c1e1500 */
[----:B0-----:R-:W-:Y:S02]  /*27be0*/  IMAD.MOV.U32 R60, RZ, RZ, R39 ;  /* 0x000000ffff3c7224 */ /* 0x001fe400078e0027 */
[----:B------:R-:W-:Y:S01]  /*27bf0*/  IMAD.MOV.U32 R61, RZ, RZ, R50 ;  /* 0x000000ffff3d7224 */ /* 0x000fe200078e0032 */
[----:B------:R-:W4:Y:S04]  /*27c00*/  @P2 LDG.E.U16 R49, desc[UR6][R66.64] ;  /* 0x0000000642312981 */ /* 0x000f28000c1e1500 */
[----:B------:R-:W2:Y:S04]  /*27c10*/  @P2 LDG.E.U16 R89, desc[UR6][R60.64] ;  /* 0x000000063c592981 */ /* 0x000ea8000c1e1500 */
[----:B---3--:R-:W-:Y:S04]  /*27c20*/  STL [R1+0x1f0c], R28 ;  /* 0x001f0c1c01007387 */ /* 0x008fe80000100800 */
[----:B------:R-:W-:Y:S04]  /*27c30*/  STL [R1+0x1f10], R31 ;  /* 0x001f101f01007387 */ /* 0x000fe80000100800 */
[----:B------:R-:W-:Y:S04]  /*27c40*/  STL [R1+0x1f14], R30 ;  /* 0x001f141e01007387 */ /* 0x000fe80000100800 */
[----:B------:R-:W3:Y:S04]  /*27c50*/  LDL R91, [R1+0x13f8] ;  /* 0x0013f800015b7983 */ /* 0x000ee80000100800 */
[----:B------:R-:W3:Y:S04]  /*27c60*/  LDL R90, [R1+0x13f4] ;  /* 0x0013f400015a7983 */ /* 0x000ee80000100800 */
[----:B------:R-:W3:Y:S04]  /*27c70*/  LDL R32, [R1+0x13f0] ;  /* 0x0013f00001207983 */ /* 0x000ee80000100800 */
[----:B------:R-:W-:Y:S04]  /*27c80*/  STL [R1+0x1f18], R33 ;  /* 0x001f182101007387 */ /* 0x000fe80000100800 */
[----:B------:R-:W3:Y:S04]  /*27c90*/  LDL.LU R39, [R1+0x2a0] ;  /* 0x0002a00001277983 */ /* 0x000ee80000300800 */
[----:B------:R-:W3:Y:S04]  /*27ca0*/  LDL.LU R38, [R1+0x2d0] ;  /* 0x0002d00001267983 */ /* 0x000ee80000300800 */
[----:B------:R-:W-:Y:S04]  /*27cb0*/  STL.64 [R1+0xab8], R60 ;  /* 0x000ab83c01007387 */ /* 0x000fe80000100a00 */
[----:B------:R-:W-:Y:S01]  /*27cc0*/  STL.64 [R1+0xac0], R64 ;  /* 0x000ac04001007387 */ /* 0x000fe20000100a00 */
[----:B------:R-:W-:-:S03]  /*27cd0*/  IMAD.MOV.U32 R71, RZ, RZ, R70 ;  /* 0x000000ffff477224 */ /* 0x000fc600078e0046 */
[----:B------:R-:W3:Y:S01]  /*27ce0*/  LDL.LU R57, [R1+0x2a4] ;  /* 0x0002a40001397983 */ /* 0x000ee20000300800 */
[----:B------:R-:W-:-:S03]  /*27cf0*/  IMAD.MOV.U32 R70, RZ, RZ, R69 ;  /* 0x000000ffff467224 */ /* 0x000fc600078e0045 */
[----:B------:R-:W3:Y:S04]  /*27d00*/  LDL.LU R56, [R1+0x2b4] ;  /* 0x0002b40001387983 */ /* 0x000ee80000300800 */
[----:B------:R-:W3:Y:S04]  /*27d10*/  LDL.LU R51, [R1+0x2a8] ;  /* 0x0002a80001337983 */ /* 0x000ee80000300800 */
[----:B------:R-:W3:Y:S04]  /*27d20*/  LDL.LU R50, [R1+0x2b8] ;  /* 0x0002b80001327983 */ /* 0x000ee80000300800 */
[----:B------:R-:W3:Y:S04]  /*27d30*/  LDL R21, [R1+0x13ec] ;  /* 0x0013ec0001157983 */ /* 0x000ee80000100800 */
[----:B------:R-:W-:Y:S04]  /*27d40*/  STL.64 [R1+0xad0], R70 ;  /* 0x000ad04601007387 */ /* 0x000fe80000100a00 */
[----:B------:R-:W-:Y:S04]  /*27d50*/  STL.64 [R1+0xac8], R66 ;  /* 0x000ac84201007387 */ /* 0x000fe80000100a00 */
[----:B------:R-:W3:Y:S04]  /*27d60*/  LDL.LU R69, [R1+0x2ac] ;  /* 0x0002ac0001457983 */ /* 0x000ee80000300800 */
[----:B------:R3:W3:Y:S04]  /*27d70*/  @P2 LDG.E.U16 R68, desc[UR6][R70.64] ;  /* 0x0000000646442981 */ /* 0x0006e8000c1e1500 */
[----:B--2---:R0:W-:Y:S04]  /*27d80*/  @P2 STL [R1+0x16e4], R20 ;  /* 0x0016e41401002387 */ /* 0x0041e80000100800 */
[----:B0-----:R-:W2:Y:S01]  /*27d90*/  LDL.LU R20, [R1+0x2bc] ;  /* 0x0002bc0001147983 */ /* 0x001ea20000300800 */
[----:B------:R-:W-:-:S03]  /*27da0*/  ISETP.GT.AND P6, PT, R52, 0x20, PT ;  /* 0x000000203400780c */ /* 0x000fc60003fc4270 */
[----:B------:R-:W2:Y:S04]  /*27db0*/  LDL R61, [R1+0x13e8] ;  /* 0x0013e800013d7983 */ /* 0x000ea80000100800 */
[----:B----4-:R0:W-:Y:S04]  /*27dc0*/  @P2 STL [R1+0x16e8], R49 ;  /* 0x0016e83101002387 */ /* 0x0101e80000100800 */
[----:B0-----:R-:W4:Y:S01]  /*27dd0*/  LDL R49, [R1+0x13e4] ;  /* 0x0013e40001317983 */ /* 0x001f220000100800 */
[----:B---3--:R-:W-:Y:S02]  /*27de0*/  IMAD.MOV.U32 R71, RZ, RZ, R57 ;  /* 0x000000ffff477224 */ /* 0x008fe400078e0039 */
[----:B------:R-:W-:-:S02]  /*27df0*/  IMAD.MOV.U32 R70, RZ, RZ, R56 ;  /* 0x000000ffff467224 */ /* 0x000fc400078e0038 */
[----:B------:R-:W-:Y:S02]  /*27e00*/  IMAD.MOV.U32 R73, RZ, RZ, R51 ;  /* 0x000000ffff497224 */ /* 0x000fe400078e0033 */
[----:B------:R-:W-:Y:S01]  /*27e10*/  IMAD.MOV.U32 R72, RZ, RZ, R50 ;  /* 0x000000ffff487224 */ /* 0x000fe200078e0032 */
[----:B------:R-:W3:Y:S04]  /*27e20*/  @P6 LDG.E.U16 R21, desc[UR6][R38.64] ;  /* 0x0000000626156981 */ /* 0x000ee8000c1e1500 */
[----:B------:R0:W3:Y:S04]  /*27e30*/  @P6 LDG.E.U16 R32, desc[UR6][R70.64] ;  /* 0x0000000646206981 */ /* 0x0000e8000c1e1500 */
[----:B------:R1:W-:Y:S01]  /*27e40*/  @P2 STL [R1+0x16ec], R68 ;  /* 0x0016ec4401002387 */ /* 0x0003e20000100800 */
[----:B------:R-:W-:-:S03]  /*27e50*/  IMAD.MOV.U32 R75, RZ, RZ, R69 ;  /* 0x000000ffff4b7224 */ /* 0x000fc600078e0045 */
[----:B------:R-:W3:Y:S04]  /*27e60*/  @P6 LDG.E.U16 R90, desc[UR6][R72.64] ;  /* 0x00000006485a6981 */ /* 0x000ee8000c1e1500 */
[----:B-1----:R-:W3:Y:S04]  /*27e70*/  LDL R68, [R1+0x13e0] ;  /* 0x0013e00001447983 */ /* 0x002ee80000100800 */
[----:B------:R1:W-:Y:S01]  /*27e80*/  @P2 STL [R1+0x16e0], R89 ;  /* 0x0016e05901002387 */ /* 0x0003e20000100800 */
[----:B--2---:R-:W-:-:S05]  /*27e90*/  IMAD.MOV.U32 R74, RZ, RZ, R20 ;  /* 0x000000ffff4a7224 */ /* 0x004fca00078e0014 */
[----:B------:R-:W2:Y:S04]  /*27ea0*/  @P6 LDG.E.U16 R91, desc[UR6][R74.64] ;  /* 0x000000064a5b6981 */ /* 0x000ea8000c1e1500 */
[----:B-1----:R-:W3:Y:S04]  /*27eb0*/  LDL R89, [R1+0x13dc] ;  /* 0x0013dc0001597983 */ /* 0x002ee80000100800 */
[----:B------:R-:W3:Y:S04]  /*27ec0*/  LDL.LU R65, [R1+0x2c0] ;  /* 0x0002c00001417983 */ /* 0x000ee80000300800 */
[----:B------:R-:W-:Y:S04]  /*27ed0*/  STL.64 [R1+0xa98], R38 ;  /* 0x000a982601007387 */ /* 0x000fe80000100a00 */
[----:B------:R-:W-:Y:S04]  /*27ee0*/  STL.64 [R1+0xaa0], R70 ;  /* 0x000aa04601007387 */ /* 0x000fe80000100a00 */
[----:B------:R-:W-:Y:S04]  /*27ef0*/  STL.64 [R1+0xaa8], R72 ;  /* 0x000aa84801007387 */ /* 0x000fe80000100a00 */
[----:B------:R-:W3:Y:S04]  /*27f00*/  LDL.LU R64, [R1+0x2f0] ;  /* 0x0002f00001407983 */ /* 0x000ee80000300800 */
[----:B------:R-:W4:Y:S04]  /*27f10*/  LDL.LU R67, [R1+0x2c4] ;  /* 0x0002c40001437983 */ /* 0x000f280000300800 */
[----:B------:R-:W4:Y:S04]  /*27f20*/  LDL.LU R66, [R1+0x2d4] ;  /* 0x0002d40001427983 */ /* 0x000f280000300800 */
[----:B------:R-:W4:Y:S04]  /*27f30*/  LDL.LU R60, [R1+0x2c8] ;  /* 0x0002c800013c7983 */ /* 0x000f280000300800 */
[----:B------:R-:W0:Y:S04]  /*27f40*/  LDL.LU R57, [R1+0x2d8] ;  /* 0x0002d80001397983 */ /* 0x000e280000300800 */
[----:B------:R-:W4:Y:S04]  /*27f50*/  LDL.LU R56, [R1+0x2cc] ;  /* 0x0002cc0001387983 */ /* 0x000f280000300800 */
[----:B------:R-:W4:Y:S01]  /*27f60*/  LDL.LU R50, [R1+0x2dc] ;  /* 0x0002dc0001327983 */ /* 0x000f220000300800 */
[----:B------:R-:W-:-:S03]  /*27f70*/  ISETP.GT.AND P5, PT, R52, 0x21, PT ;  /* 0x000000213400780c */ /* 0x000fc60003fa4270 */
[----:B------:R-:W4:Y:S04]  /*27f80*/  LDL R51, [R1+0x13d8] ;  /* 0x0013d80001337983 */ /* 0x000f280000100800 */
[----:B------:R-:W-:Y:S04]  /*27f90*/  STL.64 [R1+0xab0], R74 ;  /* 0x000ab04a01007387 */ /* 0x000fe80000100a00 */
[----:B--2---:R1:W-:Y:S04]  /*27fa0*/  @P6 STL [R1+0x13f8], R91 ;  /* 0x0013f85b01006387 */ /* 0x0043e80000100800 */
[----:B---3--:R-:W2:Y:S04]  /*27fb0*/  @P5 LDG.E.U16 R89, desc[UR6][R64.64] ;  /* 0x0000000640595981 */ /* 0x008ea8000c1e1500 */
[----:B-1----:R-:W3:Y:S04]  /*27fc0*/  LDL R91, [R1+0x13d4] ;  /* 0x0013d400015b7983 */ /* 0x002ee80000100800 */
[----:B------:R1:W-:Y:S01]  /*27fd0*/  @P6 STL [R1+0x13f4], R90 ;  /* 0x0013f45a01006387 */ /* 0x0003e20000100800 */
[----:B0-----:R-:W-:-:S02]  /*27fe0*/  IMAD.MOV.U32 R70, RZ, RZ, R57 ;  /* 0x000000ffff467224 */ /* 0x001fc400078e0039 */
[----:B----4-:R-:W-:Y:S02]  /*27ff0*/  IMAD.MOV.U32 R71, RZ, RZ, R60 ;  /* 0x000000ffff477224 */ /* 0x010fe400078e003c */
[----:B------:R-:W-:Y:S02]  /*28000*/  IMAD.MOV.U32 R73, RZ, RZ, R56 ;  /* 0x000000ffff497224 */ /* 0x000fe400078e0038 */
[----:B------:R-:W-:Y:S01]  /*28010*/  IMAD.MOV.U32 R72, RZ, RZ, R50 ;  /* 0x000000ffff487224 */ /* 0x000fe200078e0032 */
[----:B------:R-:W4:Y:S04]  /*28020*/  @P5 LDG.E.U16 R68, desc[UR6][R66.64] ;  /* 0x0000000642445981 */ /* 0x000f28000c1e1500 */
[----:B------:R-:W2:Y:S04]  /*28030*/  @P5 LDG.E.U16 R49, desc[UR6][R70.64] ;  /* 0x0000000646315981 */ /* 0x000ea8000c1e1500 */
[----:B------:R-:W3:Y:S04]  /*28040*/  @P5 LDG.E.U16 R61, desc[UR6][R72.64] ;  /* 0x00000006483d5981 */ /* 0x000ee8000c1e1500 */
[----:B-1----:R-:W3:Y:S04]  /*28050*/  LDL R90, [R1+0x13d0] ;  /* 0x0013d000015a7983 */ /* 0x002ee80000100800 */
[----:B------:R0:W-:Y:S04]  /*28060*/  @P6 STL [R1+0x13f0], R32 ;  /* 0x0013f02001006387 */ /* 0x0001e80000100800 */
[----:B0-----:R-:W3:Y:S04]  /*28070*/  LDL R32, [R1+0x13cc] ;  /* 0x0013cc0001207983 */ /* 0x001ee80000100800 */
[----:B------:R-:W3:Y:S04]  /*28080*/  LDL.LU R39, [R1+0x2e0] ;  /* 0x0002e00001277983 */ /* 0x000ee80000300800 */
[----:B------:R-:W3:Y:S04]  /*28090*/  LDL.LU R38, [R1+0x310] ;  /* 0x0003100001267983 */ /* 0x000ee80000300800 */
[----:B------:R0:W-:Y:S04]  /*280a0*/  @P6 STL [R1+0x13ec], R21 ;  /* 0x0013ec1501006387 */ /* 0x0001e80000100800 */
[----:B0-----:R-:W3:Y:S04]  /*280b0*/  LDL.LU R21, [R1+0x2e4] ;  /* 0x0002e40001157983 */ /* 0x001ee80000300800 */
[----:B------:R-:W3:Y:S04]  /*280c0*/  LDL.LU R20, [R1+0x2f4] ;  /* 0x0002f40001147983 */ /* 0x000ee80000300800 */
[----:B------:R-:W-:Y:S04]  /*280d0*/  STL.64 [R1+0xa78], R64 ;  /* 0x000a784001007387 */ /* 0x000fe80000100a00 */
[----:B------:R-:W-:Y:S04]  /*280e0*/  STL.64 [R1+0xa80], R66 ;  /* 0x000a804201007387 */ /* 0x000fe80000100a00 */
[----:B------:R-:W-:Y:S04]  /*280f0*/  STL.64 [R1+0xa88], R70 ;  /* 0x000a884601007387 */ /* 0x000fe80000100a00 */
[----:B------:R-:W-:Y:S04]  /*28100*/  STL.64 [R1+0xa90], R72 ;  /* 0x000a904801007387 */ /* 0x000fe80000100a00 */
[----:B------:R-:W3:Y:S04]  /*28110*/  LDL.LU R57, [R1+0x2e8] ;  /* 0x0002e80001397983 */ /* 0x000ee80000300800 */
[----:B------:R-:W3:Y:S04]  /*28120*/  LDL.LU R56, [R1+0x2f8] ;  /* 0x0002f80001387983 */ /* 0x000ee80000300800 */
[----:B------:R-:W3:Y:S04]  /*28130*/  LDL.LU R60, [R1+0x2ec] ;  /* 0x0002ec00013c7983 */ /* 0x000ee80000300800 */
[----:B------:R-:W3:Y:S01]  /*28140*/  LDL.LU R50, [R1+0x2fc] ;  /* 0x0002fc0001327983 */ /* 0x000ee20000300800 */
[----:B------:R-:W-:-:S03]  /*28150*/  ISETP.GT.AND P4, PT, R52, 0x22, PT ;  /* 0x000000223400780c */ /* 0x000fc60003f84270 */
[----:B--2---:R0:W-:Y:S04]  /*28160*/  @P5 STL [R1+0x13e4], R49 ;  /* 0x0013e43101005387 */ /* 0x0041e80000100800 */
[----:B0-----:R-:W2:Y:S04]  /*28170*/  LDL R49, [R1+0x13c8] ;  /* 0x0013c80001317983 */ /* 0x001ea80000100800 */
[----:B------:R-:W-:Y:S04]  /*28180*/  @P5 STL [R1+0x13dc], R89 ;  /* 0x0013dc5901005387 */ /* 0x000fe80000100800 */
[----:B----4-:R0:W-:Y:S01]  /*28190*/  @P5 STL [R1+0x13e0], R68 ;  /* 0x0013e04401005387 */ /* 0x0101e20000100800 */
[----:B---3--:R-:W-:-:S03]  /*281a0*/  IMAD.MOV.U32 R69, RZ, RZ, R39 ;  /* 0x000000ffff457224 */ /* 0x008fc600078e0027 */
[----:B------:R1:W-:Y:S01]  /*281b0*/  @P5 STL [R1+0x13e8], R61 ;  /* 0x0013e83d01005387 */ /* 0x0003e20000100800 */
[----:B0-----:R-:W-:Y:S02]  /*281c0*/  IMAD.MOV.U32 R68, RZ, RZ, R38 ;  /* 0x000000ffff447224 */ /* 0x001fe400078e0026 */
[----:B------:R-:W-:Y:S02]  /*281d0*/  IMAD.MOV.U32 R71, RZ, RZ, R21 ;  /* 0x000000ffff477224 */ /* 0x000fe400078e0015 */
[----:B------:R-:W-:Y:S01]  /*281e0*/  IMAD.MOV.U32 R70, RZ, RZ, R20 ;  /* 0x000000ffff467224 */ /* 0x000fe200078e0014 */
[----:B------:R-:W3:Y:S04]  /*281f0*/  LDL.LU R21, [R1+0x300] ;  /* 0x0003000001157983 */ /* 0x000ee80000300800 */
[----:B------:R-:W3:Y:S04]  /*28200*/  LDL.LU R20, [R1+0x330] ;  /* 0x0003300001147983 */ /* 0x000ee80000300800 */
[----:B------:R-:W-:Y:S04]  /*28210*/  STL.64 [R1+0xa58], R68 ;  /* 0x000a584401007387 */ /* 0x000fe80000100a00 */
[----:B------:R-:W4:Y:S04]  /*28220*/  @P4 LDG.E.U16 R32, desc[UR6][R68.64] ;  /* 0x0000000644204981 */ /* 0x000f28000c1e1500 */
[----:B------:R-:W2:Y:S01]  /*28230*/  @P4 LDG.E.U16 R91, desc[UR6][R56.64] ;  /* 0x00000006385b4981 */ /* 0x000ea2000c1e1500 */
[----:B-1----:R-:W-:-:S02]  /*28240*/  IMAD.MOV.U32 R61, RZ, RZ, R60 ;  /* 0x000000ffff3d7224 */ /* 0x002fc400078e003c */
[----:B------:R-:W-:Y:S01]  /*28250*/  IMAD.MOV.U32 R60, RZ, RZ, R50 ;  /* 0x000000ffff3c7224 */ /* 0x000fe200078e0032 */
[----:B------:R-:W-:Y:S04]  /*28260*/  STL.64 [R1+0xa60], R70 ;  /* 0x000a604601007387 */ /* 0x000fe80000100a00 */
[----:B------:R-:W2:Y:S04]  /*28270*/  LDL R38, [R1+0x13c4] ;  /* 0x0013c40001267983 */ /* 0x000ea80000100800 */
[----:B------:R-:W2:Y:S04]  /*28280*/  LDL R39, [R1+0x13c0] ;  /* 0x0013c00001277983 */ /* 0x000ea80000100800 */
[----:B------:R-:W3:Y:S04]  /*28290*/  LDL R89, [R1+0x13bc] ;  /* 0x0013bc0001597983 */ /* 0x000ee80000100800 */
[----:B------:R0:W-:Y:S04]  /*282a0*/  STL.64 [R1+0xa70], R60 ;  /* 0x000a703c01007387 */ /* 0x0001e80000100a00 */
[----:B------:R-:W2:Y:S04]  /*282b0*/  LDL.LU R66, [R1+0x304] ;  /* 0x0003040001427983 */ /* 0x000ea80000300800 */
[----:B------:R1:W-:Y:S04]  /*282c0*/  STL.64 [R1+0xa68], R56 ;  /* 0x000a683801007387 */ /* 0x0003e80000100a00 */
[----:B------:R-:W4:Y:S04]  /*282d0*/  LDL.LU R50, [R1+0x314] ;  /* 0x0003140001327983 */ /* 0x000f280000300800 */
[----:B------:R-:W4:Y:S04]  /*282e0*/  LDL.LU R65, [R1+0x308] ;  /* 0x0003080001417983 */ /* 0x000f280000300800 */
[----:B------:R-:W4:Y:S04]  /*282f0*/  LDL.LU R64, [R1+0x318] ;  /* 0x0003180001407983 */ /* 0x000f280000300800 */
[----:B------:R-:W4:Y:S04]  /*28300*/  @P4 LDG.E.U16 R51, desc[UR6][R60.64] ;  /* 0x000000063c334981 */ /* 0x000f28000c1e1500 */
[----:B------:R-:W4:Y:S04]  /*28310*/  @P4 LDG.E.U16 R90, desc[UR6][R70.64] ;  /* 0x00000006465a4981 */ /* 0x000f28000c1e1500 */
[----:B0-----:R-:W4:Y:S04]  /*28320*/  LDL.LU R61, [R1+0x30c] ;  /* 0x00030c00013d7983 */ /* 0x001f280000300800 */
[----:B-1----:R-:W4:Y:S01]  /*28330*/  LDL.LU R57, [R1+0x31c] ;  /* 0x00031c0001397983 */ /* 0x002f220000300800 */
[----:B------:R-:W-:-:S03]  /*28340*/  ISETP.GT.AND P2, PT, R52, 0x23, PT ;  /* 0x000000233400780c */ /* 0x000fc60003f44270 */
[----:B------:R-:W4:Y:S04]  /*28350*/  LDL R72, [R1+0x13b8] ;  /* 0x0013b80001487983 */ /* 0x000f280000100800 */
[----:B------:R-:W4:Y:S06]  /*28360*/  LDL R56, [R1+0x13b4] ;  /* 0x0013b40001387983 */ /* 0x000f2c0000100800 */
[----:B---3--:R-:W3:Y:S01]  /*28370*/  @P2 LDG.E.U16 R89, desc[UR6][R20.64] ;  /* 0x0000000614592981 */ /* 0x008ee2000c1e1500 */
[----:B--2---:R-:W-:-:S02]  /*28380*/  IMAD.MOV.U32 R75, RZ, RZ, R66 ;  /* 0x000000ffff4b7224 */ /* 0x004fc400078e0042 */
[----:B----4-:R-:W-:Y:S02]  /*28390*/  IMAD.MOV.U32 R74, RZ, RZ, R50 ;  /* 0x000000ffff4a7224 */ /* 0x010fe400078e0032 */
[----:B------:R-:W-:Y:S01]  /*283a0*/  IMAD.MOV.U32 R77, RZ, RZ, R65 ;  /* 0x000000ffff4d7224 */ /* 0x000fe200078e0041 */
[----:B------:R-:W-:Y:S02]  /*283b0*/  MOV R76, R64 ;  /* 0x00000040004c7202 */ /* 0x000fe40000000f00 */
[----:B------:R-:W2:Y:S04]  /*283c0*/  @P2 LDG.E.U16 R39, desc[UR6][R74.64] ;  /* 0x000000064a272981 */ /* 0x000ea8000c1e1500 */
[----:B------:R-:W4:Y:S01]  /*283d0*/  @P2 LDG.E.U16 R38, desc[UR6][R76.64] ;  /* 0x000000064c262981 */ /* 0x000f22000c1e1500 */
[----:B------:R-:W-:-:S02]  /*283e0*/  IMAD.MOV.U32 R65, RZ, RZ, R61 ;  /* 0x000000ffff417224 */ /* 0x000fc400078e003d */
[----:B------:R-:W-:-:S05]  /*283f0*/  IMAD.MOV.U32 R64, RZ, RZ, R57 ;  /* 0x000000ffff407224 */ /* 0x000fca00078e0039 */
[----:B------:R-:W3:Y:S04]  /*28400*/  @P2 LDG.E.U16 R49, desc[UR6][R64.64] ;  /* 0x0000000640312981 */ /* 0x000ee8000c1e1500 */
[----:B------:R0:W-:Y:S04]  /*28410*/  @P4 STL [R1+0x13d8], R51 ;  /* 0x0013d83301004387 */ /* 0x0001e80000100800 */
[----:B0-----:R-:W3:Y:S04]  /*28420*/  LDL R51, [R1+0x13ac] ;  /* 0x0013ac0001337983 */ /* 0x001ee80000100800 */
[----:B------:R-:W-:Y:S04]  /*28430*/  @P4 STL [R1+0x13cc], R32 ;  /* 0x0013cc2001004387 */ /* 0x000fe80000100800 */
[----:B------:R-:W-:Y:S04]  /*28440*/  @P4 STL [R1+0x13d0], R90 ;  /* 0x0013d05a01004387 */ /* 0x000fe80000100800 */
[----:B------:R0:W-:Y:S04]  /*28450*/  @P4 STL [R1+0x13d4], R91 ;  /* 0x0013d45b01004387 */ /* 0x0001e80000100800 */
[----:B------:R-:W3:Y:S04]  /*28460*/  LDL R60, [R1+0x13a4] ;  /* 0x0013a400013c7983 */ /* 0x000ee80000100800 */
[----:B0-----:R-:W3:Y:S04]  /*28470*/  LDL R91, [R1+0x13a8] ;  /* 0x0013a800015b7983 */ /* 0x001ee80000100800 */
[----:B------:R-:W3:Y:S04]  /*28480*/  LDL.LU R32, [R1+0x15b8] ;  /* 0x0015b80001207983 */ /* 0x000ee80000300800 */
[----:B------:R-:W-:Y:S04]  /*28490*/  STL.64 [R1+0xa38], R20 ;  /* 0x000a381401007387 */ /* 0x000fe80000100a00 */
[----:B------:R-:W3:Y:S04]  /*284a0*/  LDL R50, [R1+0x13a0] ;  /* 0x0013a00001327983 */ /* 0x000ee80000100800 */
[----:B------:R-:W3:Y:S04]  /*284b0*/  LDL R90, [R1+0x139c] ;  /* 0x00139c00015a7983 */ /* 0x000ee80000100800 */
[----:B------:R-:W-:Y:S04]  /*284c0*/  STL.64 [R1+0xa40], R74 ;  /* 0x000a404a01007387 */ /* 0x000fe80000100a00 */
[----:B------:R-:W-:Y:S04]  /*284d0*/  STL.64 [R1+0xa48], R76 ;  /* 0x000a484c01007387 */ /* 0x000fe80000100a00 */
[----:B------:R0:W-:Y:S04]  /*284e0*/  STL.64 [R1+0xa50], R64 ;  /* 0x000a504001007387 */ /* 0x0001e80000100a00 */
[----:B------:R-:W3:Y:S04]  /*284f0*/  LDL.LU R67, [R1+0x320] ;  /* 0x0003200001437983 */ /* 0x000ee80000300800 */
[----:B------:R-:W3:Y:S04]  /*28500*/  LDL.LU R66, [R1+0x350] ;  /* 0x0003500001427983 */ /* 0x000ee80000300800 */
[----:B------:R-:W3:Y:S04]  /*28510*/  LDL.LU R69, [R1+0x324] ;  /* 0x0003240001457983 */ /* 0x000ee80000300800 */
[----:B------:R-:W3:Y:S04]  /*28520*/  LDL.LU R68, [R1+0x334] ;  /* 0x0003340001447983 */ /* 0x000ee80000300800 */
[----:B------:R-:W3:Y:S04]  /*28530*/  LDL.LU R71, [R1+0x328] ;  /* 0x0003280001477983 */ /* 0x000ee80000300800 */
[----:B------:R-:W3:Y:S04]  /*28540*/  LDL.LU R70, [R1+0x338] ;  /* 0x0003380001467983 */ /* 0x000ee80000300800 */
[----:B------:R-:W3:Y:S04]  /*28550*/  LDL.LU R73, [R1+0x32c] ;  /* 0x00032c0001497983 */ /* 0x000ee80000300800 */
[----:B0-----:R-:W3:Y:S04]  /*28560*/  LDL.LU R65, [R1+0x33c] ;  /* 0x00033c0001417983 */ /* 0x001ee80000300800 */
[----:B------:R-:W3:Y:S04]  /*28570*/  LDL.LU R21, [R1+0x340] ;  /* 0x0003400001157983 */ /* 0x000ee80000300800 */
[----:B------:R-:W3:Y:S04]  /*28580*/  LDL.LU R20, [R1+0x370] ;  /* 0x0003700001147983 */ /* 0x000ee80000300800 */
[----:B--2---:R0:W-:Y:S04]  /*28590*/  @P2 STL [R1+0x13c0], R39 ;  /* 0x0013c02701002387 */ /* 0x0041e80000100800 */
[----:B0-----:R-:W2:Y:S04]  /*285a0*/  LDL.LU R39, [R1+0x344] ;  /* 0x0003440001277983 */ /* 0x001ea80000300800 */
[----:B----4-:R0:W-:Y:S04]  /*285b0*/  @P2 STL [R1+0x13c4], R38 ;  /* 0x0013c42601002387 */ /* 0x0101e80000100800 */
[----:B0-----:R-:W2:Y:S04]  /*285c0*/  LDL.LU R38, [R1+0x354] ;  /* 0x0003540001267983 */ /* 0x001ea80000300800 */
[----:B------:R-:W4:Y:S04]  /*285d0*/  LDL.LU R64, [R1+0x348] ;  /* 0x0003480001407983 */ /* 0x000f280000300800 */
[----:B------:R-:W4:Y:S04]  /*285e0*/  LDL.LU R61, [R1+0x358] ;  /* 0x00035800013d7983 */ /* 0x000f280000300800 */
[----:B------:R-:W4:Y:S04]  /*285f0*/  LDL.LU R57, [R1+0x34c] ;  /* 0x00034c0001397983 */ /* 0x000f280000300800 */
[----:B---3--:R0:W-:Y:S04]  /*28600*/  @P2 STL [R1+0x13c8], R49 ;  /* 0x0013c83101002387 */ /* 0x0081e80000100800 */
[----:B0-----:R-:W3:Y:S01]  /*28610*/  LDL.LU R49, [R1+0x35c] ;  /* 0x00035c0001317983 */ /* 0x001ee20000300800 */
[----:B------:R-:W-:-:S02]  /*28620*/  ISETP.GT.AND P6, PT, R52, 0x24, PT ;  /* 0x000000243400780c */ /* 0x000fc40003fc4270 */
[----:B------:R-:W-:Y:S01]  /*28630*/  ISETP.GT.AND P5, PT, R52, 0x25, PT ;  /* 0x000000253400780c */ /* 0x000fe20003fa4270 */
[----:B------:R0:W-:Y:S04]  /*28640*/  @P2 STL [R1+0x13bc], R89 ;  /* 0x0013bc5901002387 */ /* 0x0001e80000100800 */
[----:B0-----:R-:W3:Y:S06]  /*28650*/  LDL R89, [R1+0x1398] ;  /* 0x0013980001597983 */ /* 0x001eec0000100800 */
[----:B------:R-:W3:Y:S04]  /*28660*/  @P6 LDG.E.U16 R56, desc[UR6][R70.64] ;  /* 0x0000000646386981 */ /* 0x000ee8000c1e1500 */
[----:B------:R-:W3:Y:S04]  /*28670*/  @P6 LDG.E.U16 R51, desc[UR6][R68.64] ;  /* 0x0000000644336981 */ /* 0x000ee8000c1e1500 */
[----:B------:R4:W3:Y:S01]  /*28680*/  @P6 LDG.E.U16 R91, desc[UR6][R66.64] ;  /* 0x00000006425b6981 */ /* 0x0008e2000c1e1500 */
[----:B------:R-:W-:-:S02]  /*28690*/  IMAD.MOV.U32 R75, RZ, RZ, R73 ;  /* 0x000000ffff4b7224 */ /* 0x000fc400078e0049 */
[----:B------:R-:W-:Y:S01]  /*286a0*/  IMAD.MOV.U32 R74, RZ, RZ, R65 ;  /* 0x000000ffff4a7224 */ /* 0x000fe200078e0041 */
[----:B------:R4:W-:Y:S04]  /*286b0*/  STL.64 [R1+0xa18], R66 ;  /* 0x000a184201007387 */ /* 0x0009e80000100a00 */
[----:B------:R-:W3:Y:S04]  /*286c0*/  @P6 LDG.E.U16 R72, desc[UR6][R74.64] ;  /* 0x000000064a486981 */ /* 0x000ee8000c1e1500 */
[----:B--2---:R-:W2:Y:S01]  /*286d0*/  @P5 LDG.E.U16 R90, desc[UR6][R38.64] ;  /* 0x00000006265a5981 */ /* 0x004ea2000c1e1500 */
[----:B----4-:R-:W-:-:S02]  /*286e0*/  IMAD.MOV.U32 R67, RZ, RZ, R57 ;  /* 0x000000ffff437224 */ /* 0x010fc400078e0039 */
[----:B---3--:R-:W-:-:S05]  /*286f0*/  IMAD.MOV.U32 R66, RZ, RZ, R49 ;  /* 0x000000ffff427224 */ /* 0x008fca00078e0031 */
[----:B------:R-:W3:Y:S04]  /*28700*/  @P5 LDG.E.U16 R60, desc[UR6][R66.64] ;  /* 0x00000006423c5981 */ /* 0x000ee8000c1e1500 */
[----:B------:R-:W-:Y:S04]  /*28710*/  STL.64 [R1+0xa20], R68 ;  /* 0x000a204401007387 */ /* 0x000fe80000100a00 */
[----:B------:R-:W-:Y:S04]  /*28720*/  STL.64 [R1+0xa28], R70 ;  /* 0x000a284601007387 */ /* 0x000fe80000100a00 */
[----:B------:R-:W-:Y:S01]  /*28730*/  STL.64 [R1+0xa30], R74 ;  /* 0x000a304a01007387 */ /* 0x000fe20000100a00 */
[----:B------:R-:W-:-:S02]  /*28740*/  IMAD.MOV.U32 R65, RZ, RZ, R64 ;  /* 0x000000ffff417224 */ /* 0x000fc400078e0040 */
[----:B------:R-:W-:Y:S01]  /*28750*/  IMAD.MOV.U32 R64, RZ, RZ, R61 ;  /* 0x000000ffff407224 */ /* 0x000fe200078e003d */
[C---:B------:R-:W-:Y:S01]  /*28760*/  ISETP.GT.AND P4, PT, R52.reuse, 0x26, PT ;  /* 0x000000263400780c */ /* 0x040fe20003f84270 */
[----:B------:R-:W4:Y:S04]  /*28770*/  @P5 LDG.E.U16 R89, desc[UR6][R20.64] ;  /* 0x0000000614595981 */ /* 0x000f28000c1e1500 */
[----:B------:R0:W-:Y:S04]  /*28780*/  @P6 STL [R1+0x13b4], R56 ;  /* 0x0013b43801006387 */ /* 0x0001e80000100800 */
[----:B------:R-:W4:Y:S04]  /*28790*/  @P5 LDG.E.U16 R50, desc[UR6][R64.64] ;  /* 0x0000000640325981 */ /* 0x000f28000c1e1500 */
[----:B0-----:R-:W4:Y:S04]  /*287a0*/  LDL R56, [R1+0x16dc] ;  /* 0x0016dc0001387983 */ /* 0x001f280000100800 */
[----:B------:R0:W-:Y:S04]  /*287b0*/  @P6 STL [R1+0x13ac], R51 ;  /* 0x0013ac3301006387 */ /* 0x0001e80000100800 */
[----:B0-----:R-:W4:Y:S04]  /*287c0*/  LDL R51, [R1+0x16d8] ;  /* 0x0016d80001337983 */ /* 0x001f280000100800 */
[----:B------:R0:W-:Y:S04]  /*287d0*/  @P6 STL [R1+0x13a8], R91 ;  /* 0x0013a85b01006387 */ /* 0x0001e80000100800 */
[----:B0-----:R-:W4:Y:S04]  /*287e0*/  LDL R91, [R1+0x16d4] ;  /* 0x0016d400015b7983 */ /* 0x001f280000100800 */
[----:B------:R-:W-:Y:S04]  /*287f0*/  @P6 STL [R1+0x13b8], R72 ;  /* 0x0013b84801006387 */ /* 0x000fe80000100800 */
[----:B------:R-:W-:Y:S04]  /*28800*/  STL.64 [R1+0x9f8], R20 ;  /* 0x0009f81401007387 */ /* 0x000fe80000100a00 */
[----:B------:R-:W-:Y:S04]  /*28810*/  STL.64 [R1+0xa00], R38 ;  /* 0x000a002601007387 */ /* 0x000fe80000100a00 */
[----:B------:R-:W-:Y:S04]  /*28820*/  STL.64 [R1+0xa08], R64 ;  /* 0x000a084001007387 */ /* 0x000fe80000100a00 */
[----:B------:R-:W-:Y:S04]  /*28830*/  STL.64 [R1+0xa10], R66 ;  /* 0x000a104201007387 */ /* 0x000fe80000100a00 */
[----:B------:R-:W4:Y:S04]  /*28840*/  LDL.LU R61, [R1+0x360] ;  /* 0x00036000013d7983 */ /* 0x000f280000300800 */
[----:B---3--:R0:W-:Y:S04]  /*28850*/  @P5 STL [R1+0x13a4], R60 ;  /* 0x0013a43c01005387 */ /* 0x0081e80000100800 */
[----:B0-----:R-:W3:Y:S04]  /*28860*/  LDL.LU R60, [R1+0x390] ;  /* 0x00039000013c7983 */ /* 0x001ee80000300800 */
[----:B------:R-:W3:Y:S04]  /*28870*/  LDL.LU R65, [R1+0x364] ;  /* 0x0003640001417983 */ /* 0x000ee80000300800 */
[----:B------:R-:W3:Y:S04]  /*28880*/  LDL.LU R64, [R1+0x374] ;  /* 0x0003740001407983 */ /* 0x000ee80000300800 */
[----:B------:R-:W3:Y:S04]  /*28890*/  LDL.LU R67, [R1+0x368] ;  /* 0x0003680001437983 */ /* 0x000ee80000300800 */
[----:B------:R-:W3:Y:S04]  /*288a0*/  LDL.LU R66, [R1+0x378] ;  /* 0x0003780001427983 */ /* 0x000ee80000300800 */
[----:B------:R-:W3:Y:S04]  /*288b0*/  LDL.LU R70, [R1+0x36c] ;  /* 0x00036c0001467983 */ /* 0x000ee80000300800 */
[----:B------:R-:W3:Y:S04]  /*288c0*/  LDL.LU R69, [R1+0x37c] ;  /* 0x00037c0001457983 */ /* 0x000ee80000300800 */
[----:B------:R-:W3:Y:S04]  /*288d0*/  LDL R57, [R1+0x16d0] ;  /* 0x0016d00001397983 */ /* 0x000ee80000100800 */
[----:B------:R-:W3:Y:S04]  /*288e0*/  LDL R68, [R1+0x16cc] ;  /* 0x0016cc0001447983 */ /* 0x000ee80000100800 */
[----:B--2---:R0:W-:Y:S04]  /*288f0*/  @P5 STL [R1+0x139c], R90 ;  /* 0x00139c5a01005387 */ /* 0x0041e80000100800 */
[----:B0-----:R-:W2:Y:S04]  /*28900*/  LDL R90, [R1+0x16c8] ;  /* 0x0016c800015a7983 */ /* 0x001ea80000100800 */
[----:B----4-:R0:W-:Y:S04]  /*28910*/  @P5 STL [R1+0x13a0], R50 ;  /* 0x0013a03201005387 */ /* 0x0101e80000100800 */
[----:B0-----:R-:W4:Y:S04]  /*28920*/  LDL.LU R50, [R1+0x380] ;  /* 0x0003800001327983 */ /* 0x001f280000300800 */
[----:B------:R-:W2:Y:S04]  /*28930*/  LDL.LU R49, [R1+0x3b0] ;  /* 0x0003b00001317983 */ /* 0x000ea80000300800 */
[----:B------:R-:W2:Y:S04]  /*28940*/  LDL.LU R39, [R1+0x384] ;  /* 0x0003840001277983 */ /* 0x000ea80000300800 */
[----:B------:R-:W2:Y:S04]  /*28950*/  LDL.LU R38, [R1+0x394] ;  /* 0x0003940001267983 */ /* 0x000ea80000300800 */
[----:B------:R-:W2:Y:S04]  /*28960*/  LDL.LU R21, [R1+0x388] ;  /* 0x0003880001157983 */ /* 0x000ea80000300800 */
[----:B------:R-:W2:Y:S01]  /*28970*/  LDL.LU R20, [R1+0x398] ;  /* 0x0003980001147983 */ /* 0x000ea20000300800 */
[----:B------:R-:W-:-:S03]  /*28980*/  ISETP.GT.AND P2, PT, R52, 0x27, PT ;  /* 0x000000273400780c */ /* 0x000fc60003f44270 */
[----:B---3--:R-:W3:Y:S04]  /*28990*/  @P4 LDG.E.U16 R91, desc[UR6][R60.64] ;  /* 0x000000063c5b4981 */ /* 0x008ee8000c1e1500 */
[----:B------:R-:W3:Y:S04]  /*289a0*/  @P4 LDG.E.U16 R51, desc[UR6][R64.64] ;  /* 0x0000000640334981 */ /* 0x000ee8000c1e1500 */
[----:B------:R2:W3:Y:S01]  /*289b0*/  @P4 LDG.E.U16 R56, desc[UR6][R66.64] ;  /* 0x0000000642384981 */ /* 0x0004e2000c1e1500 */
[----:B------:R-:W-:Y:S02]  /*289c0*/  IMAD.MOV.U32 R71, RZ, RZ, R70 ;  /* 0x000000ffff477224 */ /* 0x000fe400078e0046 */
[----:B------:R-:W-:-:S05]  /*289d0*/  IMAD.MOV.U32 R70, RZ, RZ, R69 ;  /* 0x000000ffff467224 */ /* 0x000fca00078e0045 */
[----:B------:R-:W3:Y:S04]  /*289e0*/  @P4 LDG.E.U16 R32, desc[UR6][R70.64] ;  /* 0x0000000646204981 */ /* 0x000ee8000c1e1500 */
[----:B------:R0:W-:Y:S04]  /*289f0*/  @P5 STL [R1+0x1398], R89 ;  /* 0x0013985901005387 */ /* 0x0001e80000100800 */
[----:B0-----:R-:W4:Y:S04]  /*28a00*/  LDL R89, [R1+0x16c4] ;  /* 0x0016c40001597983 */ /* 0x001f280000100800 */
[----:B------:R-:W-:Y:S04]  /*28a10*/  STL.64 [R1+0x9d8], R60 ;  /* 0x0009d83c01007387 */ /* 0x000fe80000100a00 */
[----:B------:R-:W-:Y:S04]  /*28a20*/  STL.64 [R1+0x9e0], R64 ;  /* 0x0009e04001007387 */ /* 0x000fe80000100a00 */
[----:B------:R2:W-:Y:S04]  /*28a30*/  STL.64 [R1+0x9e8], R66 ;  /* 0x0009e84201007387 */ /* 0x0005e80000100a00 */
[----:B------:R0:W-:Y:S01]  /*28a40*/  STL.64 [R1+0x9f0], R70 ;  /* 0x0009f04601007387 */ /* 0x0001e20000100a00 */
[----:B--2---:R-:W-:-:S02]  /*28a50*/  IMAD.MOV.U32 R66, RZ, RZ, R20 ;  /* 0x000000ffff427224 */ /* 0x004fc400078e0014 */
[----:B------:R-:W-:Y:S02]  /*28a60*/  IMAD.MOV.U32 R67, RZ, RZ, R21 ;  /* 0x000000ffff437224 */ /* 0x000fe400078e0015 */
[----:B------:R-:W-:Y:S02]  /*28a70*/  IMAD.MOV.U32 R64, RZ, RZ, R38 ;  /* 0x000000ffff407224 */ /* 0x000fe400078e0026 */
[----:B------:R-:W-:Y:S01]  /*28a80*/  IMAD.MOV.U32 R65, RZ, RZ, R39 ;  /* 0x000000ffff417224 */ /* 0x000fe200078e0027 */
[----:B------:R-:W2:Y:S04]  /*28a90*/  @P2 LDG.E.U16 R68, desc[UR6][R66.64] ;  /* 0x0000000642442981 */ /* 0x000ea8000c1e1500 */
[----:B------:R-:W2:Y:S04]  /*28aa0*/  @P2 LDG.E.U16 R90, desc[UR6][R64.64] ;  /* 0x00000006405a2981 */ /* 0x000ea8000c1e1500 */
[----:B---3--:R-:W-:Y:S04]  /*28ab0*/  STL [R1+0x1f1c], R32 ;  /* 0x001f1c2001007387 */ /* 0x008fe80000100800 */
[----:B0-----:R-:W3:Y:S04]  /*28ac0*/  LDL.LU R70, [R1+0x38c] ;  /* 0x00038c0001467983 */ /* 0x001ee80000300800 */
[----:B------:R-:W2:Y:S01]  /*28ad0*/  LDL.LU R69, [R1+0x39c] ;  /* 0x00039c0001457983 */ /* 0x000ea20000300800 */
[----:B------:R-:W-:-:S02]  /*28ae0*/  IMAD.MOV.U32 R60, RZ, RZ, R49 ;  /* 0x000000ffff3c7224 */ /* 0x000fc400078e0031 */
[----:B----4-:R-:W-:Y:S01]  /*28af0*/  IMAD.MOV.U32 R61, RZ, RZ, R50 ;  /* 0x000000ffff3d7224 */ /* 0x010fe200078e0032 */
[----:B------:R-:W-:Y:S04]  /*28b00*/  @P4 STL [R1+0x16d4], R91 ;  /* 0x0016d45b01004387 */ /* 0x000fe80000100800 */
[----:B------:R-:W-:Y:S04]  /*28b10*/  @P4 STL [R1+0x16d8], R51 ;  /* 0x0016d83301004387 */ /* 0x000fe80000100800 */
[----:B------:R0:W-:Y:S04]  /*28b20*/  @P4 STL [R1+0x16dc], R56 ;  /* 0x0016dc3801004387 */ /* 0x0001e80000100800 */
[----:B------:R-:W4:Y:S04]  /*28b30*/  @P2 LDG.E.U16 R89, desc[UR6][R60.64] ;  /* 0x000000063c592981 */ /* 0x000f28000c1e1500 */
[----:B0-----:R-:W4:Y:S04]  /*28b40*/  LDL.LU R56, [R1+0x3a0] ;  /* 0x0003a00001387983 */ /* 0x001f280000300800 */
[----:B------:R-:W-:Y:S04]  /*28b50*/  STL.64 [R1+0x9b8], R60 ;  /* 0x0009b83c01007387 */ /* 0x000fe80000100a00 */
[----:B------:R-:W-:Y:S04]  /*28b60*/  STL.64 [R1+0x9c0], R64 ;  /* 0x0009c04001007387 */ /* 0x000fe80000100a00 */
[----:B------:R0:W-:Y:S04]  /*28b70*/  STL.64 [R1+0x9c8], R66 ;  /* 0x0009c84201007387 */ /* 0x0001e80000100a00 */
[----:B------:R-:W4:Y:S04]  /*28b80*/  LDL.LU R51, [R1+0x3d0] ;  /* 0x0003d00001337983 */ /* 0x000f280000300800 */
[----:B------:R-:W4:Y:S04]  /*28b90*/  LDL.LU R39, [R1+0x3a4] ;  /* 0x0003a40001277983 */ /* 0x000f280000300800 */
[----:B------:R-:W4:Y:S04]  /*28ba0*/  LDL.LU R38, [R1+0x3b4] ;  /* 0x0003b40001267983 */ /* 0x000f280000300800 */
[----:B------:R-:W4:Y:S04]  /*28bb0*/  LDL.LU R50, [R1+0x3a8] ;  /* 0x0003a80001327983 */ /* 0x000f280000300800 */
[----:B------:R-:W4:Y:S04]  /*28bc0*/  LDL.LU R49, [R1+0x3b8] ;  /* 0x0003b80001317983 */ /* 0x000f280000300800 */
[----:B------:R-:W4:Y:S04]  /*28bd0*/  LDL R91, [R1+0x1394] ;  /* 0x00139400015b7983 */ /* 0x000f280000100800 */
[----:B------:R-:W4:Y:S04]  /*28be0*/  LDL R20, [R1+0x1390] ;  /* 0x0013900001147983 */ /* 0x000f280000100800 */
[----:B------:R-:W4:Y:S01]  /*28bf0*/  LDL R21, [R1+0x138c] ;  /* 0x00138c0001157983 */ /* 0x000f220000100800 */
[----:B---3--:R-:W-:-:S02]  /*28c00*/  IMAD.MOV.U32 R71, RZ, RZ, R70 ;  /* 0x000000ffff477224 */ /* 0x008fc400078e0046 */
[----:B--2---:R-:W-:-:S05]  /*28c10*/  IMAD.MOV.U32 R70, RZ, RZ, R69 ;  /* 0x000000ffff467224 */ /* 0x004fca00078e0045 */
[----:B------:R-:W-:Y:S04]  /*28c20*/  STL.64 [R1+0x9d0], R70 ;  /* 0x0009d04601007387 */ /* 0x000fe80000100a00 */
[----:B0-----:R-:W2:Y:S04]  /*28c30*/  LDL R67, [R1+0x1388] ;  /* 0x0013880001437983 */ /* 0x001ea80000100800 */
[----:B------:R-:W3:Y:S04]  /*28c40*/  LDL R76, [R1+0x1384] ;  /* 0x00138400014c7983 */ /* 0x000ee80000100800 */
[----:B------:R-:W3:Y:S04]  /*28c50*/  LDL R72, [R1+0x1380] ;  /* 0x0013800001487983 */ /* 0x000ee80000100800 */
[----:B------:R0:W-:Y:S04]  /*28c60*/  @P2 STL [R1+0x16cc], R68 ;  /* 0x0016cc4401002387 */ /* 0x0001e80000100800 */
[----:B------:R4:W3:Y:S04]  /*28c70*/  @P2 LDG.E.U16 R57, desc[UR6][R70.64] ;  /* 0x0000000646392981 */ /* 0x0008e8000c1e1500 */
[----:B0-----:R-:W3:Y:S04]  /*28c80*/  LDL R68, [R1+0x137c] ;  /* 0x00137c0001447983 */ /* 0x001ee80000100800 */
[----:B------:R0:W-:Y:S04]  /*28c90*/  @P2 STL [R1+0x16c8], R90 ;  /* 0x0016c85a01002387 */ /* 0x0001e80000100800 */
[----:B0-----:R-:W3:Y:S04]  /*28ca0*/  LDL R90, [R1+0x1378] ;  /* 0x00137800015a7983 */ /* 0x001ee80000100800 */
[----:B------:R-:W3:Y:S04]  /*28cb0*/  LDL.LU R73, [R1+0x3ac] ;  /* 0x0003ac0001497983 */ /* 0x000ee80000300800 */
[----:B------:R-:W3:Y:S01]  /*28cc0*/  LDL.LU R69, [R1+0x3bc] ;  /* 0x0003bc0001457983 */ /* 0x000ee20000300800 */
[----:B------:R-:W-:Y:S01]  /*28cd0*/  ISETP.GT.AND P6, PT, R52, 0x28, PT ;  /* 0x000000283400780c */ /* 0x000fe20003fc4270 */
[----:B----4-:R-:W-:-:S02]  /*28ce0*/  IMAD.MOV.U32 R70, RZ, RZ, R51 ;  /* 0x000000ffff467224 */ /* 0x010fc400078e0033 */
[----:B------:R-:W-:Y:S01]  /*28cf0*/  IMAD.MOV.U32 R71, RZ, RZ, R56 ;  /* 0x000000ffff477224 */ /* 0x000fe200078e0038 */
[----:B------:R-:W-:Y:S01]  /*28d00*/  @P2 STL [R1+0x16c4], R89 ;  /* 0x0016c45901002387 */ /* 0x000fe20000100800 */
[----:B------:R-:W-:Y:S02]  /*28d10*/  IMAD.MOV.U32 R74, RZ, RZ, R49 ;  /* 0x000000ffff4a7224 */ /* 0x000fe400078e0031 */
[----:B------:R-:W-:-:S06]  /*28d20*/  IMAD.MOV.U32 R75, RZ, RZ, R50 ;  /* 0x000000ffff4b7224 */ /* 0x000fcc00078e0032 */
[----:B------:R-:W4:Y:S04]  /*28d30*/  @P6 LDG.E.U16 R21, desc[UR6][R38.64] ;  /* 0x0000000626156981 */ /* 0x000f28000c1e1500 */
[----:B------:R-:W4:Y:S04]  /*28d40*/  @P6 LDG.E.U16 R20, desc[UR6][R74.64] ;  /* 0x000000064a146981 */ /* 0x000f28000c1e1500 */
[----:B--2---:R0:W2:Y:S04]  /*28d50*/  @P6 LDG.E.U16 R67, desc[UR6][R70.64] ;  /* 0x0000000646436981 */ /* 0x0040a8000c1e1500 */
[----:B---3--:R1:W-:Y:S04]  /*28d60*/  @P2 STL [R1+0x16d0], R57 ;  /* 0x0016d03901002387 */ /* 0x0083e80000100800 */
[----:B------:R-:W3:Y:S04]  /*28d70*/  LDL.LU R51, [R1+0x3c0] ;  /* 0x0003c00001337983 */ /* 0x000ee80000300800 */
[----:B------:R0:W-:Y:S04]  /*28d80*/  STL.64 [R1+0x998], R70 ;  /* 0x0009984601007387 */ /* 0x0001e80000100a00 */
[----:B------:R-:W-:Y:S04]  /*28d90*/  STL.64 [R1+0x9a0], R38 ;  /* 0x0009a02601007387 */ /* 0x000fe80000100a00 */
[----:B------:R0:W-:Y:S04]  /*28da0*/  STL.64 [R1+0x9a8], R74 ;  /* 0x0009a84a01007387 */ /* 0x0001e80000100a00 */
[----:B------:R-:W3:Y:S04]  /*28db0*/  LDL.LU R50, [R1+0x3f0] ;  /* 0x0003f00001327983 */ /* 0x000ee80000300800 */
[----:B------:R-:W2:Y:S04]  /*28dc0*/  LDL.LU R66, [R1+0x3c4] ;  /* 0x0003c40001427983 */ /* 0x000ea80000300800 */
[----:B------:R-:W2:Y:S04]  /*28dd0*/  LDL.LU R65, [R1+0x3d4] ;  /* 0x0003d40001417983 */ /* 0x000ea80000300800 */
[----:B------:R-:W0:Y:S04]  /*28de0*/  LDL.LU R64, [R1+0x3c8] ;  /* 0x0003c80001407983 */ /* 0x000e280000300800 */
[----:B------:R-:W2:Y:S04]  /*28df0*/  LDL.LU R61, [R1+0x3d8] ;  /* 0x0003d800013d7983 */ /* 0x000ea80000300800 */
[----:B------:R-:W4:Y:S04]  /*28e00*/  LDL.LU R60, [R1+0x3cc] ;  /* 0x0003cc00013c7983 */ /* 0x000f280000300800 */
[----:B-1----:R-:W4:Y:S04]  /*28e10*/  LDL.LU R57, [R1+0x3dc] ;  /* 0x0003dc0001397983 */ /* 0x002f280000300800 */
[----:B------:R-:W4:Y:S04]  /*28e20*/  LDL R49, [R1+0x1374] ;  /* 0x0013740001317983 */ /* 0x000f280000100800 */
[----:B------:R-:W4:Y:S04]  /*28e30*/  LDL R56, [R1+0x1370] ;  /* 0x0013700001387983 */ /* 0x000f280000100800 */
[----:B------:R-:W4:Y:S01]  /*28e40*/  LDL R89, [R1+0x136c] ;  /* 0x00136c0001597983 */ /* 0x000f220000100800 */
[----:B------:R-:W-:-:S02]  /*28e50*/  IMAD.MOV.U32 R79, RZ, RZ, R73 ;  /* 0x000000ffff4f7224 */ /* 0x000fc400078e0049 */
[----:B------:R-:W-:-:S05]  /*28e60*/  IMAD.MOV.U32 R78, RZ, RZ, R69 ;  /* 0x000000ffff4e7224 */ /* 0x000fca00078e0045 */
[----:B------:R-:W4:Y:S04]  /*28e70*/  @P6 LDG.E.U16 R91, desc[UR6][R78.64] ;  /* 0x000000064e5b6981 */ /* 0x000f28000c1e1500 */
[----:B------:R-:W-:Y:S01]  /*28e80*/  STL.64 [R1+0x9b0], R78 ;  /* 0x0009b04e01007387 */ /* 0x000fe20000100a00 */
[----:B------:R-:W-:-:S13]  /*28e90*/  ISETP.GT.AND P5, PT, R52, 0x29, PT ;  /* 0x000000293400780c */ /* 0x000fda0003fa4270 */
[----:B---3--:R-:W3:Y:S01]  /*28ea0*/  @P5 LDG.E.U16 R90, desc[UR6][R50.64] ;  /* 0x00000006325a5981 */ /* 0x008ee2000c1e1500 */
[----:B0-----:R-:W-:Y:S02]  /*28eb0*/  IMAD.MOV.U32 R71, RZ, RZ, R64 ;  /* 0x000000ffff477224 */ /* 0x001fe400078e0040 */
[----:B--2---:R-:W-:Y:S02]  /*28ec0*/  IMAD.MOV.U32 R70, RZ, RZ, R61 ;  /* 0x000000ffff467224 */ /* 0x004fe400078e003d */
[----:B----4-:R-:W-:Y:S01]  /*28ed0*/  IMAD.MOV.U32 R75, RZ, RZ, R60 ;  /* 0x000000ffff4b7224 */ /* 0x010fe200078e003c */
[----:B------:R-:W-:Y:S02]  /*28ee0*/  MOV R74, R57 ;  /* 0x00000039004a7202 */ /* 0x000fe40000000f00 */
[----:B------:R-:W2:Y:S04]  /*28ef0*/  @P5 LDG.E.U16 R72, desc[UR6][R70.64] ;  /* 0x0000000646485981 */ /* 0x000ea8000c1e1500 */
[----:B------:R-:W4:Y:S04]  /*28f00*/  @P5 LDG.E.U16 R76, desc[UR6][R74.64] ;  /* 0x000000064a4c5981 */ /* 0x000f28000c1e1500 */
[----:B------:R0:W-:Y:S04]  /*28f10*/  @P6 STL [R1+0x1394], R91 ;  /* 0x0013945b01006387 */ /* 0x0001e80000100800 */
[----:B0-----:R-:W2:Y:S04]  /*28f20*/  LDL R91, [R1+0x1368] ;  /* 0x00136800015b7983 */ /* 0x001ea80000100800 */
[----:B------:R-:W2:Y:S04]  /*28f30*/  LDL.LU R39, [R1+0x3e0] ;  /* 0x0003e00001277983 */ /* 0x000ea80000300800 */
[----:B------:R-:W2:Y:S04]  /*28f40*/  LDL.LU R38, [R1+0x410] ;  /* 0x0004100001267983 */ /* 0x000ea80000300800 */
[----:B------:R0:W-:Y:S04]  /*28f50*/  @P6 STL [R1+0x138c], R21 ;  /* 0x00138c1501006387 */ /* 0x0001e80000100800 */
[----:B0-----:R-:W4:Y:S04]  /*28f60*/  LDL.LU R21, [R1+0x3e4] ;  /* 0x0003e40001157983 */ /* 0x001f280000300800 */
[----:B------:R0:W-:Y:S04]  /*28f70*/  @P6 STL [R1+0x1390], R20 ;  /* 0x0013901401006387 */ /* 0x0001e80000100800 */
[----:B0-----:R-:W4:Y:S04]  /*28f80*/  LDL.LU R20, [R1+0x3f4] ;  /* 0x0003f40001147983 */ /* 0x001f280000300800 */
[----:B------:R0:W-:Y:S04]  /*28f90*/  @P6 STL [R1+0x1388], R67 ;  /* 0x0013884301006387 */ /* 0x0001e80000100800 */
[----:B------:R4:W-:Y:S01]  /*28fa0*/  STL.64 [R1+0x978], R50 ;  /* 0x0009783201007387 */ /* 0x0009e20000100a00 */
[----:B0-----:R-:W-:-:S02]  /*28fb0*/  IMAD.MOV.U32 R67, RZ, RZ, R66 ;  /* 0x000000ffff437224 */ /* 0x001fc400078e0042 */
[----:B------:R-:W-:-:S05]  /*28fc0*/  IMAD.MOV.U32 R66, RZ, RZ, R65 ;  /* 0x000000ffff427224 */ /* 0x000fca00078e0041 */
[----:B------:R-:W-:Y:S04]  /*28fd0*/  STL.64 [R1+0x980], R66 ;  /* 0x0009804201007387 */ /* 0x000fe80000100a00 */
[----:B------:R-:W-:Y:S04]  /*28fe0*/  STL.64 [R1+0x988], R70 ;  /* 0x0009884601007387 */ /* 0x000fe80000100a00 */
[----:B------:R-:W-:Y:S04]  /*28ff0*/  STL.64 [R1+0x990], R74 ;  /* 0x0009904a01007387 */ /* 0x000fe80000100a00 */
[----:B------:R-:W4:Y:S04]  /*29000*/  LDL.LU R61, [R1+0x3e8] ;  /* 0x0003e800013d7983 */ /* 0x000f280000300800 */
[----:B------:R-:W4:Y:S04]  /*29010*/  @P5 LDG.E.U16 R68, desc[UR6][R66.64] ;  /* 0x0000000642445981 */ /* 0x000f28000c1e1500 */
[----:B------:R-:W4:Y:S04]  /*29020*/  LDL.LU R60, [R1+0x3f8] ;  /* 0x0003f800013c7983 */ /* 0x000f280000300800 */
[----:B------:R-:W4:Y:S04]  /*29030*/  LDL.LU R64, [R1+0x3ec] ;  /* 0x0003ec0001407983 */ /* 0x000f280000300800 */
[----:B------:R-:W4:Y:S01]  /*29040*/  LDL.LU R57, [R1+0x3fc] ;  /* 0x0003fc0001397983 */ /* 0x000f220000300800 */
[----:B------:R-:W-:-:S03]  /*29050*/  ISETP.GT.AND P4, PT, R52, 0x2a, PT ;  /* 0x0000002a3400780c */ /* 0x000fc60003f84270 */
[----:B---3--:R0:W-:Y:S10]  /*29060*/  @P5 STL [R1+0x1378], R90 ;  /* 0x0013785a01005387 */ /* 0x0081f40000100800 */
[----:B--2---:R-:W2:Y:S01]  /*29070*/  @P4 LDG.E.U16 R91, desc[UR6][R38.64] ;  /* 0x00000006265b4981 */ /* 0x004ea2000c1e1500 */
[----:B----4-:R-:W-:-:S02]  /*29080*/  IMAD.MOV.U32 R51, RZ, RZ, R21 ;  /* 0x000000ffff337224 */ /* 0x010fc400078e0015 */
[----:B------:R-:W-:-:S05]  /*29090*/  IMAD.MOV.U32 R50, RZ, RZ, R20 ;  /* 0x000000ffff327224 */ /* 0x000fca00078e0014 */
[----:B------:R-:W3:Y:S04]  /*290a0*/  @P4 LDG.E.U16 R89, desc[UR6][R50.64] ;  /* 0x0000000632594981 */ /* 0x000ee8000c1e1500 */
[----:B------:R-:W-:Y:S04]  /*290b0*/  @P5 STL [R1+0x137c], R68 ;  /* 0x00137c4401005387 */ /* 0x000fe80000100800 */
[----:B------:R1:W-:Y:S04]  /*290c0*/  @P5 STL [R1+0x1380], R72 ;  /* 0x0013804801005387 */ /* 0x0003e80000100800 */
[----:B------:R4:W-:Y:S01]  /*290d0*/  @P5 STL [R1+0x1384], R76 ;  /* 0x0013844c01005387 */ /* 0x0009e20000100800 */
[----:B------:R-:W-:-:S03]  /*290e0*/  IMAD.MOV.U32 R65, RZ, RZ, R64 ;  /* 0x000000ffff417224 */ /* 0x000fc600078e0040 */
[----:B------:R-:W2:Y:S01]  /*290f0*/  LDL.LU R21, [R1+0x400] ;  /* 0x0004000001157983 */ /* 0x000ea20000300800 */
[----:B------:R-:W-:-:S03]  /*29100*/  IMAD.MOV.U32 R64, RZ, RZ, R57 ;  /* 0x000000ffff407224 */ /* 0x000fc600078e0039 */
[----:B------:R-:W3:Y:S04]  /*29110*/  LDL.LU R20, [R1+0x430] ;  /* 0x0004300001147983 */ /* 0x000ee80000300800 */
[----:B------:R-:W-:Y:S04]  /*29120*/  STL.64 [R1+0x958], R38 ;  /* 0x0009582601007387 */ /* 0x000fe80000100a00 */
[----:B------:R4:W-:Y:S04]  /*29130*/  STL.64 [R1+0x960], R50 ;  /* 0x0009603201007387 */ /* 0x0009e80000100a00 */
[----:B0-----:R-:W3:Y:S04]  /*29140*/  LDL R90, [R1+0x1360] ;  /* 0x00136000015a7983 */ /* 0x001ee80000100800 */
[----:B-1----:R-:W3:Y:S04]  /*29150*/  LDL R72, [R1+0x135c] ;  /* 0x00135c0001487983 */ /* 0x002ee80000100800 */
[----:B------:R-:W3:Y:S04]  /*29160*/  LDL R68, [R1+0x1358] ;  /* 0x0013580001447983 */ /* 0x000ee80000100800 */
[----:B----4-:R-:W4:Y:S04]  /*29170*/  LDL R76, [R1+0x1364] ;  /* 0x00136400014c7983 */ /* 0x010f280000100800 */
[----:B------:R-:W-:Y:S04]  /*29180*/  STL.64 [R1+0x970], R64 ;  /* 0x0009704001007387 */ /* 0x000fe80000100a00 */
[----:B------:R0:W-:Y:S04]  /*29190*/  STL.64 [R1+0x968], R60 ;  /* 0x0009683c01007387 */ /* 0x0001e80000100a00 */
[----:B------:R-:W4:Y:S04]  /*291a0*/  @P4 LDG.E.U16 R56, desc[UR6][R60.64] ;  /* 0x000000063c384981 */ /* 0x000f28000c1e1500 */
[----:B------:R-:W4:Y:S04]  /*291b0*/  LDL.LU R70, [R1+0x414] ;  /* 0x0004140001467983 */ /* 0x000f280000300800 */
[----:B------:R-:W4:Y:S04]  /*291c0*/  LDL.LU R71, [R1+0x404] ;  /* 0x0004040001477983 */ /* 0x000f280000300800 */
[----:B------:R-:W4:Y:S04]  /*291d0*/  LDL.LU R74, [R1+0x408] ;  /* 0x00040800014a7983 */ /* 0x000f280000300800 */
[----:B------:R-:W4:Y:S04]  /*291e0*/  LDL.LU R73, [R1+0x418] ;  /* 0x0004180001497983 */ /* 0x000f280000300800 */
[----:B------:R-:W4:Y:S04]  /*291f0*/  @P4 LDG.E.U16 R49, desc[UR6][R64.64] ;  /* 0x0000000640314981 */ /* 0x000f28000c1e1500 */
[----:B------:R-:W4:Y:S04]  /*29200*/  LDL.LU R69, [R1+0x40c] ;  /* 0x00040c0001457983 */ /* 0x000f280000300800 */
[----:B------:R-:W4:Y:S01]  /*29210*/  LDL.LU R51, [R1+0x41c] ;  /* 0x00041c0001337983 */ /* 0x000f220000300800 */
[----:B------:R-:W-:-:S03]  /*29220*/  ISETP.GT.AND P2, PT, R52, 0x2b, PT ;  /* 0x0000002b3400780c */ /* 0x000fc60003f44270 */
[----:B0-----:R-:W4:Y:S01]  /*29230*/  LDL R60, [R1+0x1354] ;  /* 0x00135400013c7983 */ /* 0x001f220000100800 */
[----:B--2---:R-:W-:Y:S02]  /*29240*/  IMAD.MOV.U32 R67, RZ, RZ, R21 ;  /* 0x000000ffff437224 */ /* 0x004fe400078e0015 */
[----:B---3--:R-:W-:-:S07]  /*29250*/  IMAD.MOV.U32 R66, RZ, RZ, R20 ;  /* 0x000000ffff427224 */ /* 0x008fce00078e0014 */
[----:B------:R-:W2:Y:S04]  /*29260*/  @P2 LDG.E.U16 R68, desc[UR6][R66.64] ;  /* 0x0000000642442981 */ /* 0x000ea8000c1e1500 */
[----:B----4-:R0:W-:Y:S04]  /*29270*/  @P4 STL [R1+0x1370], R56 ;  /* 0x0013703801004387 */ /* 0x0101e80000100800 */
[----:B------:R1:W3:Y:S01]  /*29280*/  @P2 LDG.E.U16 R72, desc[UR6][R70.64] ;  /* 0x0000000646482981 */ /* 0x0002e2000c1e1500 */
[----:B------:R-:W-:Y:S02]  /*29290*/  IMAD.MOV.U32 R75, RZ, RZ, R74 ;  /* 0x000000ffff4b7224 */ /* 0x000fe400078e004a */
[----:B------:R-:W-:-:S02]  /*292a0*/  IMAD.MOV.U32 R74, RZ, RZ, R73 ;  /* 0x000000ffff4a7224 */ /* 0x000fc400078e0049 */
[----:B------:R-:W-:Y:S02]  /*292b0*/  IMAD.MOV.U32 R79, RZ, RZ, R69 ;  /* 0x000000ffff4f7224 */ /* 0x000fe400078e0045 */
[----:B------:R-:W-:Y:S01]  /*292c0*/  IMAD.MOV.U32 R78, RZ, RZ, R51 ;  /* 0x000000ffff4e7224 */ /* 0x000fe200078e0033 */
[----:B------:R-:W4:Y:S04]  /*292d0*/  @P2 LDG.E.U16 R90, desc[UR6][R74.64] ;  /* 0x000000064a5a2981 */ /* 0x000f28000c1e1500 */
[----:B0-----:R-:W2:Y:S04]  /*292e0*/  LDL R56, [R1+0x1350] ;  /* 0x0013500001387983 */ /* 0x001ea80000100800 */
[----:B------:R-:W-:Y:S04]  /*292f0*/  @P4 STL [R1+0x1368], R91 ;  /* 0x0013685b01004387 */ /* 0x000fe80000100800 */
[----:B------:R-:W-:Y:S04]  /*29300*/  @P4 STL [R1+0x136c], R89 ;  /* 0x00136c5901004387 */ /* 0x000fe80000100800 */
[----:B------:R0:W-:Y:S04]  /*29310*/  @P4 STL [R1+0x1374], R49 ;  /* 0x0013743101004387 */ /* 0x0001e80000100800 */
[----:B------:R-:W2:Y:S04]  /*29320*/  LDL.LU R39, [R1+0x420] ;  /* 0x0004200001277983 */ /* 0x000ea80000300800 */
[----:B------:R-:W2:Y:S04]  /*29330*/  LDL.LU R38, [R1+0x450] ;  /* 0x0004500001267983 */ /* 0x000ea80000300800 */
[----:B------:R-:W1:Y:S04]  /*29340*/  LDL.LU R65, [R1+0x424] ;  /* 0x0004240001417983 */ /* 0x000e680000300800 */
[----:B------:R-:W-:Y:S04]  /*29350*/  STL.64 [R1+0x938], R66 ;  /* 0x0009384201007387 */ /* 0x000fe80000100a00 */
[----:B------:R-:W3:Y:S04]  /*29360*/  LDL.LU R64, [R1+0x434] ;  /* 0x0004340001407983 */ /* 0x000ee80000300800 */
[----:B------:R-:W3:Y:S04]  /*29370*/  LDL.LU R61, [R1+0x428] ;  /* 0x00042800013d7983 */ /* 0x000ee80000300800 */
[----:B------:R-:W3:Y:S04]  /*29380*/  LDL.LU R57, [R1+0x438] ;  /* 0x0004380001397983 */ /* 0x000ee80000300800 */
[----:B------:R-:W3:Y:S04]  /*29390*/  LDL.LU R50, [R1+0x42c] ;  /* 0x00042c0001327983 */ /* 0x000ee80000300800 */
[----:B------:R-:W3:Y:S04]  /*293a0*/  @P2 LDG.E.U16 R76, desc[UR6][R78.64] ;  /* 0x000000064e4c2981 */ /* 0x000ee8000c1e1500 */
[----:B0-----:R-:W3:Y:S04]  /*293b0*/  LDL.LU R49, [R1+0x43c] ;  /* 0x00043c0001317983 */ /* 0x001ee80000300800 */
[----:B------:R-:W3:Y:S04]  /*293c0*/  LDL R21, [R1+0x1348] ;  /* 0x0013480001157983 */ /* 0x000ee80000100800 */
[----:B------:R-:W3:Y:S04]  /*293d0*/  LDL R20, [R1+0x134c] ;  /* 0x00134c0001147983 */ /* 0x000ee80000100800 */
[----:B------:R-:W3:Y:S04]  /*293e0*/  LDL R51, [R1+0x1344] ;  /* 0x0013440001337983 */ /* 0x000ee80000100800 */
[----:B------:R1:W-:Y:S01]  /*293f0*/  STL.64 [R1+0x940], R70 ;  /* 0x0009404601007387 */ /* 0x0003e20000100a00 */
[----:B------:R-:W-:-:S03]  /*29400*/  ISETP.GT.AND P6, PT, R52, 0x2c, PT ;  /* 0x0000002c3400780c */ /* 0x000fc60003fc4270 */
[----:B------:R-:W-:Y:S04]  /*29410*/  STL.64 [R1+0x948], R74 ;  /* 0x0009484a01007387 */ /* 0x000fe80000100a00 */
[----:B------:R-:W-:Y:S04]  /*29420*/  STL.64 [R1+0x950], R78 ;  /* 0x0009504e01007387 */ /* 0x000fe80000100a00 */
[----:B------:R-:W3:Y:S04]  /*29430*/  LDL R89, [R1+0x1340] ;  /* 0x0013400001597983 */ /* 0x000ee80000100800 */
[----:B------:R-:W3:Y:S04]  /*29440*/  LDL R91, [R1+0x133c] ;  /* 0x00133c00015b7983 */ /* 0x000ee80000100800 */
[----:B----4-:R0:W-:Y:S01]  /*29450*/  @P2 STL [R1+0x1360], R90 ;  /* 0x0013605a01002387 */ /* 0x0101e20000100800 */
[----:B-1----:R-:W-:-:S03]  /*29460*/  IMAD.MOV.U32 R71, RZ, RZ, R65 ;  /* 0x000000ffff477224 */ /* 0x002fc600078e0041 */
[----:B0-----:R-:W4:Y:S04]  /*29470*/  LDL R90, [R1+0x1338] ;  /* 0x00133800015a7983 */ /* 0x001f280000100800 */
[----:B--2---:R-:W-:Y:S04]  /*29480*/  @P2 STL [R1+0x1358], R68 ;  /* 0x0013584401002387 */ /* 0x004fe80000100800 */
[----:B---3--:R0:W-:Y:S01]  /*29490*/  @P2 STL [R1+0x135c], R72 ;  /* 0x00135c4801002387 */ /* 0x0081e20000100800 */
[----:B------:R-:W-:Y:S02]  /*294a0*/  IMAD.MOV.U32 R70, RZ, RZ, R64 ;  /* 0x000000ffff467224 */ /* 0x000fe400078e0040 */
[----:B------:R-:W-:-:S02]  /*294b0*/  IMAD.MOV.U32 R73, RZ, RZ, R61 ;  /* 0x000000ffff497224 */ /* 0x000fc400078e003d */
[----:B------:R-:W-:Y:S02]  /*294c0*/  IMAD.MOV.U32 R74, RZ, RZ, R49 ;  /* 0x000000ffff4a7224 */ /* 0x000fe400078e0031 */
[----:B------:R-:W-:Y:S01]  /*294d0*/  IMAD.MOV.U32 R75, RZ, RZ, R50 ;  /* 0x000000ffff4b7224 */ /* 0x000fe200078e0032 */
[----:B------:R-:W-:Y:S04]  /*294e0*/  @P2 STL [R1+0x1364], R76 ;  /* 0x0013644c01002387 */ /* 0x000fe80000100800 */
[----:B------:R-:W-:Y:S04]  /*294f0*/  STL.64 [R1+0x918], R38 ;  /* 0x0009182601007387 */ /* 0x000fe80000100a00 */
[----:B------:R-:W2:Y:S01]  /*29500*/  @P6 LDG.E.U16 R21, desc[UR6][R38.64] ;  /* 0x0000000626156981 */ /* 0x000ea2000c1e1500 */
[----:B0-----:R-:W-:-:S03]  /*29510*/  IMAD.MOV.U32 R72, RZ, RZ, R57 ;  /* 0x000000ffff487224 */ /* 0x001fc600078e0039 */
[----:B------:R-:W-:Y:S04]  /*29520*/  STL.64 [R1+0x920], R70 ;  /* 0x0009204601007387 */ /* 0x000fe80000100a00 */
[----:B------:R0:W3:Y:S04]  /*29530*/  @P6 LDG.E.U16 R20, desc[UR6][R70.64] ;  /* 0x0000000646146981 */ /* 0x0000e8000c1e1500 */
[----:B------:R-:W-:Y:S04]  /*29540*/  STL.64 [R1+0x928], R72 ;  /* 0x0009284801007387 */ /* 0x000fe80000100a00 */
[----:B------:R-:W-:Y:S04]  /*29550*/  STL.64 [R1+0x930], R74 ;  /* 0x0009304a01007387 */ /* 0x000fe80000100a00 */
[----:B------:R-:W2:Y:S04]  /*29560*/  @P6 LDG.E.U16 R56, desc[UR6][R72.64] ;  /* 0x0000000648386981 */ /* 0x000ea8000c1e1500 */
[----:B------:R-:W4:Y:S04]  /*29570*/  LDL.LU R65, [R1+0x440] ;  /* 0x0004400001417983 */ /* 0x000f280000300800 */
[----:B------:R-:W4:Y:S04]  /*29580*/  LDL.LU R64, [R1+0x470] ;  /* 0x0004700001407983 */ /* 0x000f280000300800 */
[----:B------:R-:W3:Y:S04]  /*29590*/  LDL.LU R67, [R1+0x444] ;  /* 0x0004440001437983 */ /* 0x000ee80000300800 */
[----:B------:R-:W3:Y:S04]  /*295a0*/  LDL.LU R66, [R1+0x454] ;  /* 0x0004540001427983 */ /* 0x000ee80000300800 */
[----:B------:R-:W3:Y:S04]  /*295b0*/  LDL.LU R69, [R1+0x448] ;  /* 0x0004480001457983 */ /* 0x000ee80000300800 */
[----:B------:R-:W3:Y:S04]  /*295c0*/  LDL.LU R68, [R1+0x458] ;  /* 0x0004580001447983 */ /* 0x000ee80000300800 */
[----:B------:R-:W3:Y:S04]  /*295d0*/  LDL.LU R61, [R1+0x44c] ;  /* 0x00044c00013d7983 */ /* 0x000ee80000300800 */
[----:B------:R-:W0:Y:S04]  /*295e0*/  LDL.LU R49, [R1+0x45c] ;  /* 0x00045c0001317983 */ /* 0x000e280000300800 */
[----:B------:R-:W3:Y:S04]  /*295f0*/  @P6 LDG.E.U16 R60, desc[UR6][R74.64] ;  /* 0x000000064a3c6981 */ /* 0x000ee8000c1e1500 */
[----:B------:R-:W3:Y:S04]  /*29600*/  LDL R57, [R1+0x16c0] ;  /* 0x0016c00001397983 */ /* 0x000ee80000100800 */
[----:B------:R-:W3:Y:S01]  /*29610*/  LDL R50, [R1+0x16bc] ;  /* 0x0016bc0001327983 */ /* 0x000ee20000100800 */
[----:B------:R-:W-:-:S03]  /*29620*/  ISETP.GT.AND P5, PT, R52, 0x2d, PT ;  /* 0x0000002d3400780c */ /* 0x000fc60003fa4270 */
[----:B--2---:R1:W-:Y:S10]  /*29630*/  @P6 STL [R1+0x1350], R56 ;  /* 0x0013503801006387 */ /* 0x0043f40000100800 */
[----:B----4-:R-:W2:Y:S04]  /*29640*/  @P5 LDG.E.U16 R90, desc[UR6][R64.64] ;  /* 0x00000006405a5981 */ /* 0x010ea8000c1e1500 */
[----:B---3--:R3:W4:Y:S04]  /*29650*/  @P5 LDG.E.U16 R91, desc[UR6][R66.64] ;  /* 0x00000006425b5981 */ /* 0x008728000c1e1500 */
[----:B------:R-:W2:Y:S04]  /*29660*/  @P5 LDG.E.U16 R89, desc[UR6][R68.64] ;  /* 0x0000000644595981 */ /* 0x000ea8000c1e1500 */
[----:B-1----:R-:W2:Y:S04]  /*29670*/  LDL R56, [R1+0x16b8] ;  /* 0x0016b80001387983 */ /* 0x002ea80000100800 */
[----:B------:R-:W3:Y:S04]  /*29680*/  LDL.LU R39, [R1+0x460] ;  /* 0x0004600001277983 */ /* 0x000ee80000300800 */
[----:B------:R-:W2:Y:S04]  /*29690*/  LDL.LU R38, [R1+0x490] ;  /* 0x0004900001267983 */ /* 0x000ea80000300800 */
[----:B------:R1:W-:Y:S01]  /*296a0*/  @P6 STL [R1+0x1348], R21 ;  /* 0x0013481501006387 */ /* 0x0003e20000100800 */
[----:B0-----:R-:W-:-:S02]  /*296b0*/  IMAD.MOV.U32 R70, RZ, RZ, R49 ;  /* 0x000000ffff467224 */ /* 0x001fc400078e0031 */
[----:B------:R-:W-:-:S05]  /*296c0*/  IMAD.MOV.U32 R71, RZ, RZ, R61 ;  /* 0x000000ffff477224 */ /* 0x000fca00078e003d */
[----:B------:R-:W4:Y:S04]  /*296d0*/  @P5 LDG.E.U16 R51, desc[UR6][R70.64] ;  /* 0x0000000646335981 */ /* 0x000f28000c1e1500 */
[----:B-1----:R-:W4:Y:S04]  /*296e0*/  LDL.LU R21, [R1+0x464] ;  /* 0x0004640001157983 */ /* 0x002f280000300800 */
[----:B------:R0:W-:Y:S04]  /*296f0*/  @P6 STL [R1+0x134c], R20 ;  /* 0x00134c1401006387 */ /* 0x0001e80000100800 */
[----:B0-----:R-:W4:Y:S04]  /*29700*/  LDL.LU R20, [R1+0x474] ;  /* 0x0004740001147983 */ /* 0x001f280000300800 */
[----:B------:R0:W-:Y:S04]  /*29710*/  @P6 STL [R1+0x1354], R60 ;  /* 0x0013543c01006387 */ /* 0x0001e80000100800 */
[----:B0-----:R-:W4:Y:S04]  /*29720*/  LDL R60, [R1+0x16b4] ;  /* 0x0016b400013c7983 */ /* 0x001f280000100800 */
[----:B------:R-:W-:Y:S04]  /*29730*/  STL.64 [R1+0x8f8], R64 ;  /* 0x0008f84001007387 */ /* 0x000fe80000100a00 */
[----:B------:R-:W-:Y:S04]  /*29740*/  STL.64 [R1+0x900], R66 ;  /* 0x0009004201007387 */ /* 0x000fe80000100a00 */
[----:B------:R-:W-:Y:S04]  /*29750*/  STL.64 [R1+0x908], R68 ;  /* 0x0009084401007387 */ /* 0x000fe80000100a00 */
[----:B------:R0:W-:Y:S04]  /*29760*/  STL.64 [R1+0x910], R70 ;  /* 0x0009104601007387 */ /* 0x0001e80000100a00 */
[----:B0-----:R-:W4:Y:S04]  /*29770*/  LDL.LU R71, [R1+0x468] ;  /* 0x0004680001477983 */ /* 0x001f280000300800 */
[----:B------:R-:W4:Y:S04]  /*29780*/  LDL.LU R70, [R1+0x478] ;  /* 0x0004780001467983 */ /* 0x000f280000300800 */
[----:B------:R-:W4:Y:S04]  /*29790*/  LDL.LU R61, [R1+0x47c] ;  /* 0x00047c00013d7983 */ /* 0x000f280000300800 */
[----:B------:R-:W4:Y:S01]  /*297a0*/  LDL.LU R69, [R1+0x46c] ;  /* 0x00046c0001457983 */ /* 0x000f220000300800 */
[----:B------:R-:W-:Y:S01]  /*297b0*/  ISETP.GT.AND P4, PT, R52, 0x2e, PT ;  /* 0x0000002e3400780c */ /* 0x000fe20003f84270 */
[----:B---3--:R-:W-:-:S02]  /*297c0*/  IMAD.MOV.U32 R67, RZ, RZ, R39 ;  /* 0x000000ffff437224 */ /* 0x008fc400078e0027 */
[----:B--2---:R-:W-:Y:S02]  /*297d0*/  IMAD.MOV.U32 R66, RZ, RZ, R38 ;  /* 0x000000ffff427224 */ /* 0x004fe400078e0026 */
[----:B----4-:R-:W-:Y:S01]  /*297e0*/  IMAD.MOV.U32 R65, RZ, RZ, R21 ;  /* 0x000000ffff417224 */ /* 0x010fe200078e0015 */
[----:B------:R0:W-:Y:S01]  /*297f0*/  @P5 STL [R1+0x1344], R51 ;  /* 0x0013443301005387 */ /* 0x0001e20000100800 */
[----:B------:R-:W-:-:S03]  /*29800*/  IMAD.MOV.U32 R64, RZ, RZ, R20 ;  /* 0x000000ffff407224 */ /* 0x000fc600078e0014 */
[----:B0-----:R-:W2:Y:S04]  /*29810*/  LDL R51, [R1+0x16b0] ;  /* 0x0016b00001337983 */ /* 0x001ea80000100800 */
[----:B------:R0:W-:Y:S04]  /*29820*/  @P5 STL [R1+0x1340], R89 ;  /* 0x0013405901005387 */ /* 0x0001e80000100800 */
[----:B------:R-:W3:Y:S04]  /*29830*/  @P4 LDG.E.U16 R56, desc[UR6][R64.64] ;  /* 0x0000000640384981 */ /* 0x000ee8000c1e1500 */
[----:B------:R-:W4:Y:S04]  /*29840*/  @P4 LDG.E.U16 R60, desc[UR6][R66.64] ;  /* 0x00000006423c4981 */ /* 0x000f28000c1e1500 */
[----:B0-----:R-:W2:Y:S04]  /*29850*/  LDL R89, [R1+0x16ac] ;  /* 0x0016ac0001597983 */ /* 0x001ea80000100800 */
[----:B------:R0:W-:Y:S04]  /*29860*/  @P5 STL [R1+0x1338], R90 ;  /* 0x0013385a01005387 */ /* 0x0001e80000100800 */
[----:B------:R1:W-:Y:S04]  /*29870*/  @P5 STL [R1+0x133c], R91 ;  /* 0x00133c5b01005387 */ /* 0x0003e80000100800 */
[----:B------:R-:W2:Y:S04]  /*29880*/  LDL.LU R49, [R1+0x480] ;  /* 0x0004800001317983 */ /* 0x000ea80000300800 */
[----:B------:R-:W2:Y:S04]  /*29890*/  LDL.LU R39, [R1+0x4b0] ;  /* 0x0004b00001277983 */ /* 0x000ea80000300800 */
[----:B------:R-:W-:Y:S04]  /*298a0*/  STL.64 [R1+0x8d8], R66 ;  /* 0x0008d84201007387 */ /* 0x000fe80000100a00 */
[----:B------:R-:W-:Y:S04]  /*298b0*/  STL.64 [R1+0x8e0], R64 ;  /* 0x0008e04001007387 */ /* 0x000fe80000100a00 */
[----:B------:R-:W2:Y:S04]  /*298c0*/  LDL.LU R38, [R1+0x484] ;  /* 0x0004840001267983 */ /* 0x000ea80000300800 */
[----:B------:R-:W2:Y:S04]  /*298d0*/  LDL.LU R21, [R1+0x494] ;  /* 0x0004940001157983 */ /* 0x000ea80000300800 */
[----:B------:R-:W2:Y:S04]  /*298e0*/  LDL R68, [R1+0x16a4] ;  /* 0x0016a40001447983 */ /* 0x000ea80000100800 */
[----:B------:R-:W2:Y:S04]  /*298f0*/  LDL R20, [R1+0x1334] ;  /* 0x0013340001147983 */ /* 0x000ea80000100800 */
[----:B0-----:R-:W2:Y:S04]  /*29900*/  LDL R90, [R1+0x1330] ;  /* 0x00133000015a7983 */ /* 0x001ea80000100800 */
[----:B-1----:R-:W2:Y:S04]  /*29910*/  LDL R91, [R1+0x16a8] ;  /* 0x0016a800015b7983 */ /* 0x002ea80000100800 */
[----:B------:R0:W2:Y:S01]  /*29920*/  @P4 LDG.E.U16 R50, desc[UR6][R70.64] ;  /* 0x0000000646324981 */ /* 0x0000a2000c1e1500 */
[----:B------:R-:W-:-:S02]  /*29930*/  IMAD.MOV.U32 R72, RZ, RZ, R61 ;  /* 0x000000ffff487224 */ /* 0x000fc400078e003d */
[----:B------:R-:W-:-:S05]  /*29940*/  IMAD.MOV.U32 R73, RZ, RZ, R69 ;  /* 0x000000ffff497224 */ /* 0x000fca00078e0045 */
[----:B------:R-:W2:Y:S04]  /*29950*/  @P4 LDG.E.U16 R57, desc[UR6][R72.64] ;  /* 0x0000000648394981 */ /* 0x000ea8000c1e1500 */
[----:B------:R1:W-:Y:S04]  /*29960*/  STL.64 [R1+0x8f0], R72 ;  /* 0x0008f04801007387 */ /* 0x0003e80000100a00 */
[----:B------:R-:W-:Y:S04]  /*29970*/  STL.64 [R1+0x8e8], R70 ;  /* 0x0008e84601007387 */ /* 0x000fe80000100a00 */
[----:B-1----:R-:W2:Y:S04]  /*29980*/  LDL.LU R72, [R1+0x488] ;  /* 0x0004880001487983 */ /* 0x002ea80000300800 */
[----:B------:R-:W2:Y:S04]  /*29990*/  LDL.LU R69, [R1+0x498] ;  /* 0x0004980001457983 */ /* 0x000ea80000300800 */
[----:B------:R-:W2:Y:S01]  /*299a0*/  LDL.LU R65, [R1+0x48c] ;  /* 0x00048c0001417983 */ /* 0x000ea20000300800 */
[----:B------:R-:W-:-:S03]  /*299b0*/  ISETP.GT.AND P2, PT, R52, 0x2f, PT ;  /* 0x0000002f3400780c */ /* 0x000fc60003f44270 */
[----:B---3--:R1:W-:Y:S04]  /*299c0*/  @P4 STL [R1+0x16b8], R56 ;  /* 0x0016b83801004387 */ /* 0x0083e80000100800 */
[----:B-1----:R-:W3:Y:S04]  /*299d0*/  LDL.LU R56, [R1+0x49c] ;  /* 0x00049c0001387983 */ /* 0x002ee80000300800 */
[----:B----4-:R1:W-:Y:S01]  /*299e0*/  @P4 STL [R1+0x16b4], R60 ;  /* 0x0016b43c01004387 */ /* 0x0103e20000100800 */
[----:B--2---:R-:W-:Y:S02]  /*299f0*/  IMAD.MOV.U32 R66, RZ, RZ, R39 ;  /* 0x000000ffff427224 */ /* 0x004fe400078e0027 */
[----:B------:R-:W-:-:S02]  /*29a00*/  IMAD.MOV.U32 R67, RZ, RZ, R49 ;  /* 0x000000ffff437224 */ /* 0x000fc400078e0031 */
[----:B0-----:R-:W-:Y:S02]  /*29a10*/  IMAD.MOV.U32 R71, RZ, RZ, R38 ;  /* 0x000000ffff477224 */ /* 0x001fe400078e0026 */
[----:B------:R-:W-:Y:S01]  /*29a20*/  IMAD.MOV.U32 R70, RZ, RZ, R21 ;  /* 0x000000ffff467224 */ /* 0x000fe200078e0015 */
[----:B------:R-:W2:Y:S04]  /*29a30*/  @P2 LDG.E.U16 R68, desc[UR6][R66.64] ;  /* 0x0000000642442981 */ /* 0x000ea8000c1e1500 */
[----:B------:R-:W4:Y:S04]  /*29a40*/  @P2 LDG.E.U16 R91, desc[UR6][R70.64] ;  /* 0x00000006465b2981 */ /* 0x000f28000c1e1500 */
[----:B------:R-:W-:Y:S04]  /*29a50*/  @P4 STL [R1+0x16bc], R50 ;  /* 0x0016bc3201004387 */ /* 0x000fe80000100800 */
[----:B------:R0:W-:Y:S04]  /*29a60*/  @P4 STL [R1+0x16c0], R57 ;  /* 0x0016c03901004387 */ /* 0x0001e80000100800 */
[----:B------:R-:W2:Y:S04]  /*29a70*/  LDL.LU R64, [R1+0x4a0] ;  /* 0x0004a00001407983 */ /* 0x000ea80000300800 */
[----:B------:R-:W4:Y:S04]  /*29a80*/  LDL.LU R61, [R1+0x4d0] ;  /* 0x0004d000013d7983 */ /* 0x000f280000300800 */
[----:B------:R-:W-:Y:S04]  /*29a90*/  STL.64 [R1+0x8b8], R66 ;  /* 0x0008b84201007387 */ /* 0x000fe80000100a00 */
[----:B------:R-:W-:Y:S04]  /*29aa0*/  STL.64 [R1+0x8c0], R70 ;  /* 0x0008c04601007387 */ /* 0x000fe80000100a00 */
[----:B------:R-:W4:Y:S04]  /*29ab0*/  LDL.LU R39, [R1+0x4a4] ;  /* 0x0004a40001277983 */ /* 0x000f280000300800 */
[----:B------:R-:W4:Y:S04]  /*29ac0*/  LDL.LU R38, [R1+0x4b4] ;  /* 0x0004b40001267983 */ /* 0x000f280000300800 */
[----:B-1----:R-:W4:Y:S04]  /*29ad0*/  LDL.LU R60, [R1+0x4a8] ;  /* 0x0004a800013c7983 */ /* 0x002f280000300800 */
[----:B0-----:R-:W4:Y:S04]  /*29ae0*/  LDL.LU R57, [R1+0x4b8] ;  /* 0x0004b80001397983 */ /* 0x001f280000300800 */
[----:B------:R-:W4:Y:S04]  /*29af0*/  LDL.LU R50, [R1+0x4ac] ;  /* 0x0004ac0001327983 */ /* 0x000f280000300800 */
[----:B------:R-:W4:Y:S01]  /*29b00*/  LDL.LU R49, [R1+0x4bc] ;  /* 0x0004bc0001317983 */ /* 0x000f220000300800 */
[----:B------:R-:W-:Y:S01]  /*29b10*/  MOV R73, R72 ;  /* 0x0000004800497202 */ /* 0x000fe20000000f00 */
[----:B------:R-:W-:-:S02]  /*29b20*/  IMAD.MOV.U32 R72, RZ, RZ, R69 ;  /* 0x000000ffff487224 */ /* 0x000fc400078e0045 */
[----:B------:R-:W4:Y:S04]  /*29b30*/  LDL R21, [R1+0x132c] ;  /* 0x00132c0001157983 */ /* 0x000f280000100800 */
[----:B------:R-:W4:Y:S01]  /*29b40*/  @P2 LDG.E.U16 R89, desc[UR6][R72.64] ;  /* 0x0000000648592981 */ /* 0x000f22000c1e1500 */
[----:B------:R-:W-:Y:S01]  /*29b50*/  IMAD.MOV.U32 R75, RZ, RZ, R65 ;  /* 0x000000ffff4b7224 */ /* 0x000fe200078e0041 */
[----:B------:R-:W-:Y:S01]  /*29b60*/  ISETP.GT.AND P6, PT, R52, 0x30, PT ;  /* 0x000000303400780c */ /* 0x000fe20003fc4270 */
[----:B---3--:R-:W-:-:S05]  /*29b70*/  IMAD.MOV.U32 R74, RZ, RZ, R56 ;  /* 0x000000ffff4a7224 */ /* 0x008fca00078e0038 */
[----:B------:R2:W3:Y:S04]  /*29b80*/  @P2 LDG.E.U16 R51, desc[UR6][R74.64] ;  /* 0x000000064a332981 */ /* 0x0004e8000c1e1500 */
[----:B------:R2:W-:Y:S04]  /*29b90*/  STL.64 [R1+0x8d0], R74 ;  /* 0x0008d04a01007387 */ /* 0x0005e80000100a00 */
[----:B------:R0:W-:Y:S01]  /*29ba0*/  STL.64 [R1+0x8c8], R72 ;  /* 0x0008c84801007387 */ /* 0x0001e20000100a00 */
[----:B--2---:R-:W-:Y:S02]  /*29bb0*/  IMAD.MOV.U32 R75, RZ, RZ, R64 ;  /* 0x000000ffff4b7224 */ /* 0x004fe400078e0040 */
[----:B----4-:R-:W-:-:S02]  /*29bc0*/  IMAD.MOV.U32 R65, RZ, RZ, R60 ;  /* 0x000000ffff417224 */ /* 0x010fc400078e003c */
[----:B------:R-:W-:Y:S02]  /*29bd0*/  IMAD.MOV.U32 R64, RZ, RZ, R57 ;  /* 0x000000ffff407224 */ /* 0x000fe400078e0039 */
[----:B------:R-:W-:Y:S02]  /*29be0*/  IMAD.MOV.U32 R74, RZ, RZ, R61 ;  /* 0x000000ffff4a7224 */ /* 0x000fe400078e003d */
[----:B------:R-:W-:Y:S01]  /*29bf0*/  IMAD.MOV.U32 R60, RZ, RZ, R49 ;  /* 0x000000ffff3c7224 */ /* 0x000fe200078e0031 */
[----:B------:R-:W2:Y:S04]  /*29c00*/  @P6 LDG.E.U16 R90, desc[UR6][R64.64] ;  /* 0x00000006405a6981 */ /* 0x000ea8000c1e1500 */
[----:B------:R-:W4:Y:S04]  /*29c10*/  @P6 LDG.E.U16 R21, desc[UR6][R38.64] ;  /* 0x0000000626156981 */ /* 0x000f28000c1e1500 */
[----:B------:R1:W-:Y:S01]  /*29c20*/  @P2 STL [R1+0x16ac], R89 ;  /* 0x0016ac5901002387 */ /* 0x0003e20000100800 */
[----:B------:R-:W-:-:S03]  /*29c30*/  IMAD.MOV.U32 R61, RZ, RZ, R50 ;  /* 0x000000ffff3d7224 */ /* 0x000fc600078e0032 */
[----:B0-----:R-:W4:Y:S04]  /*29c40*/  LDL R72, [R1+0x1324] ;  /* 0x0013240001487983 */ /* 0x001f280000100800 */
[----:B------:R-:W4:Y:S04]  /*29c50*/  LDL R56, [R1+0x1320] ;  /* 0x0013200001387983 */ /* 0x000f280000100800 */
[----:B------:R-:W4:Y:S04]  /*29c60*/  @P6 LDG.E.U16 R20, desc[UR6][R60.64] ;  /* 0x000000063c146981 */ /* 0x000f28000c1e1500 */
[----:B-1----:R-:W4:Y:S04]  /*29c70*/  LDL R89, [R1+0x1328] ;  /* 0x0013280001597983 */ /* 0x002f280000100800 */
[----:B---3--:R0:W-:Y:S04]  /*29c80*/  @P2 STL [R1+0x16b0], R51 ;  /* 0x0016b03301002387 */ /* 0x0081e80000100800 */
[----:B0-----:R-:W3:Y:S04]  /*29c90*/  LDL R51, [R1+0x131c] ;  /* 0x00131c0001337983 */ /* 0x001ee80000100800 */
[----:B------:R0:W-:Y:S04]  /*29ca0*/  @P2 STL [R1+0x16a8], R91 ;  /* 0x0016a85b01002387 */ /* 0x0001e80000100800 */
[----:B0-----:R-:W3:Y:S04]  /*29cb0*/  LDL R91, [R1+0x1318] ;  /* 0x00131800015b7983 */ /* 0x001ee80000100800 */
[----:B------:R-:W-:Y:S04]  /*29cc0*/  @P2 STL [R1+0x16a4], R68 ;  /* 0x0016a44401002387 */ /* 0x000fe80000100800 */
[----:B------:R-:W-:Y:S04]  /*29cd0*/  STL.64 [R1+0x898], R74 ;  /* 0x0008984a01007387 */ /* 0x000fe80000100a00 */
        /* <DEDUP_REMOVED lines=14> */
[----:B----4-:R-:W2:Y:S04]  /*29dc0*/  @P6 LDG.E.U16 R89, desc[UR6][R74.64] ;  /* 0x000000064a596981 */ /* 0x010ea8000c1e1500 */
[----:B0-----:R-:W4:Y:S04]  /*29dd0*/  LDL R90, [R1+0x130c] ;  /* 0x00130c00015a7983 */ /* 0x001f280000100800 */
[----:B------:R-:W4:Y:S04]  /*29de0*/  LDL.LU R50, [R1+0x4e0] ;  /* 0x0004e00001327983 */ /* 0x000f280000300800 */
[----:B------:R-:W4:Y:S04]  /*29df0*/  LDL.LU R49, [R1+0x510] ;  /* 0x0005100001317983 */ /* 0x000f280000300800 */
[----:B------:R-:W4:Y:S04]  /*29e00*/  LDL.LU R39, [R1+0x4e4] ;  /* 0x0004e40001277983 */ /* 0x000f280000300800 */
[----:B------:R-:W4:Y:S04]  /*29e10*/  LDL.LU R38, [R1+0x4f4] ;  /* 0x0004f40001267983 */ /* 0x000f280000300800 */
[----:B------:R0:W-:Y:S04]  /*29e20*/  @P6 STL [R1+0x132c], R21 ;  /* 0x00132c1501006387 */ /* 0x0001e80000100800 */
[----:B0-----:R-:W4:Y:S04]  /*29e30*/  LDL.LU R21, [R1+0x4e8] ;  /* 0x0004e80001157983 */ /* 0x001f280000300800 */
[----:B------:R0:W-:Y:S04]  /*29e40*/  @P6 STL [R1+0x1334], R20 ;  /* 0x0013341401006387 */ /* 0x0001e80000100800 */
[----:B0-----:R-:W4:Y:S01]  /*29e50*/  LDL.LU R20, [R1+0x4f8] ;  /* 0x0004f80001147983 */ /* 0x001f220000300800 */
[----:B------:R-:W-:-:S02]  /*29e60*/  ISETP.GT.AND P5, PT, R52, 0x31, PT ;  /* 0x000000313400780c */ /* 0x000fc40003fa4270 */
[----:B------:R-:W-:-:S11]  /*29e70*/  ISETP.GT.AND P4, PT, R52, 0x32, PT ;  /* 0x000000323400780c */ /* 0x000fd60003f84270 */
[----:B---3--:R-:W3:Y:S04]  /*29e80*/  @P5 LDG.E.U16 R91, desc[UR6][R60.64] ;  /* 0x000000063c5b5981 */ /* 0x008ee8000c1e1500 */
[----:B------:R-:W3:Y:S04]  /*29e90*/  @P5 LDG.E.U16 R51, desc[UR6][R64.64] ;  /* 0x0000000640335981 */ /* 0x000ee8000c1e1500 */
[----:B------:R4:W3:Y:S01]  /*29ea0*/  @P5 LDG.E.U16 R56, desc[UR6][R66.64] ;  /* 0x0000000642385981 */ /* 0x0008e2000c1e1500 */
[----:B------:R-:W-:Y:S02]  /*29eb0*/  IMAD.MOV.U32 R71, RZ, RZ, R70 ;  /* 0x000000ffff477224 */ /* 0x000fe400078e0046 */
[----:B------:R-:W-:Y:S01]  /*29ec0*/  IMAD.MOV.U32 R70, RZ, RZ, R69 ;  /* 0x000000ffff467224 */ /* 0x000fe200078e0045 */
[----:B--2---:R0:W-:Y:S04]  /*29ed0*/  @P6 STL [R1+0x1328], R89 ;  /* 0x0013285901006387 */ /* 0x0041e80000100800 */
[----:B------:R-:W2:Y:S04]  /*29ee0*/  @P5 LDG.E.U16 R72, desc[UR6][R70.64] ;  /* 0x0000000646485981 */ /* 0x000ea8000c1e1500 */
[----:B0-----:R-:W2:Y:S04]  /*29ef0*/  LDL R89, [R1+0x1308] ;  /* 0x0013080001597983 */ /* 0x001ea80000100800 */
[----:B------:R-:W-:Y:S04]  /*29f00*/  STL.64 [R1+0x878], R60 ;  /* 0x0008783c01007387 */ /* 0x000fe80000100a00 */
[----:B------:R-:W-:Y:S04]  /*29f10*/  STL.64 [R1+0x880], R64 ;  /* 0x0008804001007387 */ /* 0x000fe80000100a00 */
[----:B------:R-:W-:Y:S04]  /*29f20*/  STL.64 [R1+0x888], R66 ;  /* 0x0008884201007387 */ /* 0x000fe80000100a00 */
[----:B------:R0:W-:Y:S04]  /*29f30*/  STL.64 [R1+0x890], R70 ;  /* 0x0008904601007387 */ /* 0x0001e80000100a00 */
[----:B0-----:R-:W2:Y:S04]  /*29f40*/  LDL.LU R70, [R1+0x4ec] ;  /* 0x0004ec0001467983 */ /* 0x001ea80000300800 */
[----:B------:R-:W2:Y:S01]  /*29f50*/  LDL.LU R69, [R1+0x4fc] ;  /* 0x0004fc0001457983 */ /* 0x000ea20000300800 */
[----:B----4-:R-:W-:-:S02]  /*29f60*/  IMAD.MOV.U32 R67, RZ, RZ, R21 ;  /* 0x000000ffff437224 */ /* 0x010fc400078e0015 */
[----:B------:R-:W-:Y:S02]  /*29f70*/  IMAD.MOV.U32 R64, RZ, RZ, R38 ;  /* 0x000000ffff407224 */ /* 0x000fe400078e0026 */
[----:B------:R-:W-:Y:S02]  /*29f80*/  IMAD.MOV.U32 R65, RZ, RZ, R39 ;  /* 0x000000ffff417224 */ /* 0x000fe400078e0027 */
[----:B------:R-:W-:-:S03]  /*29f90*/  IMAD.MOV.U32 R66, RZ, RZ, R20 ;  /* 0x000000ffff427224 */ /* 0x000fc600078e0014 */
[----:B------:R-:W4:Y:S04]  /*29fa0*/  @P4 LDG.E.U16 R90, desc[UR6][R64.64] ;  /* 0x00000006405a4981 */ /* 0x000f28000c1e1500 */
[----:B------:R-:W4:Y:S01]  /*29fb0*/  @P4 LDG.E.U16 R68, desc[UR6][R66.64] ;  /* 0x0000000642444981 */ /* 0x000f22000c1e1500 */
[----:B------:R-:W-:Y:S02]  /*29fc0*/  IMAD.MOV.U32 R60, RZ, RZ, R49 ;  /* 0x000000ffff3c7224 */ /* 0x000fe400078e0031 */
[----:B------:R-:W-:Y:S01]  /*29fd0*/  IMAD.MOV.U32 R61, RZ, RZ, R50 ;  /* 0x000000ffff3d7224 */ /* 0x000fe200078e0032 */
[----:B---3--:R-:W-:Y:S04]  /*29fe0*/  @P5 STL [R1+0x1318], R91 ;  /* 0x0013185b01005387 */ /* 0x008fe80000100800 */
[----:B------:R-:W-:Y:S04]  /*29ff0*/  @P5 STL [R1+0x131c], R51 ;  /* 0x00131c3301005387 */ /* 0x000fe80000100800 */
[----:B------:R0:W-:Y:S04]  /*2a000*/  @P5 STL [R1+0x1320], R56 ;  /* 0x0013203801005387 */ /* 0x0001e80000100800 */
[----:B--2---:R-:W-:Y:S04]  /*2a010*/  @P5 STL [R1+0x1324], R72 ;  /* 0x0013244801005387 */ /* 0x004fe80000100800 */
[----:B0-----:R-:W2:Y:S04]  /*2a020*/  LDL.LU R56, [R1+0x500] ;  /* 0x0005000001387983 */ /* 0x001ea80000300800 */
        /* <DEDUP_REMOVED lines=8> */
[----:B------:R-:W3:Y:S04]  /*2a0b0*/  LDL R91, [R1+0x1304] ;  /* 0x00130400015b7983 */ /* 0x000ee80000100800 */
[----:B------:R-:W3:Y:S04]  /*2a0c0*/  LDL R20, [R1+0x1300] ;  /* 0x0013000001147983 */ /* 0x000ee80000100800 */
[----:B------:R-:W3:Y:S04]  /*2a0d0*/  LDL R21, [R1+0x12fc] ;  /* 0x0012fc0001157983 */ /* 0x000ee80000100800 */
[----:B------:R-:W3:Y:S01]  /*2a0e0*/  @P4 LDG.E.U16 R89, desc[UR6][R60.64] ;  /* 0x000000063c594981 */ /* 0x000ee2000c1e1500 */
[----:B------:R-:W-:-:S02]  /*2a0f0*/  IMAD.MOV.U32 R71, RZ, RZ, R70 ;  /* 0x000000ffff477224 */ /* 0x000fc400078e0046 */
[----:B------:R-:W-:-:S05]  /*2a100*/  IMAD.MOV.U32 R70, RZ, RZ, R69 ;  /* 0x000000ffff467224 */ /* 0x000fca00078e0045 */
[----:B------:R-:W-:Y:S04]  /*2a110*/  STL.64 [R1+0x870], R70 ;  /* 0x0008704601007387 */ /* 0x000fe80000100a00 */
[----:B0-----:R-:W3:Y:S04]  /*2a120*/  LDL R67, [R1+0x12f8] ;  /* 0x0012f80001437983 */ /* 0x001ee80000100800 */
[----:B------:R-:W3:Y:S04]  /*2a130*/  LDL R76, [R1+0x12f4] ;  /* 0x0012f400014c7983 */ /* 0x000ee80000100800 */
[----:B------:R-:W3:Y:S04]  /*2a140*/  LDL R72, [R1+0x12f0] ;  /* 0x0012f00001487983 */ /* 0x000ee80000100800 */
[----:B------:R2:W3:Y:S04]  /*2a150*/  @P4 LDG.E.U16 R57, desc[UR6][R70.64] ;  /* 0x0000000646394981 */ /* 0x0004e8000c1e1500 */
[----:B----4-:R0:W-:Y:S04]  /*2a160*/  @P4 STL [R1+0x1310], R68 ;  /* 0x0013104401004387 */ /* 0x0101e80000100800 */
[----:B0-----:R-:W4:Y:S04]  /*2a170*/  LDL R68, [R1+0x12ec] ;  /* 0x0012ec0001447983 */ /* 0x001f280000100800 */
[----:B------:R0:W-:Y:S04]  /*2a180*/  @P4 STL [R1+0x130c], R90 ;  /* 0x00130c5a01004387 */ /* 0x0001e80000100800 */
[----:B0-----:R-:W4:Y:S04]  /*2a190*/  LDL R90, [R1+0x12e8] ;  /* 0x0012e800015a7983 */ /* 0x001f280000100800 */
[----:B------:R-:W4:Y:S04]  /*2a1a0*/  LDL.LU R73, [R1+0x50c] ;  /* 0x00050c0001497983 */ /* 0x000f280000300800 */
[----:B------:R-:W4:Y:S01]  /*2a1b0*/  LDL.LU R69, [R1+0x51c] ;  /* 0x00051c0001457983 */ /* 0x000f220000300800 */
[----:B------:R-:W-:Y:S01]  /*2a1c0*/  ISETP.GT.AND P2, PT, R52, 0x33, PT ;  /* 0x000000333400780c */ /* 0x000fe20003f44270 */
[----:B--2---:R-:W-:-:S02]  /*2a1d0*/  IMAD.MOV.U32 R71, RZ, RZ, R56 ;  /* 0x000000ffff477224 */ /* 0x004fc400078e0038 */
[----:B---3--:R-:W-:Y:S02]  /*2a1e0*/  IMAD.MOV.U32 R70, RZ, RZ, R51 ;  /* 0x000000ffff467224 */ /* 0x008fe400078e0033 */
[----:B------:R-:W-:Y:S02]  /*2a1f0*/  IMAD.MOV.U32 R75, RZ, RZ, R50 ;  /* 0x000000ffff4b7224 */ /* 0x000fe400078e0032 */
[----:B------:R-:W-:-:S06]  /*2a200*/  IMAD.MOV.U32 R74, RZ, RZ, R49 ;  /* 0x000000ffff4a7224 */ /* 0x000fcc00078e0031 */
[----:B------:R-:W2:Y:S04]  /*2a210*/  @P2 LDG.E.U16 R21, desc[UR6][R38.64] ;  /* 0x0000000626152981 */ /* 0x000ea8000c1e1500 */
[----:B------:R-:W-:Y:S04]  /*2a220*/  @P4 STL [R1+0x1308], R89 ;  /* 0x0013085901004387 */ /* 0x000fe80000100800 */
[----:B------:R-:W3:Y:S04]  /*2a230*/  @P2 LDG.E.U16 R20, desc[UR6][R74.64] ;  /* 0x000000064a142981 */ /* 0x000ee8000c1e1500 */
[----:B------:R0:W2:Y:S04]  /*2a240*/  @P2 LDG.E.U16 R67, desc[UR6][R70.64] ;  /* 0x0000000646432981 */ /* 0x0000a8000c1e1500 */
[----:B------:R1:W-:Y:S04]  /*2a250*/  @P4 STL [R1+0x1314], R57 ;  /* 0x0013143901004387 */ /* 0x0003e80000100800 */
[----:B------:R-:W2:Y:S04]  /*2a260*/  LDL.LU R51, [R1+0x520] ;  /* 0x0005200001337983 */ /* 0x000ea80000300800 */
[----:B------:R0:W-:Y:S04]  /*2a270*/  STL.64 [R1+0x838], R70 ;  /* 0x0008384601007387 */ /* 0x0001e80000100a00 */
[----:B------:R-:W-:Y:S04]  /*2a280*/  STL.64 [R1+0x840], R38 ;  /* 0x0008402601007387 */ /* 0x000fe80000100a00 */
[----:B------:R0:W-:Y:S04]  /*2a290*/  STL.64 [R1+0x848], R74 ;  /* 0x0008484a01007387 */ /* 0x0001e80000100a00 */
[----:B------:R-:W2:Y:S04]  /*2a2a0*/  LDL.LU R50, [R1+0x550] ;  /* 0x0005500001327983 */ /* 0x000ea80000300800 */
[----:B------:R-:W3:Y:S04]  /*2a2b0*/  LDL.LU R66, [R1+0x524] ;  /* 0x0005240001427983 */ /* 0x000ee80000300800 */
[----:B------:R-:W3:Y:S04]  /*2a2c0*/  LDL.LU R65, [R1+0x534] ;  /* 0x0005340001417983 */ /* 0x000ee80000300800 */
[----:B------:R-:W0:Y:S04]  /*2a2d0*/  LDL.LU R64, [R1+0x528] ;  /* 0x0005280001407983 */ /* 0x000e280000300800 */
[----:B------:R-:W3:Y:S04]  /*2a2e0*/  LDL.LU R61, [R1+0x538] ;  /* 0x00053800013d7983 */ /* 0x000ee80000300800 */
[----:B------:R-:W3:Y:S04]  /*2a2f0*/  LDL.LU R60, [R1+0x52c] ;  /* 0x00052c00013c7983 */ /* 0x000ee80000300800 */
[----:B-1----:R-:W3:Y:S04]  /*2a300*/  LDL.LU R57, [R1+0x53c] ;  /* 0x00053c0001397983 */ /* 0x002ee80000300800 */
[----:B------:R-:W3:Y:S04]  /*2a310*/  LDL R49, [R1+0x12e4] ;  /* 0x0012e40001317983 */ /* 0x000ee80000100800 */
[----:B------:R-:W3:Y:S04]  /*2a320*/  LDL R56, [R1+0x12e0] ;  /* 0x0012e00001387983 */ /* 0x000ee80000100800 */
[----:B------:R-:W3:Y:S01]  /*2a330*/  LDL R89, [R1+0x12dc] ;  /* 0x0012dc0001597983 */ /* 0x000ee20000100800 */
[----:B----4-:R-:W-:-:S02]  /*2a340*/  IMAD.MOV.U32 R79, RZ, RZ, R73 ;  /* 0x000000ffff4f7224 */ /* 0x010fc400078e0049 */
[----:B------:R-:W-:-:S05]  /*2a350*/  IMAD.MOV.U32 R78, RZ, RZ, R69 ;  /* 0x000000ffff4e7224 */ /* 0x000fca00078e0045 */
[----:B------:R-:W4:Y:S04]  /*2a360*/  @P2 LDG.E.U16 R91, desc[UR6][R78.64] ;  /* 0x000000064e5b2981 */ /* 0x000f28000c1e1500 */
[----:B------:R-:W-:Y:S01]  /*2a370*/  STL.64 [R1+0x850], R78 ;  /* 0x0008504e01007387 */ /* 0x000fe20000100a00 */
[----:B------:R-:W-:-:S13]  /*2a380*/  ISETP.GT.AND P6, PT, R52, 0x34, PT ;  /* 0x000000343400780c */ /* 0x000fda0003fc4270 */
[----:B--2---:R-:W2:Y:S01]  /*2a390*/  @P6 LDG.E.U16 R90, desc[UR6][R50.64] ;  /* 0x00000006325a6981 */ /* 0x004ea2000c1e1500 */
[----:B0-----:R-:W-:Y:S02]  /*2a3a0*/  IMAD.MOV.U32 R71, RZ, RZ, R64 ;  /* 0x000000ffff477224 */ /* 0x001fe400078e0040 */
[----:B---3--:R-:W-:Y:S02]  /*2a3b0*/  IMAD.MOV.U32 R70, RZ, RZ, R61 ;  /* 0x000000ffff467224 */ /* 0x008fe400078e003d */
[----:B------:R-:W-:Y:S01]  /*2a3c0*/  IMAD.MOV.U32 R75, RZ, RZ, R60 ;  /* 0x000000ffff4b7224 */ /* 0x000fe200078e003c */
[----:B------:R-:W-:Y:S02]  /*2a3d0*/  MOV R74, R57 ;  /* 0x00000039004a7202 */ /* 0x000fe40000000f00 */
[----:B------:R-:W3:Y:S04]  /*2a3e0*/  @P6 LDG.E.U16 R72, desc[UR6][R70.64] ;  /* 0x0000000646486981 */ /* 0x000ee8000c1e1500 */
[----:B------:R-:W3:Y:S04]  /*2a3f0*/  @P6 LDG.E.U16 R76, desc[UR6][R74.64] ;  /* 0x000000064a4c6981 */ /* 0x000ee8000c1e1500 */
[----:B----4-:R0:W-:Y:S04]  /*2a400*/  @P2 STL [R1+0x1304], R91 ;  /* 0x0013045b01002387 */ /* 0x0101e80000100800 */
[----:B0-----:R-:W4:Y:S04]  /*2a410*/  LDL R91, [R1+0x12d8] ;  /* 0x0012d800015b7983 */ /* 0x001f280000100800 */
[----:B------:R-:W4:Y:S04]  /*2a420*/  LDL.LU R39, [R1+0x540] ;  /* 0x0005400001277983 */ /* 0x000f280000300800 */
[----:B------:R-:W4:Y:S04]  /*2a430*/  LDL.LU R38, [R1+0x570] ;  /* 0x0005700001267983 */ /* 0x000f280000300800 */
[----:B------:R0:W-:Y:S04]  /*2a440*/  @P2 STL [R1+0x12fc], R21 ;  /* 0x0012fc1501002387 */ /* 0x0001e80000100800 */
[----:B0-----:R-:W3:Y:S04]  /*2a450*/  LDL.LU R21, [R1+0x544] ;  /* 0x0005440001157983 */ /* 0x001ee80000300800 */
[----:B------:R0:W-:Y:S04]  /*2a460*/  @P2 STL [R1+0x1300], R20 ;  /* 0x0013001401002387 */ /* 0x0001e80000100800 */
[----:B0-----:R-:W3:Y:S04]  /*2a470*/  LDL.LU R20, [R1+0x554] ;  /* 0x0005540001147983 */ /* 0x001ee80000300800 */
[----:B------:R0:W-:Y:S04]  /*2a480*/  @P2 STL [R1+0x12f8], R67 ;  /* 0x0012f84301002387 */ /* 0x0001e80000100800 */
[----:B------:R3:W-:Y:S01]  /*2a490*/  STL.64 [R1+0x818], R50 ;  /* 0x0008183201007387 */ /* 0x0007e20000100a00 */
[----:B0-----:R-:W-:-:S02]  /*2a4a0*/  IMAD.MOV.U32 R67, RZ, RZ, R66 ;  /* 0x000000ffff437224 */ /* 0x001fc400078e0042 */
[----:B------:R-:W-:-:S05]  /*2a4b0*/  IMAD.MOV.U32 R66, RZ, RZ, R65 ;  /* 0x000000ffff427224 */ /* 0x000fca00078e0041 */
[----:B------:R-:W-:Y:S04]  /*2a4c0*/  STL.64 [R1+0x820], R66 ;  /* 0x0008204201007387 */ /* 0x000fe80000100a00 */
[----:B------:R-:W-:Y:S04]  /*2a4d0*/  STL.64 [R1+0x828], R70 ;  /* 0x0008284601007387 */ /* 0x000fe80000100a00 */
[----:B------:R-:W-:Y:S04]  /*2a4e0*/  STL.64 [R1+0x830], R74 ;  /* 0x0008304a01007387 */ /* 0x000fe80000100a00 */
[----:B------:R-:W3:Y:S04]  /*2a4f0*/  LDL.LU R61, [R1+0x548] ;  /* 0x00054800013d7983 */ /* 0x000ee80000300800 */
[----:B------:R-:W3:Y:S04]  /*2a500*/  @P6 LDG.E.U16 R68, desc[UR6][R66.64] ;  /* 0x0000000642446981 */ /* 0x000ee8000c1e1500 */
[----:B------:R-:W3:Y:S04]  /*2a510*/  LDL.LU R60, [R1+0x558] ;  /* 0x00055800013c7983 */ /* 0x000ee80000300800 */
[----:B------:R-:W3:Y:S04]  /*2a520*/  LDL.LU R64, [R1+0x54c] ;  /* 0x00054c0001407983 */ /* 0x000ee80000300800 */
[----:B------:R-:W3:Y:S01]  /*2a530*/  LDL.LU R57, [R1+0x55c] ;  /* 0x00055c0001397983 */ /* 0x000ee20000300800 */
[----:B------:R-:W-:-:S03]  /*2a540*/  ISETP.GT.AND P5, PT, R52, 0x35, PT ;  /* 0x000000353400780c */ /* 0x000fc60003fa4270 */
[----:B--2---:R0:W-:Y:S10]  /*2a550*/  @P6 STL [R1+0x12e8], R90 ;  /* 0x0012e85a01006387 */ /* 0x0041f40000100800 */
[----:B----4-:R-:W2:Y:S01]  /*2a560*/  @P5 LDG.E.U16 R91, desc[UR6][R38.64] ;  /* 0x00000006265b5981 */ /* 0x010ea2000c1e1500 */
[----:B---3--:R-:W-:-:S02]  /*2a570*/  IMAD.MOV.U32 R51, RZ, RZ, R21 ;  /* 0x000000ffff337224 */ /* 0x008fc400078e0015 */
        /* <DEDUP_REMOVED lines=625> */
[----:B------:R-:W2:Y:S04]  /*2cc90*/  LDL.LU R66, [R1+0xfdc] ;  /* 0x000fdc0001427983 */ /* 0x000ea80000300800 */
[----:B------:R-:W2:Y:S04]  /*2cca0*/  LDL.LU R65, [R1+0xfec] ;  /* 0x000fec0001417983 */ /* 0x000ea80000300800 */
[----:B------:R-:W0:Y:S04]  /*2ccb0*/  LDL.LU R64, [R1+0xfe0] ;  /* 0x000fe00001407983 */ /* 0x000e280000300800 */
[----:B------:R-:W2:Y:S04]  /*2ccc0*/  LDL.LU R61, [R1+0xff0] ;  /* 0x000ff000013d7983 */ /* 0x000ea80000300800 */
        /* <DEDUP_REMOVED lines=9> */
[----:B0-----:R-:W-:Y:S02]  /*2cd60*/  IMAD.MOV.U32 R71, RZ, RZ, R64 ;  /* 0x000000ffff477224 */ /* 0x001fe400078e0040 */
[----:B--2---:R-:W-:Y:S02]  /*2cd70*/  IMAD.MOV.U32 R70, RZ, RZ, R61 ;  /* 0x000000ffff467224 */ /* 0x004fe400078e003d */
[----:B---3--:R-:W-:Y:S01]  /*2cd80*/  IMAD.MOV.U32 R75, RZ, RZ, R60 ;  /* 0x000000ffff4b7224 */ /* 0x008fe200078e003c */
[----:B------:R-:W-:Y:S01]  /*2cd90*/  MOV R74, R57 ;  /* 0x00000039004a7202 */ /* 0x000fe20000000f00 */
[----:B----4-:R0:W-:Y:S04]  /*2cda0*/  @P5 STL [R1+0x1204], R91 ;  /* 0x0012045b01005387 */ /* 0x0101e80000100800 */
[----:B0-----:R-:W2:Y:S04]  /*2cdb0*/  LDL R91, [R1+0x11d8] ;  /* 0x0011d800015b7983 */ /* 0x001ea80000100800 */
[----:B------:R-:W2:Y:S04]  /*2cdc0*/  LDL.LU R39, [R1+0xff8] ;  /* 0x000ff80001277983 */ /* 0x000ea80000300800 */
[----:B------:R-:W2:Y:S04]  /*2cdd0*/  LDL.LU R38, [R1+0x173c] ;  /* 0x00173c0001267983 */ /* 0x000ea80000300800 */
[----:B------:R0:W-:Y:S04]  /*2cde0*/  @P5 STL [R1+0x11fc], R21 ;  /* 0x0011fc1501005387 */ /* 0x0001e80000100800 */
[----:B0-----:R-:W3:Y:S04]  /*2cdf0*/  LDL.LU R21, [R1+0xffc] ;  /* 0x000ffc0001157983 */ /* 0x001ee80000300800 */
        /* <DEDUP_REMOVED lines=10> */
[----:B------:R-:W3:Y:S04]  /*2cea0*/  LDL.LU R60, [R1+0x1724] ;  /* 0x00172400013c7983 */ /* 0x000ee80000300800 */
[----:B------:R-:W4:Y:S04]  /*2ceb0*/  LDL.LU R64, [R1+0x1004] ;  /* 0x0010040001407983 */ /* 0x000f280000300800 */
[----:B------:R-:W4:Y:S01]  /*2cec0*/  LDL.LU R57, [R1+0x1728] ;  /* 0x0017280001397983 */ /* 0x000f220000300800 */
[----:B------:R-:W-:-:S02]  /*2ced0*/  ISETP.GT.AND P4, PT, R52, 0x4a, PT ;  /* 0x0000004a3400780c */ /* 0x000fc40003f84270 */
[----:B------:R-:W-:-:S11]  /*2cee0*/  ISETP.GT.AND P2, PT, R52, 0x4b, PT ;  /* 0x0000004b3400780c */ /* 0x000fd60003f44270 */
[----:B------:R0:W4:Y:S04]  /*2cef0*/  @P4 LDG.E.U16 R90, desc[UR6][R50.64] ;  /* 0x00000006325a4981 */ /* 0x000128000c1e1500 */
[----:B------:R-:W4:Y:S04]  /*2cf00*/  @P4 LDG.E.U16 R68, desc[UR6][R66.64] ;  /* 0x0000000642444981 */ /* 0x000f28000c1e1500 */
[----:B------:R-:W4:Y:S04]  /*2cf10*/  @P4 LDG.E.U16 R72, desc[UR6][R70.64] ;  /* 0x0000000646484981 */ /* 0x000f28000c1e1500 */
[----:B------:R-:W4:Y:S04]  /*2cf20*/  @P4 LDG.E.U16 R76, desc[UR6][R74.64] ;  /* 0x000000064a4c4981 */ /* 0x000f28000c1e1500 */
[----:B--2---:R-:W2:Y:S04]  /*2cf30*/  @P2 LDG.E.U16 R91, desc[UR6][R38.64] ;  /* 0x00000006265b2981 */ /* 0x004ea8000c1e1500 */
[----:B---3--:R-:W3:Y:S01]  /*2cf40*/  @P2 LDG.E.U16 R56, desc[UR6][R60.64] ;  /* 0x000000063c382981 */ /* 0x008ee2000c1e1500 */
[----:B----4-:R-:W-:-:S02]  /*2cf50*/  IMAD.MOV.U32 R65, RZ, RZ, R64 ;  /* 0x000000ffff417224 */ /* 0x010fc400078e0040 */
[----:B------:R-:W-:-:S05]  /*2cf60*/  IMAD.MOV.U32 R64, RZ, RZ, R57 ;  /* 0x000000ffff407224 */ /* 0x000fca00078e0039 */
[----:B------:R-:W4:Y:S01]  /*2cf70*/  @P2 LDG.E.U16 R49, desc[UR6][R64.64] ;  /* 0x0000000640312981 */ /* 0x000f22000c1e1500 */
[----:B0-----:R-:W-:Y:S02]  /*2cf80*/  IMAD.MOV.U32 R50, RZ, RZ, R20 ;  /* 0x000000ffff327224 */ /* 0x001fe400078e0014 */
[----:B------:R-:W-:-:S05]  /*2cf90*/  IMAD.MOV.U32 R51, RZ, RZ, R21 ;  /* 0x000000ffff337224 */ /* 0x000fca00078e0015 */
[----:B------:R-:W2:Y:S04]  /*2cfa0*/  @P2 LDG.E.U16 R89, desc[UR6][R50.64] ;  /* 0x0000000632592981 */ /* 0x000ea8000c1e1500 */
[----:B------:R0:W-:Y:S04]  /*2cfb0*/  @P4 STL [R1+0x11e8], R90 ;  /* 0x0011e85a01004387 */ /* 0x0001e80000100800 */
[----:B------:R1:W-:Y:S04]  /*2cfc0*/  @P4 STL [R1+0x11ec], R68 ;  /* 0x0011ec4401004387 */ /* 0x0003e80000100800 */
[----:B------:R0:W-:Y:S04]  /*2cfd0*/  @P4 STL [R1+0x11f0], R72 ;  /* 0x0011f04801004387 */ /* 0x0001e80000100800 */
[----:B------:R0:W-:Y:S04]  /*2cfe0*/  @P4 STL [R1+0x11f4], R76 ;  /* 0x0011f44c01004387 */ /* 0x0001e80000100800 */
[----:B------:R-:W2:Y:S04]  /*2cff0*/  LDL.LU R21, [R1+0x172c] ;  /* 0x00172c0001157983 */ /* 0x000ea80000300800 */
[----:B------:R-:W2:Y:S04]  /*2d000*/  LDL.LU R20, [R1+0x175c] ;  /* 0x00175c0001147983 */ /* 0x000ea80000300800 */
[----:B------:R-:W-:Y:S04]  /*2d010*/  STL.64 [R1+0x538], R38 ;  /* 0x0005382601007387 */ /* 0x000fe80000100a00 */
[----:B------:R-:W-:Y:S04]  /*2d020*/  STL.64 [R1+0x540], R50 ;  /* 0x0005403201007387 */ /* 0x000fe80000100a00 */
[----:B0-----:R-:W2:Y:S04]  /*2d030*/  LDL R90, [R1+0x11d0] ;  /* 0x0011d000015a7983 */ /* 0x001ea80000100800 */
[----:B-1----:R-:W2:Y:S04]  /*2d040*/  LDL R68, [R1+0x11c8] ;  /* 0x0011c80001447983 */ /* 0x002ea80000100800 */
[----:B------:R-:W2:Y:S04]  /*2d050*/  LDL R72, [R1+0x11cc] ;  /* 0x0011cc0001487983 */ /* 0x000ea80000100800 */
[----:B------:R-:W2:Y:S04]  /*2d060*/  LDL R76, [R1+0x11d4] ;  /* 0x0011d400014c7983 */ /* 0x000ea80000100800 */
[----:B------:R-:W-:Y:S04]  /*2d070*/  STL.64 [R1+0x550], R64 ;  /* 0x0005504001007387 */ /* 0x000fe80000100a00 */
[----:B------:R0:W-:Y:S04]  /*2d080*/  STL.64 [R1+0x548], R60 ;  /* 0x0005483c01007387 */ /* 0x0001e80000100a00 */
[----:B------:R-:W2:Y:S04]  /*2d090*/  LDL.LU R70, [R1+0x1740] ;  /* 0x0017400001467983 */ /* 0x000ea80000300800 */
[----:B------:R-:W2:Y:S04]  /*2d0a0*/  LDL.LU R71, [R1+0x1730] ;  /* 0x0017300001477983 */ /* 0x000ea80000300800 */
[----:B------:R-:W2:Y:S04]  /*2d0b0*/  LDL.LU R69, [R1+0x1734] ;  /* 0x0017340001457983 */ /* 0x000ea80000300800 */
[----:B0-----:R-:W2:Y:S04]  /*2d0c0*/  LDL.LU R60, [R1+0x1744] ;  /* 0x00174400013c7983 */ /* 0x001ea80000300800 */
[----:B---3--:R0:W-:Y:S04]  /*2d0d0*/  @P2 STL [R1+0x11e0], R56 ;  /* 0x0011e03801002387 */ /* 0x0081e80000100800 */
[----:B0-----:R-:W3:Y:S04]  /*2d0e0*/  LDL.LU R56, [R1+0x1738] ;  /* 0x0017380001387983 */ /* 0x001ee80000300800 */
[----:B----4-:R0:W-:Y:S04]  /*2d0f0*/  @P2 STL [R1+0x11e4], R49 ;  /* 0x0011e43101002387 */ /* 0x0101e80000100800 */
[----:B0-----:R-:W4:Y:S01]  /*2d100*/  LDL.LU R49, [R1+0x1748] ;  /* 0x0017480001317983 */ /* 0x001f220000300800 */
[----:B------:R-:W-:-:S03]  /*2d110*/  ISETP.GT.AND P6, PT, R52, 0x4c, PT ;  /* 0x0000004c3400780c */ /* 0x000fc60003fc4270 */
[----:B------:R-:W4:Y:S04]  /*2d120*/  LDL R38, [R1+0x11c4] ;  /* 0x0011c40001267983 */ /* 0x000f280000100800 */
[----:B--2---:R0:W-:Y:S01]  /*2d130*/  @P2 STL [R1+0x11dc], R89 ;  /* 0x0011dc5901002387 */ /* 0x0041e20000100800 */
[----:B------:R-:W-:Y:S02]  /*2d140*/  IMAD.MOV.U32 R66, RZ, RZ, R20 ;  /* 0x000000ffff427224 */ /* 0x000fe400078e0014 */
[----:B------:R-:W-:Y:S02]  /*2d150*/  IMAD.MOV.U32 R67, RZ, RZ, R21 ;  /* 0x000000ffff437224 */ /* 0x000fe400078e0015 */
[----:B------:R-:W-:Y:S01]  /*2d160*/  IMAD.MOV.U32 R75, RZ, RZ, R69 ;  /* 0x000000ffff4b7224 */ /* 0x000fe200078e0045 */
[----:B0-----:R-:W2:Y:S04]  /*2d170*/  LDL R89, [R1+0x11c0] ;  /* 0x0011c00001597983 */ /* 0x001ea80000100800 */
[----:B------:R0:W-:Y:S04]  /*2d180*/  @P2 STL [R1+0x11d8], R91 ;  /* 0x0011d85b01002387 */ /* 0x0001e80000100800 */
[----:B------:R-:W2:Y:S04]  /*2d190*/  LDL.LU R21, [R1+0x174c] ;  /* 0x00174c0001157983 */ /* 0x000ea80000300800 */
[----:B------:R-:W2:Y:S04]  /*2d1a0*/  LDL.LU R20, [R1+0x177c] ;  /* 0x00177c0001147983 */ /* 0x000ea80000300800 */
[----:B------:R-:W2:Y:S01]  /*2d1b0*/  LDL.LU R65, [R1+0x1750] ;  /* 0x0017500001417983 */ /* 0x000ea20000300800 */
[----:B------:R-:W-:-:S03]  /*2d1c0*/  IMAD.MOV.U32 R74, RZ, RZ, R60 ;  /* 0x000000ffff4a7224 */ /* 0x000fc600078e003c */
[----:B------:R-:W-:Y:S04]  /*2d1d0*/  STL.64 [R1+0x518], R66 ;  /* 0x0005184201007387 */ /* 0x000fe80000100a00 */
[----:B------:R-:W2:Y:S04]  /*2d1e0*/  LDL.LU R64, [R1+0x1760] ;  /* 0x0017600001407983 */ /* 0x000ea80000300800 */
[----:B------:R-:W2:Y:S04]  /*2d1f0*/  LDL.LU R61, [R1+0x1754] ;  /* 0x00175400013d7983 */ /* 0x000ea80000300800 */
[----:B------:R-:W2:Y:S04]  /*2d200*/  @P6 LDG.E.U16 R68, desc[UR6][R66.64] ;  /* 0x0000000642446981 */ /* 0x000ea8000c1e1500 */
[----:B------:R-:W2:Y:S04]  /*2d210*/  @P6 LDG.E.U16 R90, desc[UR6][R74.64] ;  /* 0x000000064a5a6981 */ /* 0x000ea8000c1e1500 */
[----:B------:R-:W2:Y:S04]  /*2d220*/  LDL.LU R57, [R1+0x1764] ;  /* 0x0017640001397983 */ /* 0x000ea80000300800 */
[----:B------:R2:W2:Y:S04]  /*2d230*/  @P6 LDG.E.U16 R72, desc[UR6][R70.64] ;  /* 0x0000000646486981 */ /* 0x0004a8000c1e1500 */
[----:B------:R-:W2:Y:S04]  /*2d240*/  LDL.LU R51, [R1+0x1758] ;  /* 0x0017580001337983 */ /* 0x000ea80000300800 */
[----:B------:R-:W2:Y:S04]  /*2d250*/  LDL.LU R50, [R1+0x1768] ;  /* 0x0017680001327983 */ /* 0x000ea80000300800 */
[----:B------:R-:W2:Y:S04]  /*2d260*/  LDL R39, [R1+0x11bc] ;  /* 0x0011bc0001277983 */ /* 0x000ea80000100800 */
[----:B0-----:R-:W2:Y:S01]  /*2d270*/  LDL R91, [R1+0x11b8] ;  /* 0x0011b800015b7983 */ /* 0x001ea20000100800 */
[----:B---3--:R-:W-:-:S02]  /*2d280*/  IMAD.MOV.U32 R79, RZ, RZ, R56 ;  /* 0x000000ffff4f7224 */ /* 0x008fc400078e0038 */
[----:B----4-:R-:W-:Y:S02]  /*2d290*/  IMAD.MOV.U32 R78, RZ, RZ, R49 ;  /* 0x000000ffff4e7224 */ /* 0x010fe400078e0031 */
[----:B------:R-:W3:Y:S04]  /*2d2a0*/  LDL R49, [R1+0x1640] ;  /* 0x0016400001317983 */ /* 0x000ee80000100800 */
[----:B------:R-:W4:Y:S04]  /*2d2b0*/  @P6 LDG.E.U16 R76, desc[UR6][R78.64] ;  /* 0x000000064e4c6981 */ /* 0x000f28000c1e1500 */
[----:B------:R2:W-:Y:S01]  /*2d2c0*/  STL.64 [R1+0x520], R70 ;  /* 0x0005204601007387 */ /* 0x0005e20000100a00 */
[----:B------:R-:W-:-:S03]  /*2d2d0*/  ISETP.GT.AND P5, PT, R52, 0x4d, PT ;  /* 0x0000004d3400780c */ /* 0x000fc60003fa4270 */
[----:B------:R0:W-:Y:S04]  /*2d2e0*/  STL.64 [R1+0x528], R74 ;  /* 0x0005284a01007387 */ /* 0x0001e80000100a00 */
[----:B------:R-:W-:Y:S04]  /*2d2f0*/  STL.64 [R1+0x530], R78 ;  /* 0x0005304e01007387 */ /* 0x000fe80000100a00 */
[----:B------:R-:W3:Y:S04]  /*2d300*/  LDL R60, [R1+0x163c] ;  /* 0x00163c00013c7983 */ /* 0x000ee80000100800 */
[----:B------:R-:W3:Y:S01]  /*2d310*/  LDL R56, [R1+0x1638] ;  /* 0x0016380001387983 */ /* 0x000ee20000100800 */
[----:B--2---:R-:W-:-:S02]  /*2d320*/  IMAD.MOV.U32 R71, RZ, RZ, R65 ;  /* 0x000000ffff477224 */ /* 0x004fc400078e0041 */
[----:B------:R-:W-:Y:S01]  /*2d330*/  IMAD.MOV.U32 R70, RZ, RZ, R64 ;  /* 0x000000ffff467224 */ /* 0x000fe200078e0040 */
[----:B------:R1:W-:Y:S01]  /*2d340*/  @P6 STL [R1+0x11d0], R90 ;  /* 0x0011d05a01006387 */ /* 0x0003e20000100800 */
[----:B------:R-:W-:Y:S02]  /*2d350*/  IMAD.MOV.U32 R73, RZ, RZ, R61 ;  /* 0x000000ffff497224 */ /* 0x000fe400078e003d */
[----:B0-----:R-:W-:Y:S02]  /*2d360*/  IMAD.MOV.U32 R75, RZ, RZ, R51 ;  /* 0x000000ffff4b7224 */ /* 0x001fe400078e0033 */
[----:B------:R-:W-:Y:S01]  /*2d370*/  IMAD.MOV.U32 R74, RZ, RZ, R50 ;  /* 0x000000ffff4a7224 */ /* 0x000fe200078e0032 */
[----:B------:R-:W2:Y:S04]  /*2d380*/  @P5 LDG.E.U16 R39, desc[UR6][R70.64] ;  /* 0x0000000646275981 */ /* 0x000ea8000c1e1500 */
[----:B------:R-:W2:Y:S04]  /*2d390*/  @P5 LDG.E.U16 R91, desc[UR6][R20.64] ;  /* 0x00000006145b5981 */ /* 0x000ea8000c1e1500 */
[----:B------:R-:W2:Y:S04]  /*2d3a0*/  @P5 LDG.E.U16 R38, desc[UR6][R74.64] ;  /* 0x000000064a265981 */ /* 0x000ea8000c1e1500 */
[----:B-1----:R-:W2:Y:S04]  /*2d3b0*/  LDL R90, [R1+0x1634] ;  /* 0x00163400015a7983 */ /* 0x002ea80000100800 */
[----:B------:R-:W-:Y:S04]  /*2d3c0*/  @P6 STL [R1+0x11c8], R68 ;  /* 0x0011c84401006387 */ /* 0x000fe80000100800 */
[----:B------:R0:W-:Y:S02]  /*2d3d0*/  @P6 STL [R1+0x11cc], R72 ;  /* 0x0011cc4801006387 */ /* 0x0001e40000100800 */
[----:B0-----:R-:W-:-:S05]  /*2d3e0*/  IMAD.MOV.U32 R72, RZ, RZ, R57 ;  /* 0x000000ffff487224 */ /* 0x001fca00078e0039 */
[----:B------:R-:W2:Y:S04]  /*2d3f0*/  @P5 LDG.E.U16 R89, desc[UR6][R72.64] ;  /* 0x0000000648595981 */ /* 0x000ea8000c1e1500 */
[----:B----4-:R-:W-:Y:S04]  /*2d400*/  @P6 STL [R1+0x11d4], R76 ;  /* 0x0011d44c01006387 */ /* 0x010fe80000100800 */
[----:B------:R-:W-:Y:S04]  /*2d410*/  STL.64 [R1+0x4f8], R20 ;  /* 0x0004f81401007387 */ /* 0x000fe80000100a00 */
[----:B------:R-:W-:Y:S04]  /*2d420*/  STL.64 [R1+0x500], R70 ;  /* 0x0005004601007387 */ /* 0x000fe80000100a00 */
[----:B------:R-:W-:Y:S04]  /*2d430*/  STL.64 [R1+0x508], R72 ;  /* 0x0005084801007387 */ /* 0x000fe80000100a00 */
[----:B------:R-:W-:Y:S04]  /*2d440*/  STL.64 [R1+0x510], R74 ;  /* 0x0005104a01007387 */ /* 0x000fe80000100a00 */
[----:B------:R-:W4:Y:S04]  /*2d450*/  LDL.LU R51, [R1+0x176c] ;  /* 0x00176c0001337983 */ /* 0x000f280000300800 */
[----:B------:R-:W4:Y:S04]  /*2d460*/  LDL.LU R50, [R1+0x179c] ;  /* 0x00179c0001327983 */ /* 0x000f280000300800 */
[----:B------:R-:W3:Y:S04]  /*2d470*/  LDL.LU R67, [R1+0x1770] ;  /* 0x0017700001437983 */ /* 0x000ee80000300800 */
[----:B------:R-:W3:Y:S04]  /*2d480*/  LDL.LU R66, [R1+0x1780] ;  /* 0x0017800001427983 */ /* 0x000ee80000300800 */
[----:B------:R-:W3:Y:S04]  /*2d490*/  LDL.LU R69, [R1+0x1774] ;  /* 0x0017740001457983 */ /* 0x000ee80000300800 */
[----:B------:R-:W3:Y:S04]  /*2d4a0*/  LDL.LU R68, [R1+0x1784] ;  /* 0x0017840001447983 */ /* 0x000ee80000300800 */
[----:B------:R-:W3:Y:S04]  /*2d4b0*/  LDL.LU R65, [R1+0x1778] ;  /* 0x0017780001417983 */ /* 0x000ee80000300800 */
[----:B------:R-:W3:Y:S04]  /*2d4c0*/  LDL.LU R57, [R1+0x1788] ;  /* 0x0017880001397983 */ /* 0x000ee80000300800 */
[----:B------:R-:W3:Y:S04]  /*2d4d0*/  LDL R61, [R1+0x1630] ;  /* 0x00163000013d7983 */ /* 0x000ee80000100800 */
[----:B------:R-:W3:Y:S01]  /*2d4e0*/  LDL R64, [R1+0x162c] ;  /* 0x00162c0001407983 */ /* 0x000ee20000100800 */
[----:B------:R-:W-:-:S03]  /*2d4f0*/  ISETP.GT.AND P4, PT, R52, 0x4e, PT ;  /* 0x0000004e3400780c */ /* 0x000fc60003f84270 */
[----:B--2---:R0:W-:Y:S04]  /*2d500*/  @P5 STL [R1+0x11c0], R89 ;  /* 0x0011c05901005387 */ /* 0x0041e80000100800 */
[----:B0-----:R-:W2:Y:S04]  /*2d510*/  LDL R89, [R1+0x1628] ;  /* 0x0016280001597983 */ /* 0x001ea80000100800 */
[----:B------:R0:W-:Y:S04]  /*2d520*/  @P5 STL [R1+0x11bc], R39 ;  /* 0x0011bc2701005387 */ /* 0x0001e80000100800 */
[----:B0-----:R-:W2:Y:S04]  /*2d530*/  LDL.LU R39, [R1+0x178c] ;  /* 0x00178c0001277983 */ /* 0x001ea80000300800 */
[----:B------:R0:W-:Y:S04]  /*2d540*/  @P5 STL [R1+0x11c4], R38 ;  /* 0x0011c42601005387 */ /* 0x0001e80000100800 */
[----:B0-----:R-:W2:Y:S04]  /*2d550*/  LDL.LU R38, [R1+0x17bc] ;  /* 0x0017bc0001267983 */ /* 0x001ea80000300800 */
[----:B------:R-:W2:Y:S04]  /*2d560*/  LDL.LU R21, [R1+0x1790] ;  /* 0x0017900001157983 */ /* 0x000ea80000300800 */
[----:B------:R-:W2:Y:S04]  /*2d570*/  LDL.LU R20, [R1+0x17a0] ;  /* 0x0017a00001147983 */ /* 0x000ea80000300800 */
[----:B------:R0:W-:Y:S04]  /*2d580*/  @P5 STL [R1+0x11b8], R91 ;  /* 0x0011b85b01005387 */ /* 0x0001e80000100800 */
[----:B0-----:R-:W2:Y:S04]  /*2d590*/  LDL R91, [R1+0x1624] ;  /* 0x00162400015b7983 */ /* 0x001ea80000100800 */
[----:B----4-:R-:W-:Y:S04]  /*2d5a0*/  STL.64 [R1+0x4d8], R50 ;  /* 0x0004d83201007387 */ /* 0x010fe80000100a00 */
[----:B---3--:R-:W-:Y:S04]  /*2d5b0*/  STL.64 [R1+0x4e0], R66 ;  /* 0x0004e04201007387 */ /* 0x008fe80000100a00 */
[----:B------:R-:W3:Y:S01]  /*2d5c0*/  @P4 LDG.E.U16 R90, desc[UR6][R50.64] ;  /* 0x00000006325a4981 */ /* 0x000ee2000c1e1500 */
[----:B------:R-:W-:-:S02]  /*2d5d0*/  IMAD.MOV.U32 R71, RZ, RZ, R65 ;  /* 0x000000ffff477224 */ /* 0x000fc400078e0041 */
[----:B------:R-:W-:Y:S01]  /*2d5e0*/  IMAD.MOV.U32 R70, RZ, RZ, R57 ;  /* 0x000000ffff467224 */ /* 0x000fe200078e0039 */
[----:B------:R0:W-:Y:S04]  /*2d5f0*/  STL.64 [R1+0x4e8], R68 ;  /* 0x0004e84401007387 */ /* 0x0001e80000100a00 */
[----:B------:R-:W4:Y:S04]  /*2d600*/  @P4 LDG.E.U16 R60, desc[UR6][R68.64] ;  /* 0x00000006443c4981 */ /* 0x000f28000c1e1500 */
[----:B------:R1:W-:Y:S04]  /*2d610*/  STL.64 [R1+0x4f0], R70 ;  /* 0x0004f04601007387 */ /* 0x0003e80000100a00 */
[----:B------:R-:W2:Y:S04]  /*2d620*/  @P4 LDG.E.U16 R49, desc[UR6][R70.64] ;  /* 0x0000000646314981 */ /* 0x000ea8000c1e1500 */
[----:B------:R-:W2:Y:S04]  /*2d630*/  @P4 LDG.E.U16 R56, desc[UR6][R66.64] ;  /* 0x0000000642384981 */ /* 0x000ea8000c1e1500 */
[----:B0-----:R-:W2:Y:S04]  /*2d640*/  LDL.LU R69, [R1+0x1794] ;  /* 0x0017940001457983 */ /* 0x001ea80000300800 */
[----:B------:R-:W2:Y:S04]  /*2d650*/  LDL.LU R68, [R1+0x17a4] ;  /* 0x0017a40001447983 */ /* 0x000ea80000300800 */
[----:B-1----:R-:W3:Y:S04]  /*2d660*/  LDL.LU R70, [R1+0x17a8] ;  /* 0x0017a80001467983 */ /* 0x002ee80000300800 */
[----:B------:R-:W3:Y:S01]  /*2d670*/  LDL.LU R71, [R1+0x1798] ;  /* 0x0017980001477983 */ /* 0x000ee20000300800 */
[----:B------:R-:W-:-:S13]  /*2d680*/  ISETP.GT.AND P2, PT, R52, 0x4f, PT ;  /* 0x0000004f3400780c */ /* 0x000fda0003f44270 */
[----:B--2---:R-:W2:Y:S04]  /*2d690*/  @P2 LDG.E.U16 R64, desc[UR6][R68.64] ;  /* 0x0000000644402981 */ /* 0x004ea8000c1e1500 */
[----:B---3--:R-:W3:Y:S04]  /*2d6a0*/  @P2 LDG.E.U16 R61, desc[UR6][R70.64] ;  /* 0x00000006463d2981 */ /* 0x008ee8000c1e1500 */
[----:B------:R-:W-:Y:S04]  /*2d6b0*/  @P4 STL [R1+0x1634], R90 ;  /* 0x0016345a01004387 */ /* 0x000fe80000100800 */
[----:B------:R-:W-:Y:S01]  /*2d6c0*/  @P4 STL [R1+0x1638], R56 ;  /* 0x0016383801004387 */ /* 0x000fe20000100800 */
[----:B------:R-:W-:-:S02]  /*2d6d0*/  IMAD.MOV.U32 R66, RZ, RZ, R38 ;  /* 0x000000ffff427224 */ /* 0x000fc400078e0026 */
[----:B------:R-:W-:Y:S01]  /*2d6e0*/  IMAD.MOV.U32 R67, RZ, RZ, R39 ;  /* 0x000000ffff437224 */ /* 0x000fe200078e0027 */
[----:B----4-:R0:W-:Y:S01]  /*2d6f0*/  @P4 STL [R1+0x163c], R60 ;  /* 0x00163c3c01004387 */ /* 0x0101e20000100800 */
[----:B------:R-:W-:Y:S02]  /*2d700*/  IMAD.MOV.U32 R50, RZ, RZ, R20 ;  /* 0x000000ffff327224 */ /* 0x000fe400078e0014 */
[----:B------:R-:W-:Y:S01]  /*2d710*/  IMAD.MOV.U32 R51, RZ, RZ, R21 ;  /* 0x000000ffff337224 */ /* 0x000fe200078e0015 */
[----:B------:R1:W-:Y:S04]  /*2d720*/  @P4 STL [R1+0x1640], R49 ;  /* 0x0016403101004387 */ /* 0x0003e80000100800 */
[----:B------:R-:W4:Y:S04]  /*2d730*/  LDL.LU R65, [R1+0x17ac] ;  /* 0x0017ac0001417983 */ /* 0x000f280000300800 */
[----:B------:R-:W4:Y:S04]  /*2d740*/  @P2 LDG.E.U16 R89, desc[UR6][R50.64] ;  /* 0x0000000632592981 */ /* 0x000f28000c1e1500 */
[----:B------:R-:W4:Y:S04]  /*2d750*/  @P2 LDG.E.U16 R91, desc[UR6][R66.64] ;  /* 0x00000006425b2981 */ /* 0x000f28000c1e1500 */
[----:B0-----:R-:W4:Y:S04]  /*2d760*/  LDL.LU R60, [R1+0x17dc] ;  /* 0x0017dc00013c7983 */ /* 0x001f280000300800 */
[----:B------:R-:W-:Y:S04]  /*2d770*/  STL.64 [R1+0x4b8], R66 ;  /* 0x0004b84201007387 */ /* 0x000fe80000100a00 */
[----:B------:R-:W-:Y:S04]  /*2d780*/  STL.64 [R1+0x4c0], R50 ;  /* 0x0004c03201007387 */ /* 0x000fe80000100a00 */
[----:B------:R-:W4:Y:S04]  /*2d790*/  LDL.LU R57, [R1+0x17b0] ;  /* 0x0017b00001397983 */ /* 0x000f280000300800 */
[----:B------:R-:W4:Y:S04]  /*2d7a0*/  LDL.LU R56, [R1+0x17c0] ;  /* 0x0017c00001387983 */ /* 0x000f280000300800 */
[----:B-1----:R-:W4:Y:S04]  /*2d7b0*/  LDL.LU R49, [R1+0x17b4] ;  /* 0x0017b40001317983 */ /* 0x002f280000300800 */
[----:B------:R-:W4:Y:S04]  /*2d7c0*/  LDL.LU R38, [R1+0x17c4] ;  /* 0x0017c40001267983 */ /* 0x000f280000300800 */
[----:B------:R-:W4:Y:S04]  /*2d7d0*/  LDL R90, [R1+0x11b4] ;  /* 0x0011b400015a7983 */ /* 0x000f280000100800 */
[----:B------:R-:W4:Y:S04]  /*2d7e0*/  LDL R39, [R1+0x11b0] ;  /* 0x0011b00001277983 */ /* 0x000f280000100800 */
[----:B------:R-:W4:Y:S04]  /*2d7f0*/  LDL R20, [R1+0x11ac] ;  /* 0x0011ac0001147983 */ /* 0x000f280000100800 */
[----:B------:R-:W4:Y:S04]  /*2d800*/  LDL R21, [R1+0x11a8] ;  /* 0x0011a80001157983 */ /* 0x000f280000100800 */
[----:B------:R-:W-:Y:S04]  /*2d810*/  STL.64 [R1+0x4d0], R70 ;  /* 0x0004d04601007387 */ /* 0x000fe80000100a00 */
[----:B------:R-:W-:Y:S04]  /*2d820*/  STL.64 [R1+0x4c8], R68 ;  /* 0x0004c84401007387 */ /* 0x000fe80000100a00 */
[----:B------:R-:W4:Y:S04]  /*2d830*/  LDL R72, [R1+0x11a4] ;  /* 0x0011a40001487983 */ /* 0x000f280000100800 */
[----:B---3--:R0:W-:Y:S04]  /*2d840*/  @P2 STL [R1+0x1630], R61 ;  /* 0x0016303d01002387 */ /* 0x0081e80000100800 */
[----:B0-----:R-:W3:Y:S04]  /*2d850*/  LDL R61, [R1+0x11a0] ;  /* 0x0011a000013d7983 */ /* 0x001ee80000100800 */
[----:B--2---:R0:W-:Y:S04]  /*2d860*/  @P2 STL [R1+0x162c], R64 ;  /* 0x00162c4001002387 */ /* 0x0041e80000100800 */
[----:B------:R-:W2:Y:S04]  /*2d870*/  LDL R51, [R1+0x1198] ;  /* 0x0011980001337983 */ /* 0x000ea80000100800 */
[----:B0-----:R-:W2:Y:S04]  /*2d880*/  LDL R64, [R1+0x119c] ;  /* 0x00119c0001407983 */ /* 0x001ea80000100800 */
[----:B------:R-:W2:Y:S04]  /*2d890*/  LDL.LU R69, [R1+0x17b8] ;  /* 0x0017b80001457983 */ /* 0x000ea80000300800 */
[----:B------:R-:W3:Y:S01]  /*2d8a0*/  LDL.LU R50, [R1+0x17c8] ;  /* 0x0017c80001327983 */ /* 0x000ee20000300800 */
[----:B------:R-:W-:Y:S01]  /*2d8b0*/  ISETP.GT.AND P6, PT, R52, 0x50, PT ;  /* 0x000000503400780c */ /* 0x000fe20003fc4270 */
[----:B----4-:R-:W-:-:S02]  /*2d8c0*/  IMAD.MOV.U32 R70, RZ, RZ, R60 ;  /* 0x000000ffff467224 */ /* 0x010fc400078e003c */
[----:B------:R-:W-:Y:S02]  /*2d8d0*/  IMAD.MOV.U32 R71, RZ, RZ, R65 ;  /* 0x000000ffff477224 */ /* 0x000fe400078e0041 */
[----:B------:R-:W-:Y:S02]  /*2d8e0*/  IMAD.MOV.U32 R74, RZ, RZ, R56 ;  /* 0x000000ffff4a7224 */ /* 0x000fe400078e0038 */
[----:B------:R-:W-:Y:S01]  /*2d8f0*/  IMAD.MOV.U32 R75, RZ, RZ, R57 ;  /* 0x000000ffff4b7224 */ /* 0x000fe200078e0039 */
[----:B------:R-:W-:Y:S01]  /*2d900*/  @P2 STL [R1+0x1624], R91 ;  /* 0x0016245b01002387 */ /* 0x000fe20000100800 */
[----:B------:R-:W-:Y:S02]  /*2d910*/  IMAD.MOV.U32 R76, RZ, RZ, R38 ;  /* 0x000000ffff4c7224 */ /* 0x000fe400078e0026 */
[----:B------:R-:W-:Y:S01]  /*2d920*/  IMAD.MOV.U32 R77, RZ, RZ, R49 ;  /* 0x000000ffff4d7224 */ /* 0x000fe200078e0031 */
[----:B------:R0:W-:Y:S04]  /*2d930*/  @P2 STL [R1+0x1628], R89 ;  /* 0x0016285901002387 */ /* 0x0001e80000100800 */
[----:B------:R-:W4:Y:S04]  /*2d940*/  LDL.LU R57, [R1+0x17cc] ;  /* 0x0017cc0001397983 */ /* 0x000f280000300800 */
[----:B------:R1:W-:Y:S04]  /*2d950*/  STL.64 [R1+0x498], R70 ;  /* 0x0004984601007387 */ /* 0x0003e80000100a00 */
[----:B------:R0:W-:Y:S04]  /*2d960*/  STL.64 [R1+0x4a0], R74 ;  /* 0x0004a04a01007387 */ /* 0x0001e80000100a00 */
[----:B------:R-:W-:Y:S04]  /*2d970*/  STL.64 [R1+0x4a8], R76 ;  /* 0x0004a84c01007387 */ /* 0x000fe80000100a00 */
[----:B------:R-:W4:Y:S04]  /*2d980*/  LDL.LU R56, [R1+0x17fc] ;  /* 0x0017fc0001387983 */ /* 0x000f280000300800 */
[----:B------:R-:W4:Y:S04]  /*2d990*/  LDL.LU R68, [R1+0x17d0] ;  /* 0x0017d00001447983 */ /* 0x000f280000300800 */
[----:B------:R-:W4:Y:S04]  /*2d9a0*/  LDL.LU R67, [R1+0x17e0] ;  /* 0x0017e00001437983 */ /* 0x000f280000300800 */
[----:B------:R-:W4:Y:S04]  /*2d9b0*/  @P6 LDG.E.U16 R39, desc[UR6][R76.64] ;  /* 0x000000064c276981 */ /* 0x000f28000c1e1500 */
[----:B------:R-:W1:Y:S04]  /*2d9c0*/  LDL.LU R66, [R1+0x17d4] ;  /* 0x0017d40001427983 */ /* 0x000e680000300800 */
[----:B------:R-:W4:Y:S04]  /*2d9d0*/  LDL.LU R65, [R1+0x17e4] ;  /* 0x0017e40001417983 */ /* 0x000f280000300800 */
[----:B------:R1:W4:Y:S04]  /*2d9e0*/  @P6 LDG.E.U16 R21, desc[UR6][R70.64] ;  /* 0x0000000646156981 */ /* 0x000328000c1e1500 */
[----:B------:R-:W4:Y:S04]  /*2d9f0*/  LDL.LU R60, [R1+0x17d8] ;  /* 0x0017d800013c7983 */ /* 0x000f280000300800 */
[----:B------:R-:W4:Y:S04]  /*2da00*/  LDL.LU R49, [R1+0x17e8] ;  /* 0x0017e80001317983 */ /* 0x000f280000300800 */
[----:B------:R1:W4:Y:S01]  /*2da10*/  @P6 LDG.E.U16 R20, desc[UR6][R74.64] ;  /* 0x000000064a146981 */ /* 0x000322000c1e1500 */
[----:B------:R-:W-:-:S03]  /*2da20*/  ISETP.GT.AND P5, PT, R52, 0x51, PT ;  /* 0x000000513400780c */ /* 0x000fc60003fa4270 */
[----:B------:R-:W4:Y:S04]  /*2da30*/  LDL R38, [R1+0x1194] ;  /* 0x0011940001267983 */ /* 0x000f280000100800 */
[----:B0-----:R-:W4:Y:S04]  /*2da40*/  LDL R89, [R1+0x1190] ;  /* 0x0011900001597983 */ /* 0x001f280000100800 */
[----:B------:R-:W4:Y:S01]  /*2da50*/  LDL R91, [R1+0x118c] ;  /* 0x00118c00015b7983 */ /* 0x000f220000100800 */
[----:B--2---:R-:W-:Y:S01]  /*2da60*/  IMAD.MOV.U32 R79, RZ, RZ, R69 ;  /* 0x000000ffff4f7224 */ /* 0x004fe200078e0045 */
[----:B---3--:R-:W-:-:S05]  /*2da70*/  MOV R78, R50 ;  /* 0x00000032004e7202 */ /* 0x008fca0000000f00 */
[----:B------:R-:W2:Y:S04]  /*2da80*/  @P6 LDG.E.U16 R90, desc[UR6][R78.64] ;  /* 0x000000064e5a6981 */ /* 0x000ea8000c1e1500 */
[----:B------:R-:W-:Y:S04]  /*2da90*/  STL.64 [R1+0x4b0], R78 ;  /* 0x0004b04e01007387 */ /* 0x000fe80000100a00 */
[----:B----4-:R-:W3:Y:S01]  /*2daa0*/  @P5 LDG.E.U16 R51, desc[UR6][R56.64] ;  /* 0x0000000638335981 */ /* 0x010ee2000c1e1500 */
[----:B------:R-:W-:Y:S02]  /*2dab0*/  IMAD.MOV.U32 R69, RZ, RZ, R68 ;  /* 0x000000ffff457224 */ /* 0x000fe400078e0044 */
[----:B------:R-:W-:-:S02]  /*2dac0*/  IMAD.MOV.U32 R68, RZ, RZ, R67 ;  /* 0x000000ffff447224 */ /* 0x000fc400078e0043 */
[----:B-1----:R-:W-:Y:S02]  /*2dad0*/  IMAD.MOV.U32 R71, RZ, RZ, R66 ;  /* 0x000000ffff477224 */ /* 0x002fe400078e0042 */
[----:B------:R-:W-:Y:S02]  /*2dae0*/  IMAD.MOV.U32 R70, RZ, RZ, R65 ;  /* 0x000000ffff467224 */ /* 0x000fe400078e0041 */
[----:B------:R-:W-:Y:S02]  /*2daf0*/  IMAD.MOV.U32 R75, RZ, RZ, R60 ;  /* 0x000000ffff4b7224 */ /* 0x000fe400078e003c */
[----:B------:R-:W-:Y:S01]  /*2db00*/  IMAD.MOV.U32 R74, RZ, RZ, R49 ;  /* 0x000000ffff4a7224 */ /* 0x000fe200078e0031 */
[----:B------:R-:W4:Y:S04]  /*2db10*/  @P5 LDG.E.U16 R64, desc[UR6][R68.64] ;  /* 0x0000000644405981 */ /* 0x000f28000c1e1500 */
[----:B------:R-:W3:Y:S04]  /*2db20*/  @P5 LDG.E.U16 R61, desc[UR6][R70.64] ;  /* 0x00000006463d5981 */ /* 0x000ee8000c1e1500 */
[----:B------:R-:W3:Y:S04]  /*2db30*/  @P5 LDG.E.U16 R72, desc[UR6][R74.64] ;  /* 0x000000064a485981 */ /* 0x000ee8000c1e1500 */
[----:B--2---:R0:W-:Y:S04]  /*2db40*/  @P6 STL [R1+0x11b4], R90 ;  /* 0x0011b45a01006387 */ /* 0x0041e80000100800 */
[----:B0-----:R-:W2:Y:S04]  /*2db50*/  LDL R90, [R1+0x1188] ;  /* 0x00118800015a7983 */ /* 0x001ea80000100800 */
[----:B------:R-:W2:Y:S04]  /*2db60*/  LDL.LU R50, [R1+0x17ec] ;  /* 0x0017ec0001327983 */ /* 0x000ea80000300800 */
[----:B------:R0:W-:Y:S04]  /*2db70*/  @P6 STL [R1+0x11b0], R39 ;  /* 0x0011b02701006387 */ /* 0x0001e80000100800 */
[----:B0-----:R-:W2:Y:S04]  /*2db80*/  LDL.LU R39, [R1+0x181c] ;  /* 0x00181c0001277983 */ /* 0x001ea80000300800 */
[----:B------:R0:W-:Y:S04]  /*2db90*/  @P6 STL [R1+0x11a8], R21 ;  /* 0x0011a81501006387 */ /* 0x0001e80000100800 */
[----:B0-----:R-:W2:Y:S04]  /*2dba0*/  LDL.LU R21, [R1+0x17f0] ;  /* 0x0017f00001157983 */ /* 0x001ea80000300800 */
[----:B------:R0:W-:Y:S04]  /*2dbb0*/  @P6 STL [R1+0x11ac], R20 ;  /* 0x0011ac1401006387 */ /* 0x0001e80000100800 */
[----:B0-----:R-:W2:Y:S04]  /*2dbc0*/  LDL.LU R20, [R1+0x1800] ;  /* 0x0018000001147983 */ /* 0x001ea80000300800 */
[----:B------:R-:W-:Y:S04]  /*2dbd0*/  STL.64 [R1+0x478], R56 ;  /* 0x0004783801007387 */ /* 0x000fe80000100a00 */
[----:B------:R-:W-:Y:S04]  /*2dbe0*/  STL.64 [R1+0x480], R68 ;  /* 0x0004804401007387 */ /* 0x000fe80000100a00 */
[----:B------:R-:W-:Y:S04]  /*2dbf0*/  STL.64 [R1+0x488], R70 ;  /* 0x0004884601007387 */ /* 0x000fe80000100a00 */
[----:B------:R-:W-:Y:S04]  /*2dc00*/  STL.64 [R1+0x490], R74 ;  /* 0x0004904a01007387 */ /* 0x000fe80000100a00 */
[----:B------:R-:W2:Y:S04]  /*2dc10*/  LDL.LU R66, [R1+0x17f4] ;  /* 0x0017f40001427983 */ /* 0x000ea80000300800 */
[----:B------:R-:W2:Y:S04]  /*2dc20*/  LDL.LU R65, [R1+0x1804] ;  /* 0x0018040001417983 */ /* 0x000ea80000300800 */
[----:B------:R-:W2:Y:S04]  /*2dc30*/  LDL.LU R60, [R1+0x17f8] ;  /* 0x0017f800013c7983 */ /* 0x000ea80000300800 */
[----:B------:R-:W2:Y:S01]  /*2dc40*/  LDL.LU R49, [R1+0x1808] ;  /* 0x0018080001317983 */ /* 0x000ea20000300800 */
[----:B------:R-:W-:-:S03]  /*2dc50*/  ISETP.GT.AND P4, PT, R52, 0x52, PT ;  /* 0x000000523400780c */ /* 0x000fc60003f84270 */
[----:B---3--:R-:W-:Y:S04]  /*2dc60*/  @P5 STL [R1+0x1198], R51 ;  /* 0x0011983301005387 */ /* 0x008fe80000100800 */
[----:B----4-:R-:W-:Y:S04]  /*2dc70*/  @P5 STL [R1+0x119c], R64 ;  /* 0x00119c4001005387 */ /* 0x010fe80000100800 */
[----:B------:R0:W-:Y:S04]  /*2dc80*/  @P5 STL [R1+0x11a0], R61 ;  /* 0x0011a03d01005387 */ /* 0x0001e80000100800 */
[----:B------:R-:W-:Y:S04]  /*2dc90*/  @P5 STL [R1+0x11a4], R72 ;  /* 0x0011a44801005387 */ /* 0x000fe80000100800 */
[----:B------:R-:W3:Y:S04]  /*2dca0*/  LDL R76, [R1+0x1184] ;  /* 0x00118400014c7983 */ /* 0x000ee80000100800 */
[----:B0-----:R-:W4:Y:S01]  /*2dcb0*/  LDL R61, [R1+0x1180] ;  /* 0x00118000013d7983 */ /* 0x001f220000100800 */
[----:B--2---:R-:W-:-:S02]  /*2dcc0*/  IMAD.MOV.U32 R51, RZ, RZ, R50 ;  /* 0x000000ffff337224 */ /* 0x004fc400078e0032 */
[----:B------:R-:W-:-:S05]  /*2dcd0*/  IMAD.MOV.U32 R50, RZ, RZ, R39 ;  /* 0x000000ffff327224 */ /* 0x000fca00078e0027 */
[----:B------:R-:W-:Y:S04]  /*2dce0*/  STL.64 [R1+0x458], R50 ;  /* 0x0004583201007387 */ /* 0x000fe80000100a00 */
[----:B------:R-:W2:Y:S01]  /*2dcf0*/  @P4 LDG.E.U16 R90, desc[UR6][R50.64] ;  /* 0x00000006325a4981 */ /* 0x000ea2000c1e1500 */
[----:B------:R-:W-:-:S03]  /*2dd00*/  IMAD.MOV.U32 R57, RZ, RZ, R21 ;  /* 0x000000ffff397224 */ /* 0x000fc600078e0015 */
[----:B------:R-:W2:Y:S01]  /*2dd10*/  LDL.LU R21, [R1+0x180c] ;  /* 0x00180c0001157983 */ /* 0x000ea20000300800 */
[----:B------:R-:W-:-:S03]  /*2dd20*/  IMAD.MOV.U32 R56, RZ, RZ, R20 ;  /* 0x000000ffff387224 */ /* 0x000fc600078e0014 */
[----:B------:R-:W2:Y:S01]  /*2dd30*/  LDL.LU R20, [R1+0x1840] ;  /* 0x0018400001147983 */ /* 0x000ea20000300800 */
[----:B------:R-:W-:Y:S02]  /*2dd40*/  IMAD.MOV.U32 R67, RZ, RZ, R66 ;  /* 0x000000ffff437224 */ /* 0x000fe400078e0042 */
[----:B------:R-:W-:Y:S02]  /*2dd50*/  IMAD.MOV.U32 R66, RZ, RZ, R65 ;  /* 0x000000ffff427224 */ /* 0x000fe400078e0041 */
[----:B------:R-:W-:Y:S02]  /*2dd60*/  IMAD.MOV.U32 R69, RZ, RZ, R60 ;  /* 0x000000ffff457224 */ /* 0x000fe400078e003c */
[----:B------:R-:W-:Y:S01]  /*2dd70*/  IMAD.MOV.U32 R68, RZ, RZ, R49 ;  /* 0x000000ffff447224 */ /* 0x000fe200078e0031 */
[----:B------:R-:W-:Y:S04]  /*2dd80*/  STL.64 [R1+0x460], R56 ;  /* 0x0004603801007387 */ /* 0x000fe80000100a00 */
[----:B------:R-:W2:Y:S04]  /*2dd90*/  LDL R39, [R1+0x117c] ;  /* 0x00117c0001277983 */ /* 0x000ea80000100800 */
[----:B------:R-:W2:Y:S04]  /*2dda0*/  LDL R64, [R1+0x1178] ;  /* 0x0011780001407983 */ /* 0x000ea80000100800 */
[----:B------:R0:W2:Y:S04]  /*2ddb0*/  @P4 LDG.E.U16 R89, desc[UR6][R66.64] ;  /* 0x0000000642594981 */ /* 0x0000a8000c1e1500 */
[----:B------:R-:W-:Y:S04]  /*2ddc0*/  STL.64 [R1+0x470], R68 ;  /* 0x0004704401007387 */ /* 0x000fe80000100a00 */
[----:B------:R1:W-:Y:S04]  /*2ddd0*/  STL.64 [R1+0x468], R66 ;  /* 0x0004684201007387 */ /* 0x0003e80000100a00 */
[----:B------:R-:W2:Y:S04]  /*2dde0*/  @P4 LDG.E.U16 R38, desc[UR6][R68.64] ;  /* 0x0000000644264981 */ /* 0x000ea8000c1e1500 */
[----:B------:R-:W3:Y:S04]  /*2ddf0*/  @P4 LDG.E.U16 R91, desc[UR6][R56.64] ;  /* 0x00000006385b4981 */ /* 0x000ee8000c1e1500 */
[----:B-1----:R-:W3:Y:S04]  /*2de00*/  LDL.LU R67, [R1+0x1810] ;  /* 0x0018100001437983 */ /* 0x002ee80000300800 */
[----:B------:R-:W4:Y:S04]  /*2de10*/  LDL.LU R66, [R1+0x1820] ;  /* 0x0018200001427983 */ /* 0x000f280000300800 */
[----:B------:R-:W0:Y:S04]  /*2de20*/  LDL.LU R60, [R1+0x1814] ;  /* 0x00181400013c7983 */ /* 0x000e280000300800 */
[----:B------:R-:W4:Y:S01]  /*2de30*/  LDL.LU R49, [R1+0x1824] ;  /* 0x0018240001317983 */ /* 0x000f220000300800 */
[----:B------:R-:W-:-:S03]  /*2de40*/  ISETP.GT.AND P2, PT, R52, 0x53, PT ;  /* 0x000000533400780c */ /* 0x000fc60003f44270 */
[----:B------:R-:W4:Y:S04]  /*2de50*/  LDL.LU R65, [R1+0x1818] ;  /* 0x0018180001417983 */ /* 0x000f280000300800 */
[----:B--2---:R1:W-:Y:S04]  /*2de60*/  @P4 STL [R1+0x1194], R38 ;  /* 0x0011942601004387 */ /* 0x0043e80000100800 */
[----:B-1----:R-:W2:Y:S01]  /*2de70*/  LDL.LU R38, [R1+0x1828] ;  /* 0x0018280001267983 */ /* 0x002ea20000300800 */
[----:B---3--:R-:W-:Y:S02]  /*2de80*/  IMAD.MOV.U32 R73, RZ, RZ, R67 ;  /* 0x000000ffff497224 */ /* 0x008fe400078e0043 */
[----:B----4-:R-:W-:-:S02]  /*2de90*/  IMAD.MOV.U32 R72, RZ, RZ, R66 ;  /* 0x000000ffff487224 */ /* 0x010fc400078e0042 */
[----:B0-----:R-:W-:Y:S02]  /*2dea0*/  IMAD.MOV.U32 R67, RZ, RZ, R60 ;  /* 0x000000ffff437224 */ /* 0x001fe400078e003c */
[----:B------:R-:W-:Y:S01]  /*2deb0*/  IMAD.MOV.U32 R66, RZ, RZ, R49 ;  /* 0x000000ffff427224 */ /* 0x000fe200078e0031 */
[----:B------:R0:W-:Y:S01]  /*2dec0*/  @P4 STL [R1+0x1190], R89 ;  /* 0x0011905901004387 */ /* 0x0001e20000100800 */
[----:B------:R-:W-:Y:S02]  /*2ded0*/  IMAD.MOV.U32 R70, RZ, RZ, R20 ;  /* 0x000000ffff467224 */ /* 0x000fe400078e0014 */
[----:B------:R-:W-:Y:S02]  /*2dee0*/  IMAD.MOV.U32 R71, RZ, RZ, R21 ;  /* 0x000000ffff477224 */ /* 0x000fe400078e0015 */
[----:B------:R-:W-:Y:S01]  /*2def0*/  IMAD.MOV.U32 R75, RZ, RZ, R65 ;  /* 0x000000ffff4b7224 */ /* 0x000fe200078e0041 */
[----:B------:R-:W3:Y:S04]  /*2df00*/  @P2 LDG.E.U16 R61, desc[UR6][R66.64] ;  /* 0x00000006423d2981 */ /* 0x000ee8000c1e1500 */
[----:B------:R-:W4:Y:S04]  /*2df10*/  @P2 LDG.E.U16 R39, desc[UR6][R72.64] ;  /* 0x0000000648272981 */ /* 0x000f28000c1e1500 */
[----:B------:R1:W4:Y:S04]  /*2df20*/  @P2 LDG.E.U16 R64, desc[UR6][R70.64] ;  /* 0x0000000646402981 */ /* 0x000328000c1e1500 */
[----:B0-----:R-:W4:Y:S04]  /*2df30*/  LDL R89, [R1+0x1174] ;  /* 0x0011740001597983 */ /* 0x001f280000100800 */
[----:B------:R0:W-:Y:S04]  /*2df40*/  @P4 STL [R1+0x1188], R90 ;  /* 0x0011885a01004387 */ /* 0x0001e80000100800 */
[----:B0-----:R-:W4:Y:S04]  /*2df50*/  LDL R90, [R1+0x1170] ;  /* 0x00117000015a7983 */ /* 0x001f280000100800 */
[----:B------:R0:W-:Y:S04]  /*2df60*/  @P4 STL [R1+0x118c], R91 ;  /* 0x00118c5b01004387 */ /* 0x0001e80000100800 */
[----:B------:R-:W4:Y:S04]  /*2df70*/  LDL.LU R21, [R1+0x1830] ;  /* 0x0018300001157983 */ /* 0x000f280000300800 */
[----:B------:R-:W4:Y:S04]  /*2df80*/  LDL.LU R20, [R1+0x1860] ;  /* 0x0018600001147983 */ /* 0x000f280000300800 */
[----:B------:R-:W1:Y:S04]  /*2df90*/  LDL.LU R57, [R1+0x1834] ;  /* 0x0018340001397983 */ /* 0x000e680000300800 */
[----:B------:R-:W-:Y:S04]  /*2dfa0*/  STL.64 [R1+0x438], R70 ;  /* 0x0004384601007387 */ /* 0x000fe80000100a00 */
[----:B------:R-:W4:Y:S04]  /*2dfb0*/  LDL.LU R56, [R1+0x1844] ;  /* 0x0018440001387983 */ /* 0x000f280000300800 */
[----:B------:R-:W4:Y:S04]  /*2dfc0*/  LDL.LU R51, [R1+0x1838] ;  /* 0x0018380001337983 */ /* 0x000f280000300800 */
[----:B------:R-:W4:Y:S04]  /*2dfd0*/  LDL.LU R50, [R1+0x1848] ;  /* 0x0018480001327983 */ /* 0x000f280000300800 */
[----:B------:R-:W4:Y:S04]  /*2dfe0*/  LDL R68, [R1+0x116c] ;  /* 0x00116c0001447983 */ /* 0x000f280000100800 */
[----:B0-----:R-:W4:Y:S04]  /*2dff0*/  LDL R91, [R1+0x1168] ;  /* 0x00116800015b7983 */ /* 0x001f280000100800 */
[----:B------:R-:W4:Y:S04]  /*2e000*/  LDL R49, [R1+0x1164] ;  /* 0x0011640001317983 */ /* 0x000f280000100800 */
[----:B------:R-:W4:Y:S04]  /*2e010*/  LDL R60, [R1+0x1160] ;  /* 0x00116000013c7983 */ /* 0x000f280000100800 */
[----:B------:R-:W-:Y:S04]  /*2e020*/  STL.64 [R1+0x440], R72 ;  /* 0x0004404801007387 */ /* 0x000fe80000100a00 */
[----:B------:R0:W-:Y:S01]  /*2e030*/  STL.64 [R1+0x448], R66 ;  /* 0x0004484201007387 */ /* 0x0001e20000100a00 */
[----:B--2---:R-:W-:-:S03]  /*2e040*/  IMAD.MOV.U32 R74, RZ, RZ, R38 ;  /* 0x000000ffff4a7224 */ /* 0x004fc600078e0026 */
[----:B------:R-:W2:Y:S04]  /*2e050*/  LDL R38, [R1+0x115c] ;  /* 0x00115c0001267983 */ /* 0x000ea80000100800 */
[----:B------:R-:W-:Y:S04]  /*2e060*/  STL.64 [R1+0x450], R74 ;  /* 0x0004504a01007387 */ /* 0x000fe80000100a00 */
[----:B0-----:R-:W2:Y:S04]  /*2e070*/  LDL.LU R66, [R1+0x183c] ;  /* 0x00183c0001427983 */ /* 0x001ea80000300800 */
[----:B------:R2:W2:Y:S04]  /*2e080*/  @P2 LDG.E.U16 R76, desc[UR6][R74.64] ;  /* 0x000000064a4c2981 */ /* 0x0004a8000c1e1500 */
[----:B---3--:R0:W-:Y:S04]  /*2e090*/  @P2 STL [R1+0x1180], R61 ;  /* 0x0011803d01002387 */ /* 0x0081e80000100800 */
[----:B0-----:R-:W3:Y:S01]  /*2e0a0*/  LDL.LU R61, [R1+0x184c] ;  /* 0x00184c00013d7983 */ /* 0x001ee20000300800 */
[----:B------:R-:W-:-:S03]  /*2e0b0*/  ISETP.GT.AND P6, PT, R52, 0x54, PT ;  /* 0x000000543400780c */ /* 0x000fc60003fc4270 */
[----:B----4-:R0:W-:Y:S01]  /*2e0c0*/  @P2 STL [R1+0x117c], R39 ;  /* 0x00117c2701002387 */ /* 0x0101e20000100800 */
[----:B-1----:R-:W-:-:S03]  /*2e0d0*/  IMAD.MOV.U32 R71, RZ, RZ, R57 ;  /* 0x000000ffff477224 */ /* 0x002fc600078e0039 */
[----:B0-----:R-:W4:Y:S01]  /*2e0e0*/  LDL R39, [R1+0x1158] ;  /* 0x0011580001277983 */ /* 0x001f220000100800 */
[----:B------:R-:W-:-:S03]  /*2e0f0*/  IMAD.MOV.U32 R70, RZ, RZ, R56 ;  /* 0x000000ffff467224 */ /* 0x000fc600078e0038 */
[----:B------:R0:W-:Y:S01]  /*2e100*/  @P2 STL [R1+0x1178], R64 ;  /* 0x0011784001002387 */ /* 0x0001e20000100800 */
[----:B------:R-:W-:Y:S02]  /*2e110*/  IMAD.MOV.U32 R72, RZ, RZ, R50 ;  /* 0x000000ffff487224 */ /* 0x000fe400078e0032 */
[----:B------:R-:W-:Y:S01]  /*2e120*/  IMAD.MOV.U32 R73, RZ, RZ, R51 ;  /* 0x000000ffff497224 */ /* 0x000fe200078e0033 */
[----:B------:R-:W4:Y:S04]  /*2e130*/  @P6 LDG.E.U16 R91, desc[UR6][R20.64] ;  /* 0x00000006145b6981 */ /* 0x000f28000c1e1500 */
[----:B------:R-:W4:Y:S04]  /*2e140*/  @P6 LDG.E.U16 R68, desc[UR6][R70.64] ;  /* 0x0000000646446981 */ /* 0x000f28000c1e1500 */
[----:B------:R-:W4:Y:S01]  /*2e150*/  @P6 LDG.E.U16 R90, desc[UR6][R72.64] ;  /* 0x00000006485a6981 */ /* 0x000f22000c1e1500 */
[----:B--2---:R-:W-:-:S03]  /*2e160*/  IMAD.MOV.U32 R75, RZ, RZ, R66 ;  /* 0x000000ffff4b7224 */ /* 0x004fc600078e0042 */
[----:B------:R-:W-:Y:S04]  /*2e170*/  @P2 STL [R1+0x1184], R76 ;  /* 0x0011844c01002387 */ /* 0x000fe80000100800 */
[----:B------:R-:W4:Y:S04]  /*2e180*/  LDL.LU R51, [R1+0x1850] ;  /* 0x0018500001337983 */ /* 0x000f280000300800 */
[----:B------:R-:W-:Y:S04]  /*2e190*/  STL.64 [R1+0x418], R20 ;  /* 0x0004181401007387 */ /* 0x000fe80000100a00 */
[----:B------:R-:W-:Y:S04]  /*2e1a0*/  STL.64 [R1+0x420], R70 ;  /* 0x0004204601007387 */ /* 0x000fe80000100a00 */
[----:B------:R-:W-:Y:S04]  /*2e1b0*/  STL.64 [R1+0x428], R72 ;  /* 0x0004284801007387 */ /* 0x000fe80000100a00 */
[----:B------:R-:W4:Y:S04]  /*2e1c0*/  LDL.LU R50, [R1+0x1880] ;  /* 0x0018800001327983 */ /* 0x000f280000300800 */
[----:B------:R-:W2:Y:S04]  /*2e1d0*/  LDL.LU R57, [R1+0x1854] ;  /* 0x0018540001397983 */ /* 0x000ea80000300800 */
[----:B------:R-:W2:Y:S04]  /*2e1e0*/  LDL.LU R56, [R1+0x1864] ;  /* 0x0018640001387983 */ /* 0x000ea80000300800 */
[----:B------:R-:W2:Y:S04]  /*2e1f0*/  LDL.LU R65, [R1+0x1858] ;  /* 0x0018580001417983 */ /* 0x000ea80000300800 */
[----:B0-----:R-:W2:Y:S04]  /*2e200*/  LDL.LU R64, [R1+0x1868] ;  /* 0x0018680001407983 */ /* 0x001ea80000300800 */
[----:B------:R-:W2:Y:S04]  /*2e210*/  LDL.LU R67, [R1+0x185c] ;  /* 0x00185c0001437983 */ /* 0x000ea80000300800 */
[----:B------:R-:W2:Y:S01]  /*2e220*/  LDL.LU R66, [R1+0x186c] ;  /* 0x00186c0001427983 */ /* 0x000ea20000300800 */
[----:B---3--:R-:W-:-:S05]  /*2e230*/  IMAD.MOV.U32 R74, RZ, RZ, R61 ;  /* 0x000000ffff4a7224 */ /* 0x008fca00078e003d */
[----:B------:R-:W3:Y:S01]  /*2e240*/  @P6 LDG.E.U16 R89, desc[UR6][R74.64] ;  /* 0x000000064a596981 */ /* 0x000ee2000c1e1500 */
[----:B------:R-:W-:-:S03]  /*2e250*/  ISETP.GT.AND P5, PT, R52, 0x55, PT ;  /* 0x000000553400780c */ /* 0x000fc60003fa4270 */
[----:B------:R-:W-:Y:S04]  /*2e260*/  STL.64 [R1+0x430], R74 ;  /* 0x0004304a01007387 */ /* 0x000fe80000100a00 */
[----:B------:R-:W3:Y:S06]  /*2e270*/  LDL R61, [R1+0x1620] ;  /* 0x00162000013d7983 */ /* 0x000eec0000100800 */
[----:B----4-:R-:W4:Y:S04]  /*2e280*/  @P5 LDG.E.U16 R39, desc[UR6][R50.64] ;  /* 0x0000000632275981 */ /* 0x010f28000c1e1500 */
[----:B--2---:R-:W2:Y:S04]  /*2e290*/  @P5 LDG.E.U16 R38, desc[UR6][R56.64] ;  /* 0x0000000638265981 */ /* 0x004ea8000c1e1500 */
[----:B------:R-:W2:Y:S04]  /*2e2a0*/  @P5 LDG.E.U16 R60, desc[UR6][R64.64] ;  /* 0x00000006403c5981 */ /* 0x000ea8000c1e1500 */
[----:B------:R-:W2:Y:S04]  /*2e2b0*/  @P5 LDG.E.U16 R49, desc[UR6][R66.64] ;  /* 0x0000000642315981 */ /* 0x000ea8000c1e1500 */
[----:B---3--:R0:W-:Y:S04]  /*2e2c0*/  @P6 STL [R1+0x1174], R89 ;  /* 0x0011745901006387 */ /* 0x0081e80000100800 */
[----:B0-----:R-:W3:Y:S04]  /*2e2d0*/  LDL R89, [R1+0x161c] ;  /* 0x00161c0001597983 */ /* 0x001ee80000100800 */
[----:B------:R0:W-:Y:S04]  /*2e2e0*/  @P6 STL [R1+0x1170], R90 ;  /* 0x0011705a01006387 */ /* 0x0001e80000100800 */
[----:B0-----:R-:W3:Y:S04]  /*2e2f0*/  LDL R90, [R1+0x1618] ;  /* 0x00161800015a7983 */ /* 0x001ee80000100800 */
[----:B------:R-:W3:Y:S04]  /*2e300*/  LDL.LU R21, [R1+0x1870] ;  /* 0x0018700001157983 */ /* 0x000ee80000300800 */
[----:B------:R-:W3:Y:S04]  /*2e310*/  LDL.LU R20, [R1+0x18a0] ;  /* 0x0018a00001147983 */ /* 0x000ee80000300800 */
[----:B------:R0:W-:Y:S04]  /*2e320*/  @P6 STL [R1+0x1168], R91 ;  /* 0x0011685b01006387 */ /* 0x0001e80000100800 */
[----:B------:R-:W-:Y:S04]  /*2e330*/  @P6 STL [R1+0x116c], R68 ;  /* 0x00116c4401006387 */ /* 0x000fe80000100800 */
[----:B0-----:R-:W3:Y:S04]  /*2e340*/  LDL R91, [R1+0x1614] ;  /* 0x00161400015b7983 */ /* 0x001ee80000100800 */
[----:B------:R-:W-:Y:S04]  /*2e350*/  STL.64 [R1+0x3f8], R50 ;  /* 0x0003f83201007387 */ /* 0x000fe80000100a00 */
[----:B------:R-:W-:Y:S04]  /*2e360*/  STL.64 [R1+0x400], R56 ;  /* 0x0004003801007387 */ /* 0x000fe80000100a00 */
[----:B------:R0:W-:Y:S04]  /*2e370*/  STL.64 [R1+0x408], R64 ;  /* 0x0004084001007387 */ /* 0x0001e80000100a00 */
[----:B------:R-:W-:Y:S04]  /*2e380*/  STL.64 [R1+0x410], R66 ;  /* 0x0004104201007387 */ /* 0x000fe80000100a00 */
[----:B0-----:R-:W3:Y:S04]  /*2e390*/  LDL.LU R65, [R1+0x1874] ;  /* 0x0018740001417983 */ /* 0x001ee80000300800 */
[----:B------:R-:W3:Y:S04]  /*2e3a0*/  LDL.LU R64, [R1+0x1884] ;  /* 0x0018840001407983 */ /* 0x000ee80000300800 */
[----:B------:R-:W3:Y:S04]  /*2e3b0*/  LDL.LU R69, [R1+0x1878] ;  /* 0x0018780001457983 */ /* 0x000ee80000300800 */
[----:B------:R-:W3:Y:S04]  /*2e3c0*/  LDL.LU R68, [R1+0x1888] ;  /* 0x0018880001447983 */ /* 0x000ee80000300800 */
[----:B------:R-:W3:Y:S04]  /*2e3d0*/  LDL.LU R71, [R1+0x187c] ;  /* 0x00187c0001477983 */ /* 0x000ee80000300800 */
[----:B------:R-:W3:Y:S01]  /*2e3e0*/  LDL.LU R70, [R1+0x188c] ;  /* 0x00188c0001467983 */ /* 0x000ee20000300800 */
[----:B------:R-:W-:-:S03]  /*2e3f0*/  ISETP.GT.AND P4, PT, R52, 0x56, PT ;  /* 0x000000563400780c */ /* 0x000fc60003f84270 */
[----:B----4-:R-:W-:Y:S04]  /*2e400*/  @P5 STL [R1+0x1158], R39 ;  /* 0x0011582701005387 */ /* 0x010fe80000100800 */
[----:B--2---:R-:W-:Y:S04]  /*2e410*/  @P5 STL [R1+0x115c], R38 ;  /* 0x00115c2601005387 */ /* 0x004fe80000100800 */
[----:B------:R0:W-:Y:S04]  /*2e420*/  @P5 STL [R1+0x1160], R60 ;  /* 0x0011603c01005387 */ /* 0x0001e80000100800 */
[----:B------:R1:W-:Y:S04]  /*2e430*/  @P5 STL [R1+0x1164], R49 ;  /* 0x0011643101005387 */ /* 0x0003e80000100800 */
[----:B------:R-:W2:Y:S04]  /*2e440*/  LDL.LU R51, [R1+0x1890] ;  /* 0x0018900001337983 */ /* 0x000ea80000300800 */
[----:B------:R-:W2:Y:S04]  /*2e450*/  LDL.LU R50, [R1+0x18c0] ;  /* 0x0018c00001327983 */ /* 0x000ea80000300800 */
[----:B0-----:R-:W4:Y:S01]  /*2e460*/  LDL.LU R60, [R1+0x1894] ;  /* 0x00189400013c7983 */ /* 0x001f220000300800 */
[----:B---3--:R-:W-:Y:S01]  /*2e470*/  IMAD.MOV.U32 R67, RZ, RZ, R21 ;  /* 0x000000ffff437224 */ /* 0x008fe200078e0015 */
[----:B------:R-:W-:-:S05]  /*2e480*/  MOV R66, R20 ;  /* 0x0000001400427202 */ /* 0x000fca0000000f00 */
[----:B------:R-:W-:Y:S04]  /*2e490*/  STL.64 [R1+0x3d8], R66 ;  /* 0x0003d84201007387 */ /* 0x000fe80000100a00 */
[----:B------:R-:W3:Y:S04]  /*2e4a0*/  LDL.LU R38, [R1+0x18a4] ;  /* 0x0018a40001267983 */ /* 0x000ee80000300800 */
[----:B------:R-:W2:Y:S04]  /*2e4b0*/  LDL.LU R21, [R1+0x1898] ;  /* 0x0018980001157983 */ /* 0x000ea80000300800 */
[----:B------:R-:W3:Y:S04]  /*2e4c0*/  LDL.LU R20, [R1+0x18a8] ;  /* 0x0018a80001147983 */ /* 0x000ee80000300800 */
[----:B------:R-:W3:Y:S04]  /*2e4d0*/  LDL R57, [R1+0x1610] ;  /* 0x0016100001397983 */ /* 0x000ee80000100800 */
[----:B-1----:R-:W3:Y:S04]  /*2e4e0*/  LDL R49, [R1+0x160c] ;  /* 0x00160c0001317983 */ /* 0x002ee80000100800 */
[----:B------:R-:W3:Y:S04]  /*2e4f0*/  LDL R56, [R1+0x1608] ;  /* 0x0016080001387983 */ /* 0x000ee80000100800 */
[----:B------:R-:W3:Y:S04]  /*2e500*/  LDL R39, [R1+0x1604] ;  /* 0x0016040001277983 */ /* 0x000ee80000100800 */
[----:B------:R-:W3:Y:S04]  /*2e510*/  @P4 LDG.E.U16 R91, desc[UR6][R66.64] ;  /* 0x00000006425b4981 */ /* 0x000ee8000c1e1500 */
[----:B------:R-:W3:Y:S04]  /*2e520*/  @P4 LDG.E.U16 R90, desc[UR6][R64.64] ;  /* 0x00000006405a4981 */ /* 0x000ee8000c1e1500 */
[----:B------:R-:W3:Y:S04]  /*2e530*/  @P4 LDG.E.U16 R89, desc[UR6][R68.64] ;  /* 0x0000000644594981 */ /* 0x000ee8000c1e1500 */
[----:B------:R-:W-:Y:S04]  /*2e540*/  STL.64 [R1+0x3f0], R70 ;  /* 0x0003f04601007387 */ /* 0x000fe80000100a00 */
[----:B------:R-:W-:Y:S04]  /*2e550*/  STL.64 [R1+0x3e0], R64 ;  /* 0x0003e04001007387 */ /* 0x000fe80000100a00 */
[----:B------:R0:W-:Y:S04]  /*2e560*/  STL.64 [R1+0x3e8], R68 ;  /* 0x0003e84401007387 */ /* 0x0001e80000100a00 */
[----:B------:R4:W3:Y:S04]  /*2e570*/  @P4 LDG.E.U16 R61, desc[UR6][R70.64] ;  /* 0x00000006463d4981 */ /* 0x0008e8000c1e1500 */
[----:B0-----:R-:W3:Y:S04]  /*2e580*/  LDL.LU R69, [R1+0x189c] ;  /* 0x00189c0001457983 */ /* 0x001ee80000300800 */
[----:B------:R-:W3:Y:S01]  /*2e590*/  LDL.LU R65, [R1+0x18ac] ;  /* 0x0018ac0001417983 */ /* 0x000ee20000300800 */
[----:B------:R-:W-:-:S03]  /*2e5a0*/  ISETP.GT.AND P2, PT, R52, 0x57, PT ;  /* 0x000000573400780c */ /* 0x000fc60003f44270 */
[----:B------:R-:W3:Y:S04]  /*2e5b0*/  LDL R72, [R1+0x1154] ;  /* 0x0011540001487983 */ /* 0x000ee80000100800 */
[----:B------:R-:W3:Y:S04]  /*2e5c0*/  LDL R68, [R1+0x1150] ;  /* 0x0011500001447983 */ /* 0x000ee80000100800 */
[----:B------:R-:W3:Y:S01]  /*2e5d0*/  LDL R64, [R1+0x114c] ;  /* 0x00114c0001407983 */ /* 0x000ee20000100800 */
[----:B----4-:R-:W-:Y:S02]  /*2e5e0*/  IMAD.MOV.U32 R71, RZ, RZ, R60 ;  /* 0x000000ffff477224 */ /* 0x010fe400078e003c */
[----:B--2---:R-:W-:-:S02]  /*2e5f0*/  IMAD.MOV.U32 R75, RZ, RZ, R21 ;  /* 0x000000ffff4b7224 */ /* 0x004fc400078e0015 */
[----:B---3--:R-:W-:Y:S02]  /*2e600*/  IMAD.MOV.U32 R74, RZ, RZ, R20 ;  /* 0x000000ffff4a7224 */ /* 0x008fe400078e0014 */
[----:B------:R-:W-:Y:S01]  /*2e610*/  IMAD.MOV.U32 R70, RZ, RZ, R38 ;  /* 0x000000ffff467224 */ /* 0x000fe200078e0026 */
[----:B------:R-:W2:Y:S04]  /*2e620*/  @P2 LDG.E.U16 R39, desc[UR6][R50.64] ;  /* 0x0000000632272981 */ /* 0x000ea8000c1e1500 */
[----:B------:R-:W3:Y:S04]  /*2e630*/  @P2 LDG.E.U16 R49, desc[UR6][R74.64] ;  /* 0x000000064a312981 */ /* 0x000ee8000c1e1500 */
[----:B------:R-:W4:Y:S04]  /*2e640*/  @P2 LDG.E.U16 R56, desc[UR6][R70.64] ;  /* 0x0000000646382981 */ /* 0x000f28000c1e1500 */
[----:B------:R0:W-:Y:S04]  /*2e650*/  @P4 STL [R1+0x1618], R90 ;  /* 0x0016185a01004387 */ /* 0x0001e80000100800 */
[----:B0-----:R-:W2:Y:S04]  /*2e660*/  LDL R90, [R1+0x1148] ;  /* 0x00114800015a7983 */ /* 0x001ea80000100800 */
[----:B------:R-:W-:Y:S04]  /*2e670*/  @P4 STL [R1+0x1614], R91 ;  /* 0x0016145b01004387 */ /* 0x000fe80000100800 */
[----:B------:R-:W-:Y:S04]  /*2e680*/  @P4 STL [R1+0x161c], R89 ;  /* 0x00161c5901004387 */ /* 0x000fe80000100800 */
[----:B------:R0:W-:Y:S01]  /*2e690*/  @P4 STL [R1+0x1620], R61 ;  /* 0x0016203d01004387 */ /* 0x0001e20000100800 */
[----:B------:R-:W-:-:S02]  /*2e6a0*/  IMAD.MOV.U32 R77, RZ, RZ, R69 ;  /* 0x000000ffff4d7224 */ /* 0x000fc400078e0045 */
[----:B------:R-:W-:-:S05]  /*2e6b0*/  IMAD.MOV.U32 R76, RZ, RZ, R65 ;  /* 0x000000ffff4c7224 */ /* 0x000fca00078e0041 */
[----:B------:R-:W2:Y:S04]  /*2e6c0*/  @P2 LDG.E.U16 R57, desc[UR6][R76.64] ;  /* 0x000000064c392981 */ /* 0x000ea8000c1e1500 */
[----:B0-----:R-:W4:Y:S04]  /*2e6d0*/  LDL.LU R61, [R1+0x18b0] ;  /* 0x0018b000013d7983 */ /* 0x001f280000300800 */
[----:B------:R-:W-:Y:S04]  /*2e6e0*/  STL.64 [R1+0x3b8], R50 ;  /* 0x0003b83201007387 */ /* 0x000fe80000100a00 */
[----:B------:R-:W-:Y:S04]  /*2e6f0*/  STL.64 [R1+0x3c0], R70 ;  /* 0x0003c04601007387 */ /* 0x000fe80000100a00 */
[----:B------:R-:W-:Y:S04]  /*2e700*/  STL.64 [R1+0x3c8], R74 ;  /* 0x0003c84a01007387 */ /* 0x000fe80000100a00 */
        /* <DEDUP_REMOVED lines=8> */
[----:B------:R-:W-:Y:S04]  /*2e790*/  STL.64 [R1+0x3d0], R76 ;  /* 0x0003d04c01007387 */ /* 0x000fe80000100a00 */
[----:B------:R-:W4:Y:S04]  /*2e7a0*/  LDL.LU R65, [R1+0x18bc] ;  /* 0x0018bc0001417983 */ /* 0x000f280000300800 */
[----:B---3--:R0:W-:Y:S04]  /*2e7b0*/  @P2 STL [R1+0x160c], R49 ;  /* 0x00160c3101002387 */ /* 0x0081e80000100800 */
[----:B0-----:R-:W3:Y:S04]  /*2e7c0*/  LDL.LU R49, [R1+0x18cc] ;  /* 0x0018cc0001317983 */ /* 0x001ee80000300800 */
[----:B--2---:R0:W-:Y:S04]  /*2e7d0*/  @P2 STL [R1+0x1610], R57 ;  /* 0x0016103901002387 */ /* 0x0041e80000100800 */
[----:B0-----:R-:W2:Y:S04]  /*2e7e0*/  LDL.LU R57, [R1+0x18d0] ;  /* 0x0018d00001397983 */ /* 0x001ea80000300800 */
[----:B----4-:R0:W-:Y:S01]  /*2e7f0*/  @P2 STL [R1+0x1608], R56 ;  /* 0x0016083801002387 */ /* 0x0101e20000100800 */
[----:B------:R-:W-:-:S02]  /*2e800*/  IMAD.MOV.U32 R70, RZ, RZ, R20 ;  /* 0x000000ffff467224 */ /* 0x000fc400078e0014 */
[----:B------:R-:W-:Y:S01]  /*2e810*/  IMAD.MOV.U32 R71, RZ, RZ, R21 ;  /* 0x000000ffff477224 */ /* 0x000fe200078e0015 */
[----:B0-----:R-:W4:Y:S04]  /*2e820*/  LDL.LU R56, [R1+0x1900] ;  /* 0x0019000001387983 */ /* 0x001f280000300800 */
[----:B------:R-:W4:Y:S04]  /*2e830*/  LDL.LU R51, [R1+0x18d4] ;  /* 0x0018d40001337983 */ /* 0x000f280000300800 */
[----:B------:R-:W4:Y:S04]  /*2e840*/  LDL.LU R50, [R1+0x18e4] ;  /* 0x0018e40001327983 */ /* 0x000f280000300800 */
[----:B------:R0:W-:Y:S04]  /*2e850*/  @P2 STL [R1+0x1604], R39 ;  /* 0x0016042701002387 */ /* 0x0001e80000100800 */
[----:B0-----:R-:W4:Y:S04]  /*2e860*/  LDL R39, [R1+0x1138] ;  /* 0x0011380001277983 */ /* 0x001f280000100800 */
[----:B------:R-:W4:Y:S04]  /*2e870*/  LDL.LU R21, [R1+0x18d8] ;  /* 0x0018d80001157983 */ /* 0x000f280000300800 */
[----:B------:R2:W-:Y:S04]  /*2e880*/  STL.64 [R1+0x398], R60 ;  /* 0x0003983c01007387 */ /* 0x0005e80000100a00 */
[----:B------:R0:W-:Y:S04]  /*2e890*/  STL.64 [R1+0x3a0], R66 ;  /* 0x0003a04201007387 */ /* 0x0001e80000100a00 */
[----:B------:R-:W-:Y:S04]  /*2e8a0*/  STL.64 [R1+0x3a8], R70 ;  /* 0x0003a84601007387 */ /* 0x000fe80000100a00 */
[----:B------:R-:W4:Y:S01]  /*2e8b0*/  LDL.LU R20, [R1+0x18e8] ;  /* 0x0018e80001147983 */ /* 0x000f220000300800 */
[C---:B------:R-:W-:Y:S01]  /*2e8c0*/  ISETP.GT.AND P6, PT, R52.reuse, 0x58, PT ;  /* 0x000000583400780c */ /* 0x040fe20003fc4270 */
[----:B------:R-:W-:Y:S01]  /*2e8d0*/  IMAD.MOV.U32 R75, RZ, RZ, R65 ;  /* 0x000000ffff4b7224 */ /* 0x000fe200078e0041 */
[----:B------:R-:W-:Y:S01]  /*2e8e0*/  ISETP.GT.AND P5, PT, R52, 0x59, PT ;  /* 0x000000593400780c */ /* 0x000fe20003fa4270 */
[----:B------:R-:W0:Y:S10]  /*2e8f0*/  LDL.LU R65, [R1+0x18dc] ;  /* 0x0018dc0001417983 */ /* 0x000e340000300800 */
[----:B------:R2:W4:Y:S04]  /*2e900*/  @P6 LDG.E.U16 R90, desc[UR6][R60.64] ;  /* 0x000000063c5a6981 */ /* 0x000528000c1e1500 */
[----:B------:R0:W4:Y:S04]  /*2e910*/  @P6 LDG.E.U16 R64, desc[UR6][R66.64] ;  /* 0x0000000642406981 */ /* 0x000128000c1e1500 */
[----:B------:R-:W4:Y:S01]  /*2e920*/  @P6 LDG.E.U16 R68, desc[UR6][R70.64] ;  /* 0x0000000646446981 */ /* 0x000f22000c1e1500 */
[----:B---3--:R-:W-:-:S03]  /*2e930*/  IMAD.MOV.U32 R74, RZ, RZ, R49 ;  /* 0x000000ffff4a7224 */ /* 0x008fc600078e0031 */
[----:B------:R-:W3:Y:S04]  /*2e940*/  LDL.LU R49, [R1+0x18ec] ;  /* 0x0018ec0001317983 */ /* 0x000ee80000300800 */
[----:B------:R-:W3:Y:S01]  /*2e950*/  @P6 LDG.E.U16 R72, desc[UR6][R74.64] ;  /* 0x000000064a486981 */ /* 0x000ee2000c1e1500 */
[----:B--2---:R-:W-:Y:S02]  /*2e960*/  IMAD.MOV.U32 R61, RZ, RZ, R57 ;  /* 0x000000ffff3d7224 */ /* 0x004fe400078e0039 */
[----:B----4-:R-:W-:Y:S01]  /*2e970*/  IMAD.MOV.U32 R60, RZ, RZ, R56 ;  /* 0x000000ffff3c7224 */ /* 0x010fe200078e0038 */
[----:B------:R-:W2:Y:S04]  /*2e980*/  @P5 LDG.E.U16 R91, desc[UR6][R50.64] ;  /* 0x00000006325b5981 */ /* 0x000ea8000c1e1500 */
[----:B------:R-:W-:Y:S04]  /*2e990*/  STL.64 [R1+0x3b0], R74 ;  /* 0x0003b04a01007387 */ /* 0x000fe80000100a00 */
[----:B------:R-:W4:Y:S01]  /*2e9a0*/  @P5 LDG.E.U16 R39, desc[UR6][R60.64] ;  /* 0x000000063c275981 */ /* 0x000f22000c1e1500 */
[----:B------:R-:W-:-:S02]  /*2e9b0*/  IMAD.MOV.U32 R57, RZ, RZ, R21 ;  /* 0x000000ffff397224 */ /* 0x000fc400078e0015 */
[----:B------:R-:W-:-:S05]  /*2e9c0*/  IMAD.MOV.U32 R56, RZ, RZ, R20 ;  /* 0x000000ffff387224 */ /* 0x000fca00078e0014 */
[----:B------:R-:W2:Y:S01]  /*2e9d0*/  @P5 LDG.E.U16 R89, desc[UR6][R56.64] ;  /* 0x0000000638595981 */ /* 0x000ea2000c1e1500 */
[----:B0-----:R-:W-:-:S03]  /*2e9e0*/  IMAD.MOV.U32 R67, RZ, RZ, R65 ;  /* 0x000000ffff437224 */ /* 0x001fc600078e0041 */
[----:B------:R0:W-:Y:S04]  /*2e9f0*/  @P6 STL [R1+0x1148], R90 ;  /* 0x0011485a01006387 */ /* 0x0001e80000100800 */
[----:B------:R1:W-:Y:S04]  /*2ea00*/  @P6 STL [R1+0x114c], R64 ;  /* 0x00114c4001006387 */ /* 0x0003e80000100800 */
[----:B------:R-:W-:Y:S04]  /*2ea10*/  @P6 STL [R1+0x1150], R68 ;  /* 0x0011504401006387 */ /* 0x000fe80000100800 */
[----:B---3--:R3:W-:Y:S04]  /*2ea20*/  @P6 STL [R1+0x1154], R72 ;  /* 0x0011544801006387 */ /* 0x0087e80000100800 */
[----:B0-----:R-:W4:Y:S04]  /*2ea30*/  LDL R90, [R1+0x1134] ;  /* 0x00113400015a7983 */ /* 0x001f280000100800 */
[----:B------:R-:W4:Y:S04]  /*2ea40*/  LDL R76, [R1+0x1130] ;  /* 0x00113000014c7983 */ /* 0x000f280000100800 */
[----:B------:R-:W-:Y:S04]  /*2ea50*/  STL.64 [R1+0x378], R60 ;  /* 0x0003783c01007387 */ /* 0x000fe80000100a00 */
[----:B------:R-:W-:Y:S01]  /*2ea60*/  STL.64 [R1+0x380], R50 ;  /* 0x0003803201007387 */ /* 0x000fe20000100a00 */
[----:B------:R-:W-:-:S03]  /*2ea70*/  IMAD.MOV.U32 R66, RZ, RZ, R49 ;  /* 0x000000ffff427224 */ /* 0x000fc600078e0031 */
[----:B-1----:R-:W4:Y:S04]  /*2ea80*/  LDL R64, [R1+0x1128] ;  /* 0x0011280001407983 */ /* 0x002f280000100800 */
[----:B---3--:R-:W3:Y:S04]  /*2ea90*/  LDL R72, [R1+0x112c] ;  /* 0x00112c0001487983 */ /* 0x008ee80000100800 */
[----:B------:R-:W3:Y:S04]  /*2eaa0*/  LDL.LU R21, [R1+0x18f0] ;  /* 0x0018f00001157983 */ /* 0x000ee80000300800 */
[----:B------:R-:W3:Y:S04]  /*2eab0*/  LDL.LU R20, [R1+0x1920] ;  /* 0x0019200001147983 */ /* 0x000ee80000300800 */
[----:B------:R-:W-:Y:S04]  /*2eac0*/  STL.64 [R1+0x388], R56 ;  /* 0x0003883801007387 */ /* 0x000fe80000100a00 */
[----:B------:R0:W-:Y:S04]  /*2ead0*/  STL.64 [R1+0x390], R66 ;  /* 0x0003904201007387 */ /* 0x0001e80000100a00 */
[----:B------:R-:W3:Y:S04]  /*2eae0*/  @P5 LDG.E.U16 R38, desc[UR6][R66.64] ;  /* 0x0000000642265981 */ /* 0x000ee8000c1e1500 */
[----:B0-----:R-:W3:Y:S04]  /*2eaf0*/  LDL.LU R67, [R1+0x18f4] ;  /* 0x0018f40001437983 */ /* 0x001ee80000300800 */
[----:B------:R-:W3:Y:S04]  /*2eb00*/  LDL.LU R66, [R1+0x1904] ;  /* 0x0019040001427983 */ /* 0x000ee80000300800 */
[----:B------:R-:W3:Y:S04]  /*2eb10*/  LDL.LU R56, [R1+0x18f8] ;  /* 0x0018f80001387983 */ /* 0x000ee80000300800 */
[----:B------:R-:W3:Y:S04]  /*2eb20*/  LDL.LU R50, [R1+0x1908] ;  /* 0x0019080001327983 */ /* 0x000ee80000300800 */
[----:B------:R-:W3:Y:S04]  /*2eb30*/  LDL R49, [R1+0x1124] ;  /* 0x0011240001317983 */ /* 0x000ee80000100800 */
[----:B------:R-:W3:Y:S04]  /*2eb40*/  LDL R51, [R1+0x1120] ;  /* 0x0011200001337983 */ /* 0x000ee80000100800 */
[----:B--2---:R0:W-:Y:S04]  /*2eb50*/  @P5 STL [R1+0x1140], R89 ;  /* 0x0011405901005387 */ /* 0x0041e80000100800 */
[----:B0-----:R-:W2:Y:S04]  /*2eb60*/  LDL R89, [R1+0x111c] ;  /* 0x00111c0001597983 */ /* 0x001ea80000100800 */
[----:B------:R0:W-:Y:S04]  /*2eb70*/  @P5 STL [R1+0x113c], R91 ;  /* 0x00113c5b01005387 */ /* 0x0001e80000100800 */
[----:B0-----:R-:W2:Y:S04]  /*2eb80*/  LDL R91, [R1+0x1118] ;  /* 0x00111800015b7983 */ /* 0x001ea80000100800 */
[----:B------:R-:W2:Y:S04]  /*2eb90*/  LDL.LU R65, [R1+0x18fc] ;  /* 0x0018fc0001417983 */ /* 0x000ea80000300800 */
[----:B------:R-:W2:Y:S01]  /*2eba0*/  LDL.LU R57, [R1+0x190c] ;  /* 0x00190c0001397983 */ /* 0x000ea20000300800 */
[----:B------:R-:W-:-:S03]  /*2ebb0*/  ISETP.GT.AND P4, PT, R52, 0x5a, PT ;  /* 0x0000005a3400780c */ /* 0x000fc60003f84270 */
[----:B----4-:R0:W-:Y:S01]  /*2ebc0*/  @P5 STL [R1+0x1138], R39 ;  /* 0x0011382701005387 */ /* 0x0101e20000100800 */
[----:B---3--:R-:W-:Y:S02]  /*2ebd0*/  IMAD.MOV.U32 R71, RZ, RZ, R21 ;  /* 0x000000ffff477224 */ /* 0x008fe400078e0015 */
[----:B------:R-:W-:Y:S01]  /*2ebe0*/  IMAD.MOV.U32 R70, RZ, RZ, R20 ;  /* 0x000000ffff467224 */ /* 0x000fe200078e0014 */
[----:B------:R1:W-:Y:S04]  /*2ebf0*/  @P5 STL [R1+0x1144], R38 ;  /* 0x0011442601005387 */ /* 0x0003e80000100800 */
[----:B------:R-:W3:Y:S04]  /*2ec00*/  LDL.LU R21, [R1+0x1910] ;  /* 0x0019100001157983 */ /* 0x000ee80000300800 */
[----:B------:R-:W3:Y:S04]  /*2ec10*/  LDL.LU R20, [R1+0x1940] ;  /* 0x0019400001147983 */ /* 0x000ee80000300800 */
[----:B------:R-:W4:Y:S04]  /*2ec20*/  LDL.LU R61, [R1+0x1914] ;  /* 0x00191400013d7983 */ /* 0x000f280000300800 */
[----:B------:R-:W-:Y:S04]  /*2ec30*/  STL.64 [R1+0x358], R70 ;  /* 0x0003584601007387 */ /* 0x000fe80000100a00 */
[----:B------:R-:W3:Y:S04]  /*2ec40*/  LDL.LU R60, [R1+0x1924] ;  /* 0x00192400013c7983 */ /* 0x000ee80000300800 */
[----:B------:R4:W3:Y:S04]  /*2ec50*/  @P4 LDG.E.U16 R64, desc[UR6][R70.64] ;  /* 0x0000000646404981 */ /* 0x0008e8000c1e1500 */
[----:B0-----:R-:W3:Y:S04]  /*2ec60*/  LDL.LU R39, [R1+0x1918] ;  /* 0x0019180001277983 */ /* 0x001ee80000300800 */
[----:B-1----:R-:W3:Y:S01]  /*2ec70*/  LDL.LU R38, [R1+0x1928] ;  /* 0x0019280001267983 */ /* 0x002ee20000300800 */
[----:B------:R-:W-:-:S02]  /*2ec80*/  IMAD.MOV.U32 R75, RZ, RZ, R67 ;  /* 0x000000ffff4b7224 */ /* 0x000fc400078e0043 */
[----:B------:R-:W-:Y:S02]  /*2ec90*/  IMAD.MOV.U32 R74, RZ, RZ, R66 ;  /* 0x000000ffff4a7224 */ /* 0x000fe400078e0042 */
[----:B------:R-:W-:Y:S02]  /*2eca0*/  IMAD.MOV.U32 R79, RZ, RZ, R56 ;  /* 0x000000ffff4f7224 */ /* 0x000fe400078e0038 */
[----:B------:R-:W-:Y:S01]  /*2ecb0*/  IMAD.MOV.U32 R78, RZ, RZ, R50 ;  /* 0x000000ffff4e7224 */ /* 0x000fe200078e0032 */
[----:B------:R-:W3:Y:S04]  /*2ecc0*/  LDL R68, [R1+0x1114] ;  /* 0x0011140001447983 */ /* 0x000ee80000100800 */
[----:B------:R-:W3:Y:S04]  /*2ecd0*/  @P4 LDG.E.U16 R72, desc[UR6][R74.64] ;  /* 0x000000064a484981 */ /* 0x000ee8000c1e1500 */
[----:B------:R-:W3:Y:S04]  /*2ece0*/  @P4 LDG.E.U16 R76, desc[UR6][R78.64] ;  /* 0x000000064e4c4981 */ /* 0x000ee8000c1e1500 */
[----:B------:R-:W3:Y:S04]  /*2ecf0*/  LDL R50, [R1+0x1110] ;  /* 0x0011100001327983 */ /* 0x000ee80000100800 */
[----:B------:R-:W-:Y:S04]  /*2ed00*/  STL.64 [R1+0x360], R74 ;  /* 0x0003604a01007387 */ /* 0x000fe80000100a00 */
[----:B------:R-:W-:Y:S04]  /*2ed10*/  STL.64 [R1+0x368], R78 ;  /* 0x0003684e01007387 */ /* 0x000fe80000100a00 */
[----:B------:R-:W3:Y:S01]  /*2ed20*/  LDL R56, [R1+0x110c] ;  /* 0x00110c0001387983 */ /* 0x000ee20000100800 */
[----:B--2---:R-:W-:-:S02]  /*2ed30*/  IMAD.MOV.U32 R67, RZ, RZ, R65 ;  /* 0x000000ffff437224 */ /* 0x004fc400078e0041 */
[----:B------:R-:W-:-:S05]  /*2ed40*/  IMAD.MOV.U32 R66, RZ, RZ, R57 ;  /* 0x000000ffff427224 */ /* 0x000fca00078e0039 */
[----:B------:R-:W2:Y:S04]  /*2ed50*/  @P4 LDG.E.U16 R90, desc[UR6][R66.64] ;  /* 0x00000006425a4981 */ /* 0x000ea8000c1e1500 */
[----:B------:R0:W-:Y:S04]  /*2ed60*/  STL.64 [R1+0x370], R66 ;  /* 0x0003704201007387 */ /* 0x0001e80000100a00 */
[----:B0-----:R-:W2:Y:S04]  /*2ed70*/  LDL.LU R66, [R1+0x191c] ;  /* 0x00191c0001427983 */ /* 0x001ea80000300800 */
[----:B------:R-:W2:Y:S01]  /*2ed80*/  LDL.LU R57, [R1+0x192c] ;  /* 0x00192c0001397983 */ /* 0x000ea20000300800 */
[----:B----4-:R-:W-:-:S02]  /*2ed90*/  IMAD.MOV.U32 R71, RZ, RZ, R61 ;  /* 0x000000ffff477224 */ /* 0x010fc400078e003d */
[----:B---3--:R-:W-:Y:S02]  /*2eda0*/  IMAD.MOV.U32 R70, RZ, RZ, R60 ;  /* 0x000000ffff467224 */ /* 0x008fe400078e003c */
[----:B------:R-:W-:Y:S01]  /*2edb0*/  IMAD.MOV.U32 R73, RZ, RZ, R39 ;  /* 0x000000ffff497224 */ /* 0x000fe200078e0027 */
[----:B--2---:R0:W-:Y:S04]  /*2edc0*/  @P4 STL [R1+0x1134], R90 ;  /* 0x0011345a01004387 */ /* 0x0041e80000100800 */
[----:B0-----:R-:W2:Y:S04]  /*2edd0*/  LDL R90, [R1+0x1108] ;  /* 0x00110800015a7983 */ /* 0x001ea80000100800 */
[----:B------:R-:W-:Y:S04]  /*2ede0*/  @P4 STL [R1+0x1128], R64 ;  /* 0x0011284001004387 */ /* 0x000fe80000100800 */
[----:B------:R0:W-:Y:S04]  /*2edf0*/  @P4 STL [R1+0x112c], R72 ;  /* 0x00112c4801004387 */ /* 0x0001e80000100800 */
[----:B------:R-:W-:Y:S04]  /*2ee00*/  @P4 STL [R1+0x1130], R76 ;  /* 0x0011304c01004387 */ /* 0x000fe80000100800 */
[----:B------:R-:W2:Y:S04]  /*2ee10*/  LDL.LU R39, [R1+0x1930] ;  /* 0x0019300001277983 */ /* 0x000ea80000300800 */
[----:B------:R1:W-:Y:S04]  /*2ee20*/  STL.64 [R1+0x338], R20 ;  /* 0x0003381401007387 */ /* 0x0003e80000100a00 */
[----:B------:R-:W-:Y:S01]  /*2ee30*/  STL.64 [R1+0x340], R70 ;  /* 0x0003404601007387 */ /* 0x000fe20000100a00 */
[----:B0-----:R-:W-:-:S05]  /*2ee40*/  IMAD.MOV.U32 R72, RZ, RZ, R38 ;  /* 0x000000ffff487224 */ /* 0x001fca00078e0026 */
[----:B------:R-:W-:Y:S04]  /*2ee50*/  STL.64 [R1+0x348], R72 ;  /* 0x0003484801007387 */ /* 0x000fe80000100a00 */
[----:B------:R-:W2:Y:S04]  /*2ee60*/  LDL.LU R38, [R1+0x1960] ;  /* 0x0019600001267983 */ /* 0x000ea80000300800 */
[----:B------:R-:W3:Y:S04]  /*2ee70*/  LDL.LU R61, [R1+0x1934] ;  /* 0x00193400013d7983 */ /* 0x000ee80000300800 */
[----:B------:R-:W3:Y:S04]  /*2ee80*/  LDL.LU R60, [R1+0x1944] ;  /* 0x00194400013c7983 */ /* 0x000ee80000300800 */
[----:B------:R-:W4:Y:S04]  /*2ee90*/  LDL.LU R65, [R1+0x1938] ;  /* 0x0019380001417983 */ /* 0x000f280000300800 */
[----:B------:R-:W4:Y:S01]  /*2eea0*/  LDL.LU R64, [R1+0x1948] ;  /* 0x0019480001407983 */ /* 0x000f220000300800 */
[----:B------:R-:W-:Y:S01]  /*2eeb0*/  IMAD.MOV.U32 R75, RZ, RZ, R66 ;  /* 0x000000ffff4b7224 */ /* 0x000fe200078e0042 */
[----:B------:R-:W-:-:S02]  /*2eec0*/  MOV R74, R57 ;  /* 0x00000039004a7202 */ /* 0x000fc40000000f00 */
[----:B------:R-:W2:Y:S04]  /*2eed0*/  LDL.LU R66, [R1+0x193c] ;  /* 0x00193c0001427983 */ /* 0x000ea80000300800 */
[----:B------:R-:W3:Y:S01]  /*2eee0*/  LDL.LU R57, [R1+0x194c] ;  /* 0x00194c0001397983 */ /* 0x000ee20000300800 */
[C---:B------:R-:W-:Y:S02]  /*2eef0*/  ISETP.GT.AND P2, PT, R52.reuse, 0x5b, PT ;  /* 0x0000005b3400780c */ /* 0x040fe40003f44270 */
[----:B------:R-:W-:-:S11]  /*2ef00*/  ISETP.GT.AND P6, PT, R52, 0x5c, PT ;  /* 0x0000005c3400780c */ /* 0x000fd60003fc4270 */
[----:B------:R-:W4:Y:S04]  /*2ef10*/  @P2 LDG.E.U16 R49, desc[UR6][R74.64] ;  /* 0x000000064a312981 */ /* 0x000f28000c1e1500 */
[----:B------:R-:W4:Y:S04]  /*2ef20*/  @P2 LDG.E.U16 R51, desc[UR6][R72.64] ;  /* 0x0000000648332981 */ /* 0x000f28000c1e1500 */
[----:B------:R-:W4:Y:S04]  /*2ef30*/  @P2 LDG.E.U16 R89, desc[UR6][R70.64] ;  /* 0x0000000646592981 */ /* 0x000f28000c1e1500 */
[----:B------:R-:W4:Y:S01]  /*2ef40*/  @P2 LDG.E.U16 R91, desc[UR6][R20.64] ;  /* 0x00000006145b2981 */ /* 0x000f22000c1e1500 */
[----:B--2---:R-:W-:-:S02]  /*2ef50*/  IMAD.MOV.U32 R67, RZ, RZ, R66 ;  /* 0x000000ffff437224 */ /* 0x004fc400078e0042 */
[----:B---3--:R-:W-:Y:S01]  /*2ef60*/  IMAD.MOV.U32 R66, RZ, RZ, R57 ;  /* 0x000000ffff427224 */ /* 0x008fe200078e0039 */
[----:B------:R-:W-:Y:S04]  /*2ef70*/  STL.64 [R1+0x350], R74 ;  /* 0x0003504a01007387 */ /* 0x000fe80000100a00 */
[----:B-1----:R-:W2:Y:S04]  /*2ef80*/  LDL.LU R21, [R1+0x1950] ;  /* 0x0019500001157983 */ /* 0x002ea80000300800 */
[----:B------:R-:W3:Y:S04]  /*2ef90*/  LDL.LU R20, [R1+0x1980] ;  /* 0x0019800001147983 */ /* 0x000ee80000300800 */
[----:B----4-:R-:W4:Y:S04]  /*2efa0*/  @P6 LDG.E.U16 R50, desc[UR6][R64.64] ;  /* 0x0000000640326981 */ /* 0x010f28000c1e1500 */
[----:B------:R-:W2:Y:S04]  /*2efb0*/  @P6 LDG.E.U16 R68, desc[UR6][R66.64] ;  /* 0x0000000642446981 */ /* 0x000ea8000c1e1500 */
[----:B------:R-:W3:Y:S04]  /*2efc0*/  @P6 LDG.E.U16 R90, desc[UR6][R38.64] ;  /* 0x00000006265a6981 */ /* 0x000ee8000c1e1500 */
[----:B------:R-:W3:Y:S04]  /*2efd0*/  @P6 LDG.E.U16 R56, desc[UR6][R60.64] ;  /* 0x000000063c386981 */ /* 0x000ee8000c1e1500 */
[----:B------:R0:W-:Y:S04]  /*2efe0*/  @P2 STL [R1+0x1124], R49 ;  /* 0x0011243101002387 */ /* 0x0001e80000100800 */
[----:B0-----:R-:W3:Y:S04]  /*2eff0*/  LDL R49, [R1+0x1104] ;  /* 0x0011040001317983 */ /* 0x001ee80000100800 */
[----:B------:R0:W-:Y:S04]  /*2f000*/  @P2 STL [R1+0x1120], R51 ;  /* 0x0011203301002387 */ /* 0x0001e80000100800 */
[----:B0-----:R-:W4:Y:S04]  /*2f010*/  LDL R51, [R1+0x1100] ;  /* 0x0011000001337983 */ /* 0x001f280000100800 */
[----:B------:R0:W-:Y:S04]  /*2f020*/  @P2 STL [R1+0x111c], R89 ;  /* 0x00111c5901002387 */ /* 0x0001e80000100800 */
[----:B0-----:R-:W4:Y:S04]  /*2f030*/  LDL R89, [R1+0x10fc] ;  /* 0x0010fc0001597983 */ /* 0x001f280000100800 */
[----:B------:R0:W-:Y:S04]  /*2f040*/  @P2 STL [R1+0x1118], R91 ;  /* 0x0011185b01002387 */ /* 0x0001e80000100800 */
[----:B0-----:R-:W4:Y:S04]  /*2f050*/  LDL R91, [R1+0x10f8] ;  /* 0x0010f800015b7983 */ /* 0x001f280000100800 */
[----:B------:R-:W-:Y:S04]  /*2f060*/  STL.64 [R1+0x318], R38 ;  /* 0x0003182601007387 */ /* 0x000fe80000100a00 */
[----:B------:R-:W-:Y:S04]  /*2f070*/  STL.64 [R1+0x320], R60 ;  /* 0x0003203c01007387 */ /* 0x000fe80000100a00 */
[----:B------:R-:W-:Y:S04]  /*2f080*/  STL.64 [R1+0x328], R64 ;  /* 0x0003284001007387 */ /* 0x000fe80000100a00 */
[----:B------:R-:W-:Y:S04]  /*2f090*/  STL.64 [R1+0x330], R66 ;  /* 0x0003304201007387 */ /* 0x000fe80000100a00 */
[----:B--2---:R0:W-:Y:S04]  /*2f0a0*/  @P6 STL [R1+0x1114], R68 ;  /* 0x0011144401006387 */ /* 0x0041e80000100800 */
[----:B0-----:R-:W2:Y:S04]  /*2f0b0*/  LDL.LU R68, [R1+0x1964] ;  /* 0x0019640001447983 */ /* 0x001ea80000300800 */
[----:B------:R-:W2:Y:S04]  /*2f0c0*/  LDL.LU R69, [R1+0x1954] ;  /* 0x0019540001457983 */ /* 0x000ea80000300800 */
[----:B------:R-:W2:Y:S04]  /*2f0d0*/  LDL.LU R71, [R1+0x1958] ;  /* 0x0019580001477983 */ /* 0x000ea80000300800 */
[----:B------:R-:W2:Y:S04]  /*2f0e0*/  LDL.LU R70, [R1+0x1968] ;  /* 0x0019680001467983 */ /* 0x000ea80000300800 */
[----:B------:R-:W2:Y:S04]  /*2f0f0*/  LDL.LU R72, [R1+0x195c] ;  /* 0x00195c0001487983 */ /* 0x000ea80000300800 */
[----:B------:R-:W2:Y:S01]  /*2f100*/  LDL.LU R65, [R1+0x196c] ;  /* 0x00196c0001417983 */ /* 0x000ea20000300800 */
[----:B------:R-:W-:-:S03]  /*2f110*/  ISETP.GT.AND P5, PT, R52, 0x5d, PT ;  /* 0x0000005d3400780c */ /* 0x000fc60003fa4270 */
[----:B---3--:R-:W-:Y:S04]  /*2f120*/  @P6 STL [R1+0x1108], R90 ;  /* 0x0011085a01006387 */ /* 0x008fe80000100800 */
[----:B------:R0:W-:Y:S01]  /*2f130*/  @P6 STL [R1+0x110c], R56 ;  /* 0x00110c3801006387 */ /* 0x0001e20000100800 */
[----:B------:R-:W-:Y:S02]  /*2f140*/  IMAD.MOV.U32 R66, RZ, RZ, R20 ;  /* 0x000000ffff427224 */ /* 0x000fe400078e0014 */
[----:B------:R-:W-:Y:S01]  /*2f150*/  IMAD.MOV.U32 R67, RZ, RZ, R21 ;  /* 0x000000ffff437224 */ /* 0x000fe200078e0015 */
[----:B----4-:R1:W-:Y:S04]  /*2f160*/  @P6 STL [R1+0x1110], R50 ;  /* 0x0011103201006387 */ /* 0x0103e80000100800 */
[----:B------:R-:W3:Y:S04]  /*2f170*/  LDL.LU R21, [R1+0x1970] ;  /* 0x0019700001157983 */ /* 0x000ee80000300800 */
[----:B------:R-:W3:Y:S04]  /*2f180*/  LDL.LU R20, [R1+0x19a0] ;  /* 0x0019a00001147983 */ /* 0x000ee80000300800 */
[----:B------:R-:W4:Y:S04]  /*2f190*/  LDL.LU R64, [R1+0x1974] ;  /* 0x0019740001407983 */ /* 0x000f280000300800 */
[----:B------:R-:W-:Y:S04]  /*2f1a0*/  STL.64 [R1+0x2f8], R66 ;  /* 0x0002f84201007387 */ /* 0x000fe80000100a00 */
[----:B------:R-:W3:Y:S04]  /*2f1b0*/  LDL.LU R61, [R1+0x1984] ;  /* 0x00198400013d7983 */ /* 0x000ee80000300800 */
[----:B------:R-:W3:Y:S04]  /*2f1c0*/  LDL.LU R60, [R1+0x1978] ;  /* 0x00197800013c7983 */ /* 0x000ee80000300800 */
[----:B------:R-:W3:Y:S04]  /*2f1d0*/  LDL.LU R57, [R1+0x1988] ;  /* 0x0019880001397983 */ /* 0x000ee80000300800 */
[----:B0-----:R-:W3:Y:S04]  /*2f1e0*/  LDL.LU R56, [R1+0x197c] ;  /* 0x00197c0001387983 */ /* 0x001ee80000300800 */
[----:B-1----:R-:W4:Y:S04]  /*2f1f0*/  LDL.LU R50, [R1+0x198c] ;  /* 0x00198c0001327983 */ /* 0x002f280000300800 */
[----:B------:R-:W4:Y:S04]  /*2f200*/  LDL R76, [R1+0x1600] ;  /* 0x00160000014c7983 */ /* 0x000f280000100800 */
[----:B------:R-:W4:Y:S04]  /*2f210*/  LDL R38, [R1+0x15fc] ;  /* 0x0015fc0001267983 */ /* 0x000f280000100800 */
[----:B------:R-:W4:Y:S04]  /*2f220*/  LDL R39, [R1+0x15f8] ;  /* 0x0015f80001277983 */ /* 0x000f280000100800 */
[----:B------:R-:W4:Y:S04]  /*2f230*/  LDL R90, [R1+0x15f4] ;  /* 0x0015f400015a7983 */ /* 0x000f280000100800 */
[----:B------:R-:W4:Y:S04]  /*2f240*/  @P5 LDG.E.U16 R91, desc[UR6][R66.64] ;  /* 0x00000006425b5981 */ /* 0x000f28000c1e1500 */
[----:B--2---:R-:W2:Y:S04]  /*2f250*/  @P5 LDG.E.U16 R89, desc[UR6][R68.64] ;  /* 0x0000000644595981 */ /* 0x004ea8000c1e1500 */
[----:B------:R-:W2:Y:S01]  /*2f260*/  @P5 LDG.E.U16 R51, desc[UR6][R70.64] ;  /* 0x0000000646335981 */ /* 0x000ea2000c1e1500 */
[----:B------:R-:W-:-:S02]  /*2f270*/  IMAD.MOV.U32 R73, RZ, RZ, R72 ;  /* 0x000000ffff497224 */ /* 0x000fc400078e0048 */
[----:B------:R-:W-:-:S05]  /*2f280*/  IMAD.MOV.U32 R72, RZ, RZ, R65 ;  /* 0x000000ffff487224 */ /* 0x000fca00078e0041 */
[----:B------:R0:W2:Y:S04]  /*2f290*/  @P5 LDG.E.U16 R49, desc[UR6][R72.64] ;  /* 0x0000000648315981 */ /* 0x0000a8000c1e1500 */
[----:B------:R0:W-:Y:S04]  /*2f2a0*/  STL.64 [R1+0x310], R72 ;  /* 0x0003104801007387 */ /* 0x0001e80000100a00 */
[----:B------:R-:W-:Y:S04]  /*2f2b0*/  STL.64 [R1+0x300], R68 ;  /* 0x0003004401007387 */ /* 0x000fe80000100a00 */
[----:B------:R1:W-:Y:S01]  /*2f2c0*/  STL.64 [R1+0x308], R70 ;  /* 0x0003084601007387 */ /* 0x0003e20000100a00 */
[----:B---3--:R-:W-:-:S02]  /*2f2d0*/  IMAD.MOV.U32 R75, RZ, RZ, R56 ;  /* 0x000000ffff4b7224 */ /* 0x008fc400078e0038 */
[----:B----4-:R-:W-:Y:S02]  /*2f2e0*/  IMAD.MOV.U32 R74, RZ, RZ, R50 ;  /* 0x000000ffff4a7224 */ /* 0x010fe400078e0032 */
[----:B0-----:R-:W-:Y:S02]  /*2f2f0*/  IMAD.MOV.U32 R72, RZ, RZ, R57 ;  /* 0x000000ffff487224 */ /* 0x001fe400078e0039 */
[----:B------:R-:W-:Y:S02]  /*2f300*/  IMAD.MOV.U32 R73, RZ, RZ, R60 ;  /* 0x000000ffff497224 */ /* 0x000fe400078e003c */
[----:B-1----:R-:W-:Y:S02]  /*2f310*/  IMAD.MOV.U32 R70, RZ, RZ, R61 ;  /* 0x000000ffff467224 */ /* 0x002fe400078e003d */
[----:B------:R-:W-:Y:S01]  /*2f320*/  IMAD.MOV.U32 R71, RZ, RZ, R64 ;  /* 0x000000ffff477224 */ /* 0x000fe200078e0040 */
[----:B--2---:R0:W-:Y:S04]  /*2f330*/  @P5 STL [R1+0x1104], R49 ;  /* 0x0011043101005387 */ /* 0x0041e80000100800 */
[----:B------:R-:W2:Y:S04]  /*2f340*/  LDL R68, [R1+0x15ec] ;  /* 0x0015ec0001447983 */ /* 0x000ea80000100800 */
[----:B0-----:R-:W3:Y:S04]  /*2f350*/  LDL R49, [R1+0x15f0] ;  /* 0x0015f00001317983 */ /* 0x001ee80000100800 */
[----:B------:R0:W-:Y:S04]  /*2f360*/  @P5 STL [R1+0x1100], R51 ;  /* 0x0011003301005387 */ /* 0x0001e80000100800 */
[----:B0-----:R-:W4:Y:S04]  /*2f370*/  LDL R51, [R1+0x15e8] ;  /* 0x0015e80001337983 */ /* 0x001f280000100800 */
[----:B------:R0:W-:Y:S04]  /*2f380*/  @P5 STL [R1+0x10fc], R89 ;  /* 0x0010fc5901005387 */ /* 0x0001e80000100800 */
[----:B0-----:R-:W2:Y:S04]  /*2f390*/  LDL R89, [R1+0x15e4] ;  /* 0x0015e40001597983 */ /* 0x001ea80000100800 */
[----:B------:R0:W-:Y:S04]  /*2f3a0*/  @P5 STL [R1+0x10f8], R91 ;  /* 0x0010f85b01005387 */ /* 0x0001e80000100800 */
[----:B------:R-:W-:Y:S04]  /*2f3b0*/  STL.64 [R1+0x2d8], R20 ;  /* 0x0002d81401007387 */ /* 0x000fe80000100a00 */
[----:B------:R1:W-:Y:S04]  /*2f3c0*/  STL.64 [R1+0x2e0], R70 ;  /* 0x0002e04601007387 */ /* 0x0003e80000100a00 */
[----:B------:R-:W-:Y:S04]  /*2f3d0*/  STL.64 [R1+0x2e8], R72 ;  /* 0x0002e84801007387 */ /* 0x000fe80000100a00 */
[----:B------:R-:W-:Y:S04]  /*2f3e0*/  STL.64 [R1+0x2f0], R74 ;  /* 0x0002f04a01007387 */ /* 0x000fe80000100a00 */
[----:B------:R-:W2:Y:S04]  /*2f3f0*/  LDL.LU R57, [R1+0x1990] ;  /* 0x0019900001397983 */ /* 0x000ea80000300800 */
[----:B------:R-:W2:Y:S04]  /*2f400*/  LDL.LU R56, [R1+0x19c0] ;  /* 0x0019c00001387983 */ /* 0x000ea80000300800 */
[----:B------:R-:W4:Y:S04]  /*2f410*/  LDL.LU R67, [R1+0x1994] ;  /* 0x0019940001437983 */ /* 0x000f280000300800 */
[----:B------:R-:W4:Y:S04]  /*2f420*/  LDL.LU R66, [R1+0x19a4] ;  /* 0x0019a40001427983 */ /* 0x000f280000300800 */
[----:B------:R-:W3:Y:S04]  /*2f430*/  LDL.LU R69, [R1+0x1998] ;  /* 0x0019980001457983 */ /* 0x000ee80000300800 */
[----:B------:R-:W1:Y:S04]  /*2f440*/  LDL.LU R65, [R1+0x19a8] ;  /* 0x0019a80001417983 */ /* 0x000e680000300800 */
[----:B------:R-:W3:Y:S04]  /*2f450*/  LDL.LU R64, [R1+0x199c] ;  /* 0x00199c0001407983 */ /* 0x000ee80000300800 */
[----:B------:R-:W3:Y:S01]  /*2f460*/  LDL.LU R61, [R1+0x19ac] ;  /* 0x0019ac00013d7983 */ /* 0x000ee20000300800 */
[----:B------:R-:W-:-:S02]  /*2f470*/  ISETP.GT.AND P4, PT, R52, 0x5e, PT ;  /* 0x0000005e3400780c */ /* 0x000fc40003f84270 */
[C---:B------:R-:W-:Y:S01]  /*2f480*/  ISETP.GT.AND P2, PT, R52.reuse, 0x5f, PT ;  /* 0x0000005f3400780c */ /* 0x040fe20003f44270 */
[----:B------:R-:W3:Y:S04]  /*2f490*/  LDL R50, [R1+0x10f4] ;  /* 0x0010f40001327983 */ /* 0x000ee80000100800 */
[----:B------:R-:W3:Y:S04]  /*2f4a0*/  LDL R60, [R1+0x10f0] ;  /* 0x0010f000013c7983 */ /* 0x000ee80000100800 */
[----:B0-----:R-:W3:Y:S04]  /*2f4b0*/  LDL R91, [R1+0x10ec] ;  /* 0x0010ec00015b7983 */ /* 0x001ee80000100800 */
[----:B------:R1:W3:Y:S04]  /*2f4c0*/  @P4 LDG.E.U16 R39, desc[UR6][R70.64] ;  /* 0x0000000646274981 */ /* 0x0002e8000c1e1500 */
[----:B------:R-:W3:Y:S04]  /*2f4d0*/  @P4 LDG.E.U16 R38, desc[UR6][R72.64] ;  /* 0x0000000648264981 */ /* 0x000ee8000c1e1500 */
[----:B------:R-:W3:Y:S04]  /*2f4e0*/  @P4 LDG.E.U16 R90, desc[UR6][R20.64] ;  /* 0x00000006145a4981 */ /* 0x000ee8000c1e1500 */
[----:B------:R-:W3:Y:S01]  /*2f4f0*/  @P4 LDG.E.U16 R76, desc[UR6][R74.64] ;  /* 0x000000064a4c4981 */ /* 0x000ee2000c1e1500 */
[----:B------:R-:W-:-:S03]  /*2f500*/  ISETP.GT.AND P6, PT, R52, 0x60, PT ;  /* 0x000000603400780c */ /* 0x000fc60003fc4270 */
[----:B--2---:R-:W2:Y:S04]  /*2f510*/  @P2 LDG.E.U16 R89, desc[UR6][R56.64] ;  /* 0x0000000638592981 */ /* 0x004ea8000c1e1500 */
[----:B----4-:R0:W4:Y:S01]  /*2f520*/  @P2 LDG.E.U16 R51, desc[UR6][R66.64] ;  /* 0x0000000642332981 */ /* 0x010122000c1e1500 */
[----:B-1----:R-:W-:Y:S02]  /*2f530*/  IMAD.MOV.U32 R70, RZ, RZ, R65 ;  /* 0x000000ffff467224 */ /* 0x002fe400078e0041 */
[----:B---3--:R-:W-:Y:S02]  /*2f540*/  IMAD.MOV.U32 R65, RZ, RZ, R64 ;  /* 0x000000ffff417224 */ /* 0x008fe400078e0040 */
[----:B------:R-:W-:-:S05]  /*2f550*/  IMAD.MOV.U32 R64, RZ, RZ, R61 ;  /* 0x000000ffff407224 */ /* 0x000fca00078e003d */
[----:B------:R-:W3:Y:S01]  /*2f560*/  @P2 LDG.E.U16 R49, desc[UR6][R64.64] ;  /* 0x0000000640312981 */ /* 0x000ee2000c1e1500 */
[----:B------:R-:W-:-:S05]  /*2f570*/  IMAD.MOV.U32 R71, RZ, RZ, R69 ;  /* 0x000000ffff477224 */ /* 0x000fca00078e0045 */
[----:B------:R-:W2:Y:S04]  /*2f580*/  @P2 LDG.E.U16 R68, desc[UR6][R70.64] ;  /* 0x0000000646442981 */ /* 0x000ea8000c1e1500 */
[----:B------:R1:W-:Y:S04]  /*2f590*/  @P4 STL [R1+0x15f8], R39 ;  /* 0x0015f82701004387 */ /* 0x0003e80000100800 */
[----:B-1----:R-:W2:Y:S04]  /*2f5a0*/  LDL.LU R39, [R1+0x19b0] ;  /* 0x0019b00001277983 */ /* 0x002ea80000300800 */
[----:B------:R1:W-:Y:S04]  /*2f5b0*/  @P4 STL [R1+0x15fc], R38 ;  /* 0x0015fc2601004387 */ /* 0x0003e80000100800 */
[----:B-1----:R-:W2:Y:S04]  /*2f5c0*/  LDL.LU R38, [R1+0x19e0] ;  /* 0x0019e00001267983 */ /* 0x002ea80000300800 */
[----:B------:R-:W2:Y:S04]  /*2f5d0*/  LDL.LU R21, [R1+0x19b4] ;  /* 0x0019b40001157983 */ /* 0x000ea80000300800 */
[----:B------:R-:W2:Y:S04]  /*2f5e0*/  LDL.LU R20, [R1+0x19c4] ;  /* 0x0019c40001147983 */ /* 0x000ea80000300800 */
[----:B------:R1:W-:Y:S04]  /*2f5f0*/  @P4 STL [R1+0x15f4], R90 ;  /* 0x0015f45a01004387 */ /* 0x0003e80000100800 */
[----:B-1----:R-:W2:Y:S04]  /*2f600*/  LDL R90, [R1+0x10e8] ;  /* 0x0010e800015a7983 */ /* 0x002ea80000100800 */
[----:B------:R-:W-:Y:S04]  /*2f610*/  @P4 STL [R1+0x1600], R76 ;  /* 0x0016004c01004387 */ /* 0x000fe80000100800 */
[----:B------:R-:W-:Y:S04]  /*2f620*/  STL.64 [R1+0x2b8], R56 ;  /* 0x0002b83801007387 */ /* 0x000fe80000100a00 */
[----:B------:R-:W-:Y:S04]  /*2f630*/  STL.64 [R1+0x2c0], R66 ;  /* 0x0002c04201007387 */ /* 0x000fe80000100a00 */
[----:B------:R-:W-:Y:S04]  /*2f640*/  STL.64 [R1+0x2c8], R70 ;  /* 0x0002c84601007387 */ /* 0x000fe80000100a00 */
[----:B------:R1:W-:Y:S04]  /*2f650*/  STL.64 [R1+0x2d0], R64 ;  /* 0x0002d04001007387 */ /* 0x0003e80000100a00 */
[----:B-1----:R-:W4:Y:S04]  /*2f660*/  LDL.LU R65, [R1+0x19b8] ;  /* 0x0019b80001417983 */ /* 0x002f280000300800 */
[----:B------:R-:W4:Y:S04]  /*2f670*/  LDL.LU R64, [R1+0x19c8] ;  /* 0x0019c80001407983 */ /* 0x000f280000300800 */
[----:B------:R-:W0:Y:S04]  /*2f680*/  LDL.LU R61, [R1+0x19bc] ;  /* 0x0019bc00013d7983 */ /* 0x000e280000300800 */
[----:B---3--:R1:W-:Y:S04]  /*2f690*/  @P2 STL [R1+0x15f0], R49 ;  /* 0x0015f03101002387 */ /* 0x0083e80000100800 */
[----:B-1----:R-:W3:Y:S04]  /*2f6a0*/  LDL.LU R49, [R1+0x19cc] ;  /* 0x0019cc0001317983 */ /* 0x002ee80000300800 */
[----:B--2---:R-:W2:Y:S04]  /*2f6b0*/  @P6 LDG.E.U16 R90, desc[UR6][R38.64] ;  /* 0x00000006265a6981 */ /* 0x004ea8000c1e1500 */
[----:B----4-:R-:W4:Y:S01]  /*2f6c0*/  @P6 LDG.E.U16 R60, desc[UR6][R64.64] ;  /* 0x00000006403c6981 */ /* 0x010f22000c1e1500 */
[----:B0-----:R-:W-:-:S02]  /*2f6d0*/  IMAD.MOV.U32 R67, RZ, RZ, R61 ;  /* 0x000000ffff437224 */ /* 0x001fc400078e003d */
[----:B---3--:R-:W-:-:S05]  /*2f6e0*/  IMAD.MOV.U32 R66, RZ, RZ, R49 ;  /* 0x000000ffff427224 */ /* 0x008fca00078e0031 */
[----:B------:R-:W3:Y:S04]  /*2f6f0*/  @P6 LDG.E.U16 R50, desc[UR6][R66.64] ;  /* 0x0000000642326981 */ /* 0x000ee8000c1e1500 */
[----:B------:R-:W-:Y:S04]  /*2f700*/  @P2 STL [R1+0x15e4], R89 ;  /* 0x0015e45901002387 */ /* 0x000fe80000100800 */
[----:B------:R0:W-:Y:S01]  /*2f710*/  @P2 STL [R1+0x15e8], R51 ;  /* 0x0015e83301002387 */ /* 0x0001e20000100800 */
[----:B------:R-:W-:Y:S02]  /*2f720*/  IMAD.MOV.U32 R56, RZ, RZ, R20 ;  /* 0x000000ffff387224 */ /* 0x000fe400078e0014 */
[----:B------:R-:W-:Y:S01]  /*2f730*/  IMAD.MOV.U32 R57, RZ, RZ, R21 ;  /* 0x000000ffff397224 */ /* 0x000fe200078e0015 */
[----:B------:R1:W-:Y:S04]  /*2f740*/  @P2 STL [R1+0x15ec], R68 ;  /* 0x0015ec4401002387 */ /* 0x0003e80000100800 */
[----:B------:R-:W2:Y:S04]  /*2f750*/  LDL.LU R21, [R1+0x19d0] ;  /* 0x0019d00001157983 */ /* 0x000ea80000300800 */
[----:B------:R-:W2:Y:S04]  /*2f760*/  LDL.LU R20, [R1+0x1a00] ;  /* 0x001a000001147983 */ /* 0x000ea80000300800 */
[----:B------:R-:W-:Y:S04]  /*2f770*/  STL.64 [R1+0x298], R38 ;  /* 0x0002982601007387 */ /* 0x000fe80000100a00 */
[----:B------:R-:W-:Y:S04]  /*2f780*/  STL.64 [R1+0x2a0], R56 ;  /* 0x0002a03801007387 */ /* 0x000fe80000100a00 */
[----:B------:R-:W2:Y:S04]  /*2f790*/  LDL R76, [R1+0x10e4] ;  /* 0x0010e400014c7983 */ /* 0x000ea80000100800 */
[----:B0-----:R-:W2:Y:S04]  /*2f7a0*/  LDL R51, [R1+0x10e0] ;  /* 0x0010e00001337983 */ /* 0x001ea80000100800 */
[----:B------:R-:W2:Y:S04]  /*2f7b0*/  LDL R72, [R1+0x10dc] ;  /* 0x0010dc0001487983 */ /* 0x000ea80000100800 */
[----:B------:R-:W2:Y:S04]  /*2f7c0*/  LDL R89, [R1+0x10d4] ;  /* 0x0010d40001597983 */ /* 0x000ea80000100800 */
[----:B-1----:R-:W2:Y:S04]  /*2f7d0*/  LDL R68, [R1+0x10d8] ;  /* 0x0010d80001447983 */ /* 0x002ea80000100800 */
[----:B------:R-:W-:Y:S04]  /*2f7e0*/  STL.64 [R1+0x2b0], R66 ;  /* 0x0002b04201007387 */ /* 0x000fe80000100a00 */
[----:B------:R-:W-:Y:S04]  /*2f7f0*/  STL.64 [R1+0x2a8], R64 ;  /* 0x0002a84001007387 */ /* 0x000fe80000100a00 */
[----:B------:R-:W2:Y:S04]  /*2f800*/  LDL.LU R70, [R1+0x19e4] ;  /* 0x0019e40001467983 */ /* 0x000ea80000300800 */
[----:B------:R-:W2:Y:S04]  /*2f810*/  LDL.LU R71, [R1+0x19d4] ;  /* 0x0019d40001477983 */ /* 0x000ea80000300800 */
[----:B------:R-:W2:Y:S04]  /*2f820*/  LDL.LU R69, [R1+0x19d8] ;  /* 0x0019d80001457983 */ /* 0x000ea80000300800 */
[----:B------:R-:W2:Y:S04]  /*2f830*/  @P6 LDG.E.U16 R91, desc[UR6][R56.64] ;  /* 0x00000006385b6981 */ /* 0x000ea8000c1e1500 */
[----:B----4-:R0:W-:Y:S04]  /*2f840*/  @P6 STL [R1+0x10f0], R60 ;  /* 0x0010f03c01006387 */ /* 0x0101e80000100800 */
[----:B0-----:R-:W4:Y:S04]  /*2f850*/  LDL.LU R60, [R1+0x19e8] ;  /* 0x0019e800013c7983 */ /* 0x001f280000300800 */
[----:B---3--:R0:W-:Y:S04]  /*2f860*/  @P6 STL [R1+0x10f4], R50 ;  /* 0x0010f43201006387 */ /* 0x0081e80000100800 */
[----:B0-----:R-:W3:Y:S04]  /*2f870*/  LDL.LU R50, [R1+0x19dc] ;  /* 0x0019dc0001327983 */ /* 0x001ee80000300800 */
[----:B------:R-:W3:Y:S01]  /*2f880*/  LDL.LU R49, [R1+0x19ec] ;  /* 0x0019ec0001317983 */ /* 0x000ee20000300800 */
[----:B------:R-:W-:Y:S01]  /*2f890*/  ISETP.GT.AND P5, PT, R52, 0x61, PT ;  /* 0x000000613400780c */ /* 0x000fe20003fa4270 */
[----:B--2---:R-:W-:-:S02]  /*2f8a0*/  IMAD.MOV.U32 R66, RZ, RZ, R20 ;  /* 0x000000ffff427224 */ /* 0x004fc400078e0014 */
[----:B------:R-:W-:Y:S02]  /*2f8b0*/  IMAD.MOV.U32 R67, RZ, RZ, R21 ;  /* 0x000000ffff437224 */ /* 0x000fe400078e0015 */
[----:B------:R-:W-:Y:S01]  /*2f8c0*/  IMAD.MOV.U32 R75, RZ, RZ, R69 ;  /* 0x000000ffff4b7224 */ /* 0x000fe200078e0045 */
[----:B------:R0:W-:Y:S07]  /*2f8d0*/  @P6 STL [R1+0x10ec], R91 ;  /* 0x0010ec5b01006387 */ /* 0x0001ee0000100800 */
[----:B------:R-:W2:Y:S04]  /*2f8e0*/  @P5 LDG.E.U16 R68, desc[UR6][R66.64] ;  /* 0x0000000642445981 */ /* 0x000ea8000c1e1500 */
[----:B------:R1:W2:Y:S04]  /*2f8f0*/  @P5 LDG.E.U16 R72, desc[UR6][R70.64] ;  /* 0x0000000646485981 */ /* 0x0002a8000c1e1500 */
[----:B0-----:R-:W2:Y:S04]  /*2f900*/  LDL R91, [R1+0x10d0] ;  /* 0x0010d000015b7983 */ /* 0x001ea80000100800 */
[----:B------:R0:W-:Y:S04]  /*2f910*/  @P6 STL [R1+0x10e8], R90 ;  /* 0x0010e85a01006387 */ /* 0x0001e80000100800 */
[----:B------:R-:W2:Y:S04]  /*2f920*/  LDL.LU R21, [R1+0x19f0] ;  /* 0x0019f00001157983 */ /* 0x000ea80000300800 */
[----:B------:R-:W2:Y:S04]  /*2f930*/  LDL.LU R20, [R1+0x1a20] ;  /* 0x001a200001147983 */ /* 0x000ea80000300800 */
[----:B------:R-:W1:Y:S04]  /*2f940*/  LDL.LU R65, [R1+0x19f4] ;  /* 0x0019f40001417983 */ /* 0x000e680000300800 */
[----:B------:R-:W-:Y:S04]  /*2f950*/  STL.64 [R1+0x278], R66 ;  /* 0x0002784201007387 */ /* 0x000fe80000100a00 */
[----:B------:R-:W2:Y:S04]  /*2f960*/  LDL.LU R64, [R1+0x1a04] ;  /* 0x001a040001407983 */ /* 0x000ea80000300800 */
[----:B------:R-:W2:Y:S04]  /*2f970*/  LDL.LU R61, [R1+0x19f8] ;  /* 0x0019f800013d7983 */ /* 0x000ea80000300800 */
[----:B------:R-:W2:Y:S04]  /*2f980*/  LDL.LU R57, [R1+0x1a08] ;  /* 0x001a080001397983 */ /* 0x000ea80000300800 */
[----:B------:R-:W2:Y:S04]  /*2f990*/  LDL.LU R56, [R1+0x19fc] ;  /* 0x0019fc0001387983 */ /* 0x000ea80000300800 */
[----:B------:R-:W2:Y:S04]  /*2f9a0*/  LDL.LU R38, [R1+0x1a0c] ;  /* 0x001a0c0001267983 */ /* 0x000ea80000300800 */
[----:B------:R-:W2:Y:S04]  /*2f9b0*/  LDL R39, [R1+0x10cc] ;  /* 0x0010cc0001277983 */ /* 0x000ea80000100800 */
[----:B0-----:R-:W2:Y:S01]  /*2f9c0*/  LDL R90, [R1+0x10c8] ;  /* 0x0010c800015a7983 */ /* 0x001ea20000100800 */
[----:B----4-:R-:W-:-:S05]  /*2f9d0*/  IMAD.MOV.U32 R74, RZ, RZ, R60 ;  /* 0x000000ffff4a7224 */ /* 0x010fca00078e003c */
[----:B------:R-:W4:Y:S01]  /*2f9e0*/  @P5 LDG.E.U16 R51, desc[UR6][R74.64] ;  /* 0x000000064a335981 */ /* 0x000f22000c1e1500 */
[----:B---3--:R-:W-:Y:S02]  /*2f9f0*/  IMAD.MOV.U32 R79, RZ, RZ, R50 ;  /* 0x000000ffff4f7224 */ /* 0x008fe400078e0032 */
[----:B------:R-:W-:Y:S02]  /*2fa00*/  IMAD.MOV.U32 R78, RZ, RZ, R49 ;  /* 0x000000ffff4e7224 */ /* 0x000fe400078e0031 */
[----:B------:R-:W3:Y:S04]  /*2fa10*/  LDL R49, [R1+0x10c4] ;  /* 0x0010c40001317983 */ /* 0x000ee80000100800 */
[----:B------:R-:W3:Y:S04]  /*2fa20*/  @P5 LDG.E.U16 R76, desc[UR6][R78.64] ;  /* 0x000000064e4c5981 */ /* 0x000ee8000c1e1500 */
[----:B------:R1:W-:Y:S01]  /*2fa30*/  STL.64 [R1+0x280], R70 ;  /* 0x0002804601007387 */ /* 0x0003e20000100a00 */
[----:B------:R-:W-:-:S03]  /*2fa40*/  ISETP.GT.AND P4, PT, R52, 0x62, PT ;  /* 0x000000623400780c */ /* 0x000fc60003f84270 */
[----:B------:R-:W-:Y:S04]  /*2fa50*/  STL.64 [R1+0x288], R74 ;  /* 0x0002884a01007387 */ /* 0x000fe80000100a00 */
[----:B------:R-:W-:Y:S04]  /*2fa60*/  STL.64 [R1+0x290], R78 ;  /* 0x0002904e01007387 */ /* 0x000fe80000100a00 */
[----:B------:R-:W3:Y:S04]  /*2fa70*/  LDL R50, [R1+0x10c0] ;  /* 0x0010c00001327983 */ /* 0x000ee80000100800 */
[----:B------:R-:W3:Y:S01]  /*2fa80*/  LDL R60, [R1+0x10bc] ;  /* 0x0010bc00013c7983 */ /* 0x000ee20000100800 */
[----:B-1----:R-:W-:Y:S01]  /*2fa90*/  MOV R71, R65 ;  /* 0x0000004100477202 */ /* 0x002fe20000000f00 */
[----:B--2---:R-:W-:-:S02]  /*2faa0*/  IMAD.MOV.U32 R70, RZ, RZ, R64 ;  /* 0x000000ffff467224 */ /* 0x004fc400078e0040 */
[----:B------:R-:W-:-:S03]  /*2fab0*/  IMAD.MOV.U32 R69, RZ, RZ, R61 ;  /* 0x000000ffff457224 */ /* 0x000fc600078e003d */
[----:B------:R-:W2:Y:S04]  /*2fac0*/  @P4 LDG.E.U16 R39, desc[UR6][R70.64] ;  /* 0x0000000646274981 */ /* 0x000ea8000c1e1500 */
[----:B------:R-:W2:Y:S04]  /*2fad0*/  @P4 LDG.E.U16 R90, desc[UR6][R20.64] ;  /* 0x00000006145a4981 */ /* 0x000ea8000c1e1500 */
[----:B----4-:R0:W-:Y:S04]  /*2fae0*/  @P5 STL [R1+0x10e0], R51 ;  /* 0x0010e03301005387 */ /* 0x0101e80000100800 */
[----:B0-----:R-:W4:Y:S04]  /*2faf0*/  LDL R51, [R1+0x10b8] ;  /* 0x0010b80001337983 */ /* 0x001f280000100800 */
[----:B------:R0:W-:Y:S04]  /*2fb00*/  @P5 STL [R1+0x10d8], R68 ;  /* 0x0010d84401005387 */ /* 0x0001e80000100800 */
[----:B------:R-:W-:Y:S01]  /*2fb10*/  @P5 STL [R1+0x10dc], R72 ;  /* 0x0010dc4801005387 */ /* 0x000fe20000100800 */
[----:B0-----:R-:W-:-:S02]  /*2fb20*/  IMAD.MOV.U32 R68, RZ, RZ, R57 ;  /* 0x000000ffff447224 */ /* 0x001fc400078e0039 */
[----:B------:R-:W-:Y:S02]  /*2fb30*/  IMAD.MOV.U32 R57, RZ, RZ, R56 ;  /* 0x000000ffff397224 */ /* 0x000fe400078e0038 */
[----:B------:R-:W-:Y:S01]  /*2fb40*/  IMAD.MOV.U32 R56, RZ, RZ, R38 ;  /* 0x000000ffff387224 */ /* 0x000fe200078e0026 */
[----:B------:R-:W2:Y:S04]  /*2fb50*/  @P4 LDG.E.U16 R91, desc[UR6][R68.64] ;  /* 0x00000006445b4981 */ /* 0x000ea8000c1e1500 */
[----:B------:R-:W2:Y:S04]  /*2fb60*/  @P4 LDG.E.U16 R89, desc[UR6][R56.64] ;  /* 0x0000000638594981 */ /* 0x000ea8000c1e1500 */
[----:B---3--:R-:W-:Y:S04]  /*2fb70*/  @P5 STL [R1+0x10e4], R76 ;  /* 0x0010e44c01005387 */ /* 0x008fe80000100800 */
[----:B------:R-:W-:Y:S04]  /*2fb80*/  STL.64 [R1+0x258], R20 ;  /* 0x0002581401007387 */ /* 0x000fe80000100a00 */
[----:B------:R-:W-:Y:S04]  /*2fb90*/  STL.64 [R1+0x260], R70 ;  /* 0x0002604601007387 */ /* 0x000fe80000100a00 */
[----:B------:R-:W-:Y:S04]  /*2fba0*/  STL.64 [R1+0x268], R68 ;  /* 0x0002684401007387 */ /* 0x000fe80000100a00 */
[----:B------:R0:W-:Y:S04]  /*2fbb0*/  STL.64 [R1+0x270], R56 ;  /* 0x0002703801007387 */ /* 0x0001e80000100a00 */
[----:B0-----:R-:W4:Y:S04]  /*2fbc0*/  LDL.LU R57, [R1+0x1a10] ;  /* 0x001a100001397983 */ /* 0x001f280000300800 */
[----:B------:R-:W4:Y:S04]  /*2fbd0*/  LDL.LU R56, [R1+0x1a40] ;  /* 0x001a400001387983 */ /* 0x000f280000300800 */
[----:B------:R-:W3:Y:S04]  /*2fbe0*/  LDL.LU R65, [R1+0x1a14] ;  /* 0x001a140001417983 */ /* 0x000ee80000300800 */
[----:B------:R-:W3:Y:S04]  /*2fbf0*/  LDL.LU R64, [R1+0x1a24] ;  /* 0x001a240001407983 */ /* 0x000ee80000300800 */
[----:B------:R-:W3:Y:S04]  /*2fc00*/  LDL.LU R67, [R1+0x1a18] ;  /* 0x001a180001437983 */ /* 0x000ee80000300800 */
[----:B------:R-:W3:Y:S04]  /*2fc10*/  LDL.LU R66, [R1+0x1a28] ;  /* 0x001a280001427983 */ /* 0x000ee80000300800 */
[----:B------:R-:W3:Y:S04]  /*2fc20*/  LDL.LU R69, [R1+0x1a1c] ;  /* 0x001a1c0001457983 */ /* 0x000ee80000300800 */
[----:B------:R-:W3:Y:S01]  /*2fc30*/  LDL.LU R61, [R1+0x1a2c] ;  /* 0x001a2c00013d7983 */ /* 0x000ee20000300800 */
[----:B------:R-:W-:-:S03]  /*2fc40*/  ISETP.GT.AND P2, PT, R52, 0x63, PT ;  /* 0x000000633400780c */ /* 0x000fc60003f44270 */
[----:B------:R-:W3:Y:S04]  /*2fc50*/  LDL R68, [R1+0x10b4] ;  /* 0x0010b40001447983 */ /* 0x000ee80000100800 */
[----:B--2---:R0:W-:Y:S04]  /*2fc60*/  @P4 STL [R1+0x10d4], R89 ;  /* 0x0010d45901004387 */ /* 0x0041e80000100800 */
[----:B0-----:R-:W2:Y:S04]  /*2fc70*/  LDL R89, [R1+0x10b0] ;  /* 0x0010b00001597983 */ /* 0x001ea80000100800 */
[----:B------:R0:W-:Y:S04]  /*2fc80*/  @P4 STL [R1+0x10d0], R91 ;  /* 0x0010d05b01004387 */ /* 0x0001e80000100800 */
[----:B0-----:R-:W2:Y:S04]  /*2fc90*/  LDL R91, [R1+0x10ac] ;  /* 0x0010ac00015b7983 */ /* 0x001ea80000100800 */
[----:B------:R0:W-:Y:S04]  /*2fca0*/  @P4 STL [R1+0x10cc], R39 ;  /* 0x0010cc2701004387 */ /* 0x0001e80000100800 */
[----:B0-----:R-:W2:Y:S04]  /*2fcb0*/  LDL.LU R39, [R1+0x1a30] ;  /* 0x001a300001277983 */ /* 0x001ea80000300800 */
[----:B------:R-:W2:Y:S04]  /*2fcc0*/  LDL.LU R38, [R1+0x1a60] ;  /* 0x001a600001267983 */ /* 0x000ea80000300800 */
[----:B------:R-:W2:Y:S04]  /*2fcd0*/  LDL.LU R21, [R1+0x1a34] ;  /* 0x001a340001157983 */ /* 0x000ea80000300800 */
[----:B------:R-:W2:Y:S04]  /*2fce0*/  LDL.LU R20, [R1+0x1a44] ;  /* 0x001a440001147983 */ /* 0x000ea80000300800 */
[----:B------:R0:W-:Y:S04]  /*2fcf0*/  @P4 STL [R1+0x10c8], R90 ;  /* 0x0010c85a01004387 */ /* 0x0001e80000100800 */
[----:B0-----:R-:W2:Y:S04]  /*2fd00*/  LDL R90, [R1+0x10a8] ;  /* 0x0010a800015a7983 */ /* 0x001ea80000100800 */
[----:B----4-:R-:W4:Y:S04]  /*2fd10*/  @P2 LDG.E.U16 R51, desc[UR6][R56.64] ;  /* 0x0000000638332981 */ /* 0x010f28000c1e1500 */
[----:B------:R-:W-:Y:S04]  /*2fd20*/  STL.64 [R1+0x238], R56 ;  /* 0x0002383801007387 */ /* 0x000fe80000100a00 */
[----:B---3--:R-:W3:Y:S01]  /*2fd30*/  @P2 LDG.E.U16 R60, desc[UR6][R64.64] ;  /* 0x00000006403c2981 */ /* 0x008ee2000c1e1500 */
[----:B------:R-:W-:-:S02]  /*2fd40*/  IMAD.MOV.U32 R71, RZ, RZ, R69 ;  /* 0x000000ffff477224 */ /* 0x000fc400078e0045 */
[----:B------:R-:W-:Y:S01]  /*2fd50*/  IMAD.MOV.U32 R70, RZ, RZ, R61 ;  /* 0x000000ffff467224 */ /* 0x000fe200078e003d */
[----:B------:R0:W-:Y:S04]  /*2fd60*/  STL.64 [R1+0x240], R64 ;  /* 0x0002404001007387 */ /* 0x0001e80000100a00 */
[----:B------:R-:W3:Y:S04]  /*2fd70*/  @P2 LDG.E.U16 R50, desc[UR6][R66.64] ;  /* 0x0000000642322981 */ /* 0x000ee8000c1e1500 */
[----:B------:R1:W-:Y:S04]  /*2fd80*/  STL.64 [R1+0x248], R66 ;  /* 0x0002484201007387 */ /* 0x0003e80000100a00 */
[----:B------:R2:W3:Y:S04]  /*2fd90*/  @P2 LDG.E.U16 R49, desc[UR6][R70.64] ;  /* 0x0000000646312981 */ /* 0x0004e8000c1e1500 */
[----:B------:R2:W-:Y:S04]  /*2fda0*/  STL.64 [R1+0x250], R70 ;  /* 0x0002504601007387 */ /* 0x0005e80000100a00 */
[----:B0-----:R-:W3:Y:S04]  /*2fdb0*/  LDL.LU R65, [R1+0x1a38] ;  /* 0x001a380001417983 */ /* 0x001ee80000300800 */
[----:B------:R-:W3:Y:S04]  /*2fdc0*/  LDL.LU R64, [R1+0x1a48] ;  /* 0x001a480001407983 */ /* 0x000ee80000300800 */
[----:B-1----:R-:W3:Y:S04]  /*2fdd0*/  LDL.LU R67, [R1+0x1a4c] ;  /* 0x001a4c0001437983 */ /* 0x002ee80000300800 */
[----:B------:R-:W3:Y:S01]  /*2fde0*/  LDL.LU R69, [R1+0x1a3c] ;  /* 0x001a3c0001457983 */ /* 0x000ee20000300800 */
[----:B------:R-:W-:Y:S01]  /*2fdf0*/  ISETP.GT.AND P6, PT, R52, 0x64, PT ;  /* 0x000000643400780c */ /* 0x000fe20003fc4270 */
[----:B--2---:R-:W-:-:S02]  /*2fe00*/  IMAD.MOV.U32 R71, RZ, RZ, R39 ;  /* 0x000000ffff477224 */ /* 0x004fc400078e0027 */
[----:B------:R-:W-:Y:S02]  /*2fe10*/  IMAD.MOV.U32 R70, RZ, RZ, R38 ;  /* 0x000000ffff467224 */ /* 0x000fe400078e0026 */
[----:B------:R-:W-:Y:S02]  /*2fe20*/  IMAD.MOV.U32 R39, RZ, RZ, R21 ;  /* 0x000000ffff277224 */ /* 0x000fe400078e0015 */
[----:B------:R-:W-:Y:S01]  /*2fe30*/  IMAD.MOV.U32 R38, RZ, RZ, R20 ;  /* 0x000000ffff267224 */ /* 0x000fe200078e0014 */
[----:B------:R-:W-:-:S05]  /*2fe40*/  ISETP.GT.AND P5, PT, R52, 0x65, PT ;  /* 0x000000653400780c */ /* 0x000fca0003fa4270 */
[----:B------:R-:W2:Y:S04]  /*2fe50*/  @P6 LDG.E.U16 R91, desc[UR6][R38.64] ;  /* 0x00000006265b6981 */ /* 0x000ea8000c1e1500 */
[----:B------:R-:W2:Y:S04]  /*2fe60*/  @P6 LDG.E.U16 R90, desc[UR6][R70.64] ;  /* 0x00000006465a6981 */ /* 0x000ea8000c1e1500 */
[----:B----4-:R0:W-:Y:S04]  /*2fe70*/  @P2 STL [R1+0x10b8], R51 ;  /* 0x0010b83301002387 */ /* 0x0101e80000100800 */
[----:B---3--:R-:W-:Y:S04]  /*2fe80*/  @P2 STL [R1+0x10bc], R60 ;  /* 0x0010bc3c01002387 */ /* 0x008fe80000100800 */
[----:B------:R1:W-:Y:S04]  /*2fe90*/  @P2 STL [R1+0x10c0], R50 ;  /* 0x0010c03201002387 */ /* 0x0003e80000100800 */
[----:B------:R3:W-:Y:S04]  /*2fea0*/  @P2 STL [R1+0x10c4], R49 ;  /* 0x0010c43101002387 */ /* 0x0007e80000100800 */
[----:B0-----:R-:W4:Y:S04]  /*2feb0*/  LDL.LU R51, [R1+0x1a50] ;  /* 0x001a500001337983 */ /* 0x001f280000300800 */
[----:B-1----:R-:W4:Y:S04]  /*2fec0*/  LDL.LU R50, [R1+0x1a80] ;  /* 0x001a800001327983 */ /* 0x002f280000300800 */
[----:B------:R-:W-:Y:S04]  /*2fed0*/  STL.64 [R1+0x218], R70 ;  /* 0x0002184601007387 */ /* 0x000fe80000100a00 */
[----:B------:R-:W-:Y:S04]  /*2fee0*/  STL.64 [R1+0x220], R38 ;  /* 0x0002202601007387 */ /* 0x000fe80000100a00 */
[----:B------:R-:W2:Y:S01]  /*2fef0*/  LDL.LU R57, [R1+0x1a54] ;  /* 0x001a540001397983 */ /* 0x000ea20000300800 */
[----:B------:R-:W-:-:S02]  /*2ff00*/  IMAD.MOV.U32 R72, RZ, RZ, R67 ;  /* 0x000000ffff487224 */ /* 0x000fc400078e0043 */
[----:B------:R-:W-:Y:S01]  /*2ff10*/  IMAD.MOV.U32 R73, RZ, RZ, R69 ;  /* 0x000000ffff497224 */ /* 0x000fe200078e0045 */
[----:B------:R-:W2:Y:S04]  /*2ff20*/  LDL.LU R56, [R1+0x1a64] ;  /* 0x001a640001387983 */ /* 0x000ea80000300800 */
[----:B------:R-:W2:Y:S04]  /*2ff30*/  LDL.LU R66, [R1+0x1a58] ;  /* 0x001a580001427983 */ /* 0x000ea80000300800 */
[----:B---3--:R-:W3:Y:S04]  /*2ff40*/  LDL.LU R49, [R1+0x1a68] ;  /* 0x001a680001317983 */ /* 0x008ee80000300800 */
[----:B------:R-:W4:Y:S04]  /*2ff50*/  LDL R61, [R1+0x10a4] ;  /* 0x0010a400013d7983 */ /* 0x000f280000100800 */
[----:B------:R-:W4:Y:S04]  /*2ff60*/  LDL R60, [R1+0x10a0] ;  /* 0x0010a000013c7983 */ /* 0x000f280000100800 */
[----:B------:R-:W4:Y:S04]  /*2ff70*/  LDL R20, [R1+0x109c] ;  /* 0x00109c0001147983 */ /* 0x000f280000100800 */
[----:B------:R-:W4:Y:S04]  /*2ff80*/  LDL R21, [R1+0x1098] ;  /* 0x0010980001157983 */ /* 0x000f280000100800 */
[----:B------:R-:W-:Y:S04]  /*2ff90*/  STL.64 [R1+0x230], R72 ;  /* 0x0002304801007387 */ /* 0x000fe80000100a00 */
[----:B------:R0:W-:Y:S04]  /*2ffa0*/  STL.64 [R1+0x228], R64 ;  /* 0x0002284001007387 */ /* 0x0001e80000100a00 */
[----:B------:R-:W4:Y:S04]  /*2ffb0*/  @P6 LDG.E.U16 R89, desc[UR6][R64.64] ;  /* 0x0000000640596981 */ /* 0x000f28000c1e1500 */
[----:B------:R-:W4:Y:S04]  /*2ffc0*/  @P6 LDG.E.U16 R68, desc[UR6][R72.64] ;  /* 0x0000000648446981 */ /* 0x000f28000c1e1500 */
[----:B0-----:R-:W4:Y:S04]  /*2ffd0*/  LDL.LU R65, [R1+0x1a5c] ;  /* 0x001a5c0001417983 */ /* 0x001f280000300800 */
[----:B------:R-:W4:Y:S04]  /*2ffe0*/  LDL.LU R64, [R1+0x1a6c] ;  /* 0x001a6c0001407983 */ /* 0x000f280000300800 */
[----:B------:R-:W4:Y:S01]  /*2fff0*/  LDL R72, [R1+0x15e0] ;  /* 0x0015e00001487983 */ /* 0x000f220000100800 */
[----:B--2---:R-:W-:-:S02]  /*30000*/  IMAD.MOV.U32 R75, RZ, RZ, R66 ;  /* 0x000000ffff4b7224 */ /* 0x004fc400078e0042 */
[----:B---3--:R-:W-:Y:S01]  /*30010*/  IMAD.MOV.U32 R74, RZ, RZ, R49 ;  /* 0x000000ffff4a7224 */ /* 0x008fe200078e0031 */
[----:B----4-:R-:W2:Y:S04]  /*30020*/  @P5 LDG.E.U16 R20, desc[UR6][R56.64] ;  /* 0x0000000638145981 */ /* 0x010ea8000c1e1500 */
[----:B------:R-:W3:Y:S04]  /*30030*/  @P5 LDG.E.U16 R21, desc[UR6][R50.64] ;  /* 0x0000000632155981 */ /* 0x000ee8000c1e1500 */
[----:B------:R-:W4:Y:S01]  /*30040*/  @P5 LDG.E.U16 R60, desc[UR6][R74.64] ;  /* 0x000000064a3c5981 */ /* 0x000f22000c1e1500 */
[----:B------:R-:W-:-:S02]  /*30050*/  IMAD.MOV.U32 R77, RZ, RZ, R65 ;  /* 0x000000ffff4d7224 */ /* 0x000fc400078e0041 */
[----:B------:R-:W-:-:S05]  /*30060*/  IMAD.MOV.U32 R76, RZ, RZ, R64 ;  /* 0x000000ffff4c7224 */ /* 0x000fca00078e0040 */
[----:B------:R-:W4:Y:S04]  /*30070*/  @P5 LDG.E.U16 R61, desc[UR6][R76.64] ;  /* 0x000000064c3d5981 */ /* 0x000f28000c1e1500 */
[----:B------:R0:W-:Y:S04]  /*30080*/  @P6 STL [R1+0x10b4], R68 ;  /* 0x0010b44401006387 */ /* 0x0001e80000100800 */
[----:B------:R-:W4:Y:S04]  /*30090*/  LDL R38, [R1+0x15d8] ;  /* 0x0015d80001267983 */ /* 0x000f280000100800 */
[----:B------:R-:W4:Y:S04]  /*300a0*/  LDL R39, [R1+0x15d4] ;  /* 0x0015d40001277983 */ /* 0x000f280000100800 */
[----:B0-----:R-:W4:Y:S04]  /*300b0*/  LDL R68, [R1+0x15dc] ;  /* 0x0015dc0001447983 */ /* 0x001f280000100800 */
[----:B------:R0:W-:Y:S04]  /*300c0*/  @P6 STL [R1+0x10a8], R90 ;  /* 0x0010a85a01006387 */ /* 0x0001e80000100800 */
[----:B------:R-:W-:Y:S04]  /*300d0*/  @P6 STL [R1+0x10ac], R91 ;  /* 0x0010ac5b01006387 */ /* 0x000fe80000100800 */
[----:B------:R1:W-:Y:S04]  /*300e0*/  @P6 STL [R1+0x10b0], R89 ;  /* 0x0010b05901006387 */ /* 0x0003e80000100800 */
[----:B------:R-:W4:Y:S04]  /*300f0*/  LDL R49, [R1+0x15d0] ;  /* 0x0015d00001317983 */ /* 0x000f280000100800 */
[----:B------:R-:W-:Y:S04]  /*30100*/  STL.64 [R1+0x1f8], R50 ;  /* 0x0001f83201007387 */ /* 0x000fe80000100a00 */
[----:B------:R-:W-:Y:S04]  /*30110*/  STL.64 [R1+0x200], R56 ;  /* 0x0002003801007387 */ /* 0x000fe80000100a00 */
[----:B------:R-:W-:Y:S04]  /*30120*/  STL.64 [R1+0x208], R74 ;  /* 0x0002084a01007387 */ /* 0x000fe80000100a00 */
[----:B0-----:R-:W4:Y:S04]  /*30130*/  LDL R90, [R1+0x15c4] ;  /* 0x0015c400015a7983 */ /* 0x001f280000100800 */
[----:B-1----:R-:W4:Y:S04]  /*30140*/  LDL R89, [R1+0x15cc] ;  /* 0x0015cc0001597983 */ /* 0x002f280000100800 */
[----:B------:R-:W4:Y:S04]  /*30150*/  LDL R91, [R1+0x15c8] ;  /* 0x0015c800015b7983 */ /* 0x000f280000100800 */
[----:B------:R-:W4:Y:S04]  /*30160*/  LDL.LU R65, [R1+0x1a70] ;  /* 0x001a700001417983 */ /* 0x000f280000300800 */
[----:B------:R-:W4:Y:S04]  /*30170*/  LDL.LU R64, [R1+0x1aa0] ;  /* 0x001aa00001407983 */ /* 0x000f280000300800 */
[----:B------:R-:W4:Y:S04]  /*30180*/  LDL.LU R67, [R1+0x1a74] ;  /* 0x001a740001437983 */ /* 0x000f280000300800 */
[----:B------:R-:W-:Y:S04]  /*30190*/  STL.64 [R1+0x210], R76 ;  /* 0x0002104c01007387 */ /* 0x000fe80000100a00 */
[----:B------:R-:W4:Y:S04]  /*301a0*/  LDL.LU R66, [R1+0x1a84] ;  /* 0x001a840001427983 */ /* 0x000f280000300800 */
[----:B------:R-:W4:Y:S04]  /*301b0*/  LDL.LU R71, [R1+0x1a78] ;  /* 0x001a780001477983 */ /* 0x000f280000300800 */
[----:B------:R-:W4:Y:S04]  /*301c0*/  LDL.LU R70, [R1+0x1a88] ;  /* 0x001a880001467983 */ /* 0x000f280000300800 */
[----:B------:R-:W4:Y:S04]  /*301d0*/  LDL.LU R73, [R1+0x1a7c] ;  /* 0x001a7c0001497983 */ /* 0x000f280000300800 */
[----:B------:R-:W4:Y:S04]  /*301e0*/  LDL.LU R69, [R1+0x1a8c] ;  /* 0x001a8c0001457983 */ /* 0x000f280000300800 */
[----:B---3--:R0:W-:Y:S04]  /*301f0*/  @P5 STL [R1+0x1098], R21 ;  /* 0x0010981501005387 */ /* 0x0081e80000100800 */
[----:B0-----:R-:W3:Y:S04]  /*30200*/  LDL.LU R21, [R1+0x1a90] ;  /* 0x001a900001157983 */ /* 0x001ee80000300800 */
[----:B--2---:R0:W-:Y:S04]  /*30210*/  @P5 STL [R1+0x109c], R20 ;  /* 0x00109c1401005387 */ /* 0x0041e80000100800 */
[----:B0-----:R-:W3:Y:S04]  /*30220*/  LDL.LU R20, [R1+0x1abc] ;  /* 0x001abc0001147983 */ /* 0x001ee80000300800 */
[----:B------:R-:W2:Y:S04]  /*30230*/  LDL.LU R57, [R1+0x1a94] ;  /* 0x001a940001397983 */ /* 0x000ea80000300800 */
[----:B------:R-:W2:Y:S04]  /*30240*/  LDL.LU R56, [R1+0x1aa4] ;  /* 0x001aa40001387983 */ /* 0x000ea80000300800 */
[----:B----4-:R0:W-:Y:S04]  /*30250*/  @P5 STL [R1+0x10a4], R61 ;  /* 0x0010a43d01005387 */ /* 0x0101e80000100800 */
[----:B0-----:R-:W4:Y:S04]  /*30260*/  LDL.LU R61, [R1+0x1a98] ;  /* 0x001a9800013d7983 */ /* 0x001f280000300800 */
[----:B------:R0:W-:Y:S04]  /*30270*/  @P5 STL [R1+0x10a0], R60 ;  /* 0x0010a03c01005387 */ /* 0x0001e80000100800 */
[----:B0-----:R-:W4:Y:S04]  /*30280*/  LDL.LU R60, [R1+0x1aa8] ;  /* 0x001aa800013c7983 */ /* 0x001f280000300800 */
[----:B------:R-:W4:Y:S04]  /*30290*/  LDL.LU R51, [R1+0x1a9c] ;  /* 0x001a9c0001337983 */ /* 0x000f280000300800 */
[----:B------:R-:W4:Y:S01]  /*302a0*/  LDL.LU R50, [R1+0x1aac] ;  /* 0x001aac0001327983 */ /* 0x000f220000300800 */
[----:B------:R-:W-:-:S02]  /*302b0*/  ISETP.GT.AND P4, PT, R52, 0x66, PT ;  /* 0x000000663400780c */ /* 0x000fc40003f84270 */
[----:B------:R-:W-:Y:S01]  /*302c0*/  ISETP.GT.AND P2, PT, R52, 0x67, PT ;  /* 0x000000673400780c */ /* 0x000fe20003f44270 */
[----:B------:R-:W-:Y:S02]  /*302d0*/  IMAD.MOV.U32 R75, RZ, RZ, R73 ;  /* 0x000000ffff4b7224 */ /* 0x000fe400078e0049 */
[----:B------:R-:W-:Y:S01]  /*302e0*/  IMAD.MOV.U32 R74, RZ, RZ, R69 ;  /* 0x000000ffff4a7224 */ /* 0x000fe200078e0045 */
[----:B------:R-:W-:Y:S07]  /*302f0*/  STL.64 [R1+0x1d8], R64 ;  /* 0x0001d84001007387 */ /* 0x000fee0000100a00 */
[----:B------:R-:W4:Y:S04]  /*30300*/  @P4 LDG.E.U16 R39, desc[UR6][R64.64] ;  /* 0x0000000640274981 */ /* 0x000f28000c1e1500 */
[----:B------:R0:W4:Y:S04]  /*30310*/  @P4 LDG.E.U16 R38, desc[UR6][R66.64] ;  /* 0x0000000642264981 */ /* 0x000128000c1e1500 */
[----:B------:R-:W4:Y:S04]  /*30320*/  @P4 LDG.E.U16 R68, desc[UR6][R70.64] ;  /* 0x0000000646444981 */ /* 0x000f28000c1e1500 */
[----:B------:R-:W4:Y:S04]  /*30330*/  @P4 LDG.E.U16 R72, desc[UR6][R74.64] ;  /* 0x000000064a484981 */ /* 0x000f28000c1e1500 */
[----:B------:R0:W-:Y:S04]  /*30340*/  STL.64 [R1+0x1e0], R66 ;  /* 0x0001e04201007387 */ /* 0x0001e80000100a00 */
[----:B---3--:R-:W3:Y:S04]  /*30350*/  @P2 LDG.E.U16 R90, desc[UR6][R20.64] ;  /* 0x00000006145a2981 */ /* 0x008ee8000c1e1500 */
[----:B--2---:R-:W2:Y:S04]  /*30360*/  @P2 LDG.E.U16 R91, desc[UR6][R56.64] ;  /* 0x00000006385b2981 */ /* 0x004ea8000c1e1500 */
[----:B----4-:R1:W4:Y:S01]  /*30370*/  @P2 LDG.E.U16 R89, desc[UR6][R60.64] ;  /* 0x000000063c592981 */ /* 0x010322000c1e1500 */
[----:B0-----:R-:W-:-:S02]  /*30380*/  IMAD.MOV.U32 R67, RZ, RZ, R51 ;  /* 0x000000ffff437224 */ /* 0x001fc400078e0033 */
[----:B------:R-:W-:-:S05]  /*30390*/  IMAD.MOV.U32 R66, RZ, RZ, R50 ;  /* 0x000000ffff427224 */ /* 0x000fca00078e0032 */
[----:B------:R-:W2:Y:S04]  /*303a0*/  @P2 LDG.E.U16 R49, desc[UR6][R66.64] ;  /* 0x0000000642312981 */ /* 0x000ea8000c1e1500 */
[----:B------:R-:W-:Y:S04]  /*303b0*/  STL.64 [R1+0x1e8], R70 ;  /* 0x0001e84601007387 */ /* 0x000fe80000100a00 */
[----:B------:R-:W-:Y:S04]  /*303c0*/  STL.64 [R1+0x1f0], R74 ;  /* 0x0001f04a01007387 */ /* 0x000fe80000100a00 */
[----:B------:R0:W-:Y:S04]  /*303d0*/  @P4 STL [R1+0x15d4], R39 ;  /* 0x0015d42701004387 */ /* 0x0001e80000100800 */
[----:B------:R0:W-:Y:S04]  /*303e0*/  @P4 STL [R1+0x15d8], R38 ;  /* 0x0015d82601004387 */ /* 0x0001e80000100800 */
[----:B------:R-:W-:Y:S04]  /*303f0*/  @P4 STL [R1+0x15dc], R68 ;  /* 0x0015dc4401004387 */ /* 0x000fe80000100800 */
[----:B------:R-:W-:Y:S04]  /*30400*/  @P4 STL [R1+0x15e0], R72 ;  /* 0x0015e04801004387 */ /* 0x000fe80000100800 */
[----:B0-----:R-:W1:Y:S04]  /*30410*/  LDL.LU R39, [R1+0x1ab0] ;  /* 0x001ab00001277983 */ /* 0x001e680000300800 */
[----:B------:R-:W4:Y:S04]  /*30420*/  LDL.LU R38, [R1+0x1ae8] ;  /* 0x001ae80001267983 */ /* 0x000f280000300800 */
[----:B------:R-:W-:Y:S04]  /*30430*/  STL.64 [R1+0x1b8], R20 ;  /* 0x0001b81401007387 */ /* 0x000fe80000100a00 */
[----:B------:R-:W-:Y:S04]  /*30440*/  STL.64 [R1+0x1c0], R56 ;  /* 0x0001c03801007387 */ /* 0x000fe80000100a00 */
[----:B------:R-:W4:Y:S04]  /*30450*/  LDL.LU R65, [R1+0x1ab4] ;  /* 0x001ab40001417983 */ /* 0x000f280000300800 */
[----:B------:R-:W-:Y:S04]  /*30460*/  STL.64 [R1+0x1c8], R60 ;  /* 0x0001c83c01007387 */ /* 0x000fe80000100a00 */
[----:B------:R-:W-:Y:S04]  /*30470*/  STL.64 [R1+0x1d0], R66 ;  /* 0x0001d04201007387 */ /* 0x000fe80000100a00 */
[----:B------:R-:W4:Y:S04]  /*30480*/  LDL.LU R64, [R1+0x1ac8] ;  /* 0x001ac80001407983 */ /* 0x000f280000300800 */
[----:B------:R-:W4:Y:S04]  /*30490*/  LDL.LU R51, [R1+0x1ab8] ;  /* 0x001ab80001337983 */ /* 0x000f280000300800 */
[----:B------:R-:W4:Y:S04]  /*304a0*/  LDL.LU R50, [R1+0x1acc] ;  /* 0x001acc0001327983 */ /* 0x000f280000300800 */
[----:B--2---:R0:W-:Y:S04]  /*304b0*/  @P2 STL [R1+0x15d0], R49 ;  /* 0x0015d03101002387 */ /* 0x0041e80000100800 */
[----:B0-----:R-:W2:Y:S04]  /*304c0*/  LDL.LU R49, [R1+0x1ad0] ;  /* 0x001ad00001317983 */ /* 0x001ea80000300800 */
[----:B------:R-:W2:Y:S01]  /*304d0*/  LDL.LU R68, [R1+0x1ac4] ;  /* 0x001ac40001447983 */ /* 0x000ea20000300800 */
[----:B------:R-:W-:-:S02]  /*304e0*/  ISETP.GT.AND P6, PT, R52, 0x68, PT ;  /* 0x000000683400780c */ /* 0x000fc40003fc4270 */
[----:B------:R-:W-:Y:S01]  /*304f0*/  PRMT R48, RZ, 0x7610, R48 ;  /* 0x00007610ff307816 */ /* 0x000fe20000000030 */
[----:B------:R-:W2:Y:S04]  /*30500*/  LDL.LU R21, [R1+0x1aec] ;  /* 0x001aec0001157983 */ /* 0x000ea80000300800 */
[----:B------:R-:W2:Y:S04]  /*30510*/  LDL.LU R20, [R1+0x1b08] ;  /* 0x001b080001147983 */ /* 0x000ea80000300800 */
[----:B---3--:R-:W-:Y:S01]  /*30520*/  @P2 STL [R1+0x15c4], R90 ;  /* 0x0015c45a01002387 */ /* 0x008fe20000100800 */
[----:B-1----:R-:W-:-:S02]  /*30530*/  IMAD.MOV.U32 R61, RZ, RZ, R39 ;  /* 0x000000ffff3d7224 */ /* 0x002fc400078e0027 */
[----:B----4-:R-:W-:Y:S02]  /*30540*/  IMAD.MOV.U32 R60, RZ, RZ, R38 ;  /* 0x000000ffff3c7224 */ /* 0x010fe400078e0026 */
[----:B------:R-:W-:Y:S02]  /*30550*/  IMAD.MOV.U32 R67, RZ, RZ, R51 ;  /* 0x000000ffff437224 */ /* 0x000fe400078e0033 */
[----:B------:R-:W-:Y:S01]  /*30560*/  IMAD.MOV.U32 R66, RZ, RZ, R50 ;  /* 0x000000ffff427224 */ /* 0x000fe200078e0032 */
[----:B------:R-:W3:Y:S04]  /*30570*/  @P6 LDG.E.U16 R0, desc[UR6][R64.64] ;  /* 0x0000000640006981 */ /* 0x000ee8000c1e1500 */
[----:B------:R-:W-:Y:S04]  /*30580*/  @P2 STL [R1+0x15c8], R91 ;  /* 0x0015c85b01002387 */ /* 0x000fe80000100800 */
[----:B------:R-:W4:Y:S04]  /*30590*/  @P6 LDG.E.U16 R92, desc[UR6][R66.64] ;  /* 0x00000006425c6981 */ /* 0x000f28000c1e1500 */
[----:B------:R-:W-:Y:S04]  /*305a0*/  @P2 STL [R1+0x15cc], R89 ;  /* 0x0015cc5901002387 */ /* 0x000fe80000100800 */
[----:B------:R0:W3:Y:S04]  /*305b0*/  @P6 LDG.E.U16 R48, desc[UR6][R60.64] ;  /* 0x000000063c306981 */ /* 0x0000e8000c1e1500 */
[----:B------:R-:W0:Y:S04]  /*305c0*/  LDL.LU R57, [R1+0x1af0] ;  /* 0x001af00001397983 */ /* 0x000e280000300800 */
[----:B------:R-:W3:Y:S04]  /*305d0*/  LDL.LU R56, [R1+0x1afc] ;  /* 0x001afc0001387983 */ /* 0x000ee80000300800 */
[----:B------:R-:W4:Y:S04]  /*305e0*/  LDL.LU R39, [R1+0x1af4] ;  /* 0x001af40001277983 */ /* 0x000f280000300800 */
[----:B------:R0:W-:Y:S04]  /*305f0*/  STL.64 [R1+0x198], R60 ;  /* 0x0001983c01007387 */ /* 0x0001e80000100a00 */
[----:B------:R-:W4:Y:S04]  /*30600*/  LDL.LU R38, [R1+0x1b00] ;  /* 0x001b000001267983 */ /* 0x000f280000300800 */
[----:B------:R-:W4:Y:S04]  /*30610*/  LDL.LU R51, [R1+0x1af8] ;  /* 0x001af80001337983 */ /* 0x000f280000300800 */
[----:B------:R-:W4:Y:S01]  /*30620*/  LDL.LU R50, [R1+0x1b04] ;  /* 0x001b040001327983 */ /* 0x000f220000300800 */
[----:B--2---:R-:W-:-:S02]  /*30630*/  IMAD.MOV.U32 R69, RZ, RZ, R68 ;  /* 0x000000ffff457224 */ /* 0x004fc400078e0044 */
[----:B------:R-:W-:-:S05]  /*30640*/  IMAD.MOV.U32 R68, RZ, RZ, R49 ;  /* 0x000000ffff447224 */ /* 0x000fca00078e0031 */
[----:B------:R-:W2:Y:S04]  /*30650*/  @P6 LDG.E.U16 R93, desc[UR6][R68.64] ;  /* 0x00000006445d6981 */ /* 0x000ea8000c1e1500 */
[----:B------:R4:W-:Y:S04]  /*30660*/  STL.64 [R1+0x1a0], R64 ;  /* 0x0001a04001007387 */ /* 0x0009e80000100a00 */
[----:B------:R1:W-:Y:S01]  /*30670*/  STL.64 [R1+0x1a8], R66 ;  /* 0x0001a84201007387 */ /* 0x0003e20000100a00 */
[----:B------:R-:W-:-:S03]  /*30680*/  ISETP.GT.AND P5, PT, R52, 0x69, PT ;  /* 0x000000693400780c */ /* 0x000fc60003fa4270 */
[----:B------:R-:W-:Y:S01]  /*30690*/  STL.64 [R1+0x1b0], R68 ;  /* 0x0001b04401007387 */ /* 0x000fe20000100a00 */
[----:B------:R-:W-:Y:S01]  /*306a0*/  PRMT R46, RZ, 0x7610, R46 ;  /* 0x00007610ff2e7816 */ /* 0x000fe2000000002e */
[----:B------:R-:W-:Y:S01]  /*306b0*/  IMAD.MOV.U32 R49, RZ, RZ, R21 ;  /* 0x000000ffff317224 */ /* 0x000fe200078e0015 */
[----:B------:R-:W-:Y:S02]  /*306c0*/  PRMT R47, RZ, 0x7610, R47 ;  /* 0x00007610ff2f7816 */ /* 0x000fe4000000002f */
[----:B------:R-:W-:Y:S01]  /*306d0*/  PRMT R62, RZ, 0x7610, R62 ;  /* 0x00007610ff3e7816 */ /* 0x000fe2000000003e */
[----:B0-----:R-:W-:Y:S01]  /*306e0*/  IMAD.MOV.U32 R61, RZ, RZ, R57 ;  /* 0x000000ffff3d7224 */ /* 0x001fe200078e0039 */
[----:B---3--:R-:W-:Y:S01]  /*306f0*/  MOV R60, R56 ;  /* 0x00000038003c7202 */ /* 0x008fe20000000f00 */
[----:B----4-:R-:W-:Y:S02]  /*30700*/  IMAD.MOV.U32 R65, RZ, RZ, R39 ;  /* 0x000000ffff417224 */ /* 0x010fe400078e0027 */
[----:B------:R-:W-:-:S02]  /*30710*/  IMAD.MOV.U32 R64, RZ, RZ, R38 ;  /* 0x000000ffff407224 */ /* 0x000fc400078e0026 */
[----:B------:R-:W3:Y:S01]  /*30720*/  @P5 LDG.E.U16 R47, desc[UR6][R60.64] ;  /* 0x000000063c2f5981 */ /* 0x000ee2000c1e1500 */
[----:B------:R-:W-:Y:S01]  /*30730*/  PRMT R63, RZ, 0x7610, R63 ;  /* 0x00007610ff3f7816 */ /* 0x000fe2000000003f */
[----:B-1----:R-:W-:Y:S02]  /*30740*/  IMAD.MOV.U32 R66, RZ, RZ, R50 ;  /* 0x000000ffff427224 */ /* 0x002fe400078e0032 */
[----:B------:R-:W-:Y:S01]  /*30750*/  IMAD.MOV.U32 R67, RZ, RZ, R51 ;  /* 0x000000ffff437224 */ /* 0x000fe200078e0033 */
[----:B------:R-:W4:Y:S04]  /*30760*/  @P5 LDG.E.U16 R62, desc[UR6][R64.64] ;  /* 0x00000006403e5981 */ /* 0x000f28000c1e1500 */
[----:B------:R-:W3:Y:S04]  /*30770*/  @P5 LDG.E.U16 R63, desc[UR6][R66.64] ;  /* 0x00000006423f5981 */ /* 0x000ee8000c1e1500 */
[----:B--2---:R0:W-:Y:S04]  /*30780*/  STL [R1+0x1094], R93 ;  /* 0x0010945d01007387 */ /* 0x0041e80000100800 */
[----:B0-----:R-:W2:Y:S04]  /*30790*/  LDL.LU R93, [R1+0x1f88] ;  /* 0x001f8800015d7983 */ /* 0x001ea80000300800 */
[----:B------:R0:W-:Y:S04]  /*307a0*/  STL [R1+0x1090], R92 ;  /* 0x0010905c01007387 */ /* 0x0001e80000100800 */
[----:B0-----:R-:W2:Y:S04]  /*307b0*/  LDL.LU R92, [R1+0x1f84] ;  /* 0x001f8400015c7983 */ /* 0x001ea80000300800 */
[----:B------:R0:W-:Y:S04]  /*307c0*/  STL [R1+0x108c], R0 ;  /* 0x00108c0001007387 */ /* 0x0001e80000100800 */
[----:B0-----:R-:W2:Y:S04]  /*307d0*/  LDL.LU R0, [R1+0x1f80] ;  /* 0x001f800001007983 */ /* 0x001ea80000300800 */
[----:B------:R0:W-:Y:S04]  /*307e0*/  STL [R1+0xfa4], R48 ;  /* 0x000fa43001007387 */ /* 0x0001e80000100800 */
[----:B------:R-:W2:Y:S01]  /*307f0*/  LDL.LU R21, [R1+0x1b0c] ;  /* 0x001b0c0001157983 */ /* 0x000ea20000300800 */
[----:B0-----:R-:W-:-:S03]  /*30800*/  IMAD.MOV.U32 R48, RZ, RZ, R20 ;  /* 0x000000ffff307224 */ /* 0x001fc600078e0014 */
[----:B------:R-:W2:Y:S04]  /*30810*/  LDL.LU R20, [R1+0x1b28] ;  /* 0x001b280001147983 */ /* 0x000ea80000300800 */
[----:B------:R0:W-:Y:S04]  /*30820*/  STL.64 [R1+0x178], R48 ;  /* 0x0001783001007387 */ /* 0x0001e80000100a00 */
[----:B------:R-:W2:Y:S04]  /*30830*/  @P5 LDG.E.U16 R46, desc[UR6][R48.64] ;  /* 0x00000006302e5981 */ /* 0x000ea8000c1e1500 */
[----:B------:R-:W3:Y:S04]  /*30840*/  LDL.LU R39, [R1+0x1b10] ;  /* 0x001b100001277983 */ /* 0x000ee80000300800 */
[----:B------:R-:W-:Y:S04]  /*30850*/  STL.64 [R1+0x180], R60 ;  /* 0x0001803c01007387 */ /* 0x000fe80000100a00 */
[----:B------:R-:W0:Y:S04]  /*30860*/  LDL.LU R38, [R1+0x1b1c] ;  /* 0x001b1c0001267983 */ /* 0x000e280000300800 */
[----:B------:R-:W-:Y:S04]  /*30870*/  STL.64 [R1+0x188], R64 ;  /* 0x0001884001007387 */ /* 0x000fe80000100a00 */
[----:B------:R-:W4:Y:S04]  /*30880*/  LDL.LU R57, [R1+0x1b14] ;  /* 0x001b140001397983 */ /* 0x000f280000300800 */
[----:B------:R-:W4:Y:S04]  /*30890*/  LDL.LU R56, [R1+0x1b20] ;  /* 0x001b200001387983 */ /* 0x000f280000300800 */
[----:B------:R-:W4:Y:S04]  /*308a0*/  LDL.LU R51, [R1+0x1b18] ;  /* 0x001b180001337983 */ /* 0x000f280000300800 */
[----:B------:R-:W-:Y:S04]  /*308b0*/  STL.64 [R1+0x190], R66 ;  /* 0x0001904201007387 */ /* 0x000fe80000100a00 */
[----:B------:R-:W4:Y:S01]  /*308c0*/  LDL.LU R50, [R1+0x1b24] ;  /* 0x001b240001327983 */ /* 0x000f220000300800 */
[----:B------:R-:W-:-:S02]  /*308d0*/  ISETP.GT.AND P4, PT, R52, 0x6a, PT ;  /* 0x0000006a3400780c */ /* 0x000fc40003f84270 */
[----:B------:R-:W-:Y:S02]  /*308e0*/  PRMT R25, RZ, 0x7610, R25 ;  /* 0x00007610ff197816 */ /* 0x000fe40000000019 */
[----:B------:R-:W-:Y:S02]  /*308f0*/  PRMT R24, RZ, 0x7610, R24 ;  /* 0x00007610ff187816 */ /* 0x000fe40000000018 */
[----:B------:R-:W-:Y:S02]  /*30900*/  PRMT R58, RZ, 0x7610, R58 ;  /* 0x00007610ff3a7816 */ /* 0x000fe4000000003a */
[----:B------:R-:W-:Y:S01]  /*30910*/  PRMT R59, RZ, 0x7610, R59 ;  /* 0x00007610ff3b7816 */ /* 0x000fe2000000003b */
[----:B--2---:R1:W-:Y:S04]  /*30920*/  STL [R1+0xf94], R46 ;  /* 0x000f942e01007387 */ /* 0x0043e80000100800 */
[----:B---3--:R2:W-:Y:S01]  /*30930*/  STL [R1+0xf98], R47 ;  /* 0x000f982f01007387 */ /* 0x0085e20000100800 */
[----:B0-----:R-:W-:-:S02]  /*30940*/  IMAD.MOV.U32 R48, RZ, RZ, R38 ;  /* 0x000000ffff307224 */ /* 0x001fc400078e0026 */
[----:B------:R-:W-:-:S05]  /*30950*/  IMAD.MOV.U32 R49, RZ, RZ, R39 ;  /* 0x000000ffff317224 */ /* 0x000fca00078e0027 */
[----:B------:R-:W3:Y:S01]  /*30960*/  @P4 LDG.E.U16 R25, desc[UR6][R48.64] ;  /* 0x0000000630194981 */ /* 0x000ee2000c1e1500 */
[----:B-1----:R-:W-:Y:S02]  /*30970*/  IMAD.MOV.U32 R46, RZ, RZ, R20 ;  /* 0x000000ffff2e7224 */ /* 0x002fe400078e0014 */
[----:B--2---:R-:W-:Y:S02]  /*30980*/  IMAD.MOV.U32 R47, RZ, RZ, R21 ;  /* 0x000000ffff2f7224 */ /* 0x004fe400078e0015 */
[----:B------:R-:W2:Y:S04]  /*30990*/  LDL.LU R21, [R1+0x1b2c] ;  /* 0x001b2c0001157983 */ /* 0x000ea80000300800 */
[----:B------:R-:W2:Y:S04]  /*309a0*/  LDL.LU R20, [R1+0x1b48] ;  /* 0x001b480001147983 */ /* 0x000ea80000300800 */
[----:B------:R-:W-:Y:S04]  /*309b0*/  STL.64 [R1+0x158], R46 ;  /* 0x0001582e01007387 */ /* 0x000fe80000100a00 */
[----:B------:R-:W2:Y:S04]  /*309c0*/  LDL.LU R39, [R1+0x1b30] ;  /* 0x001b300001277983 */ /* 0x000ea80000300800 */
[----:B------:R-:W2:Y:S04]  /*309d0*/  LDL.LU R38, [R1+0x1b3c] ;  /* 0x001b3c0001267983 */ /* 0x000ea80000300800 */
[----:B------:R-:W-:Y:S04]  /*309e0*/  STL.64 [R1+0x160], R48 ;  /* 0x0001603001007387 */ /* 0x000fe80000100a00 */
[----:B------:R2:W2:Y:S04]  /*309f0*/  @P4 LDG.E.U16 R24, desc[UR6][R46.64] ;  /* 0x000000062e184981 */ /* 0x0004a8000c1e1500 */
[----:B----4-:R0:W-:Y:S01]  /*30a00*/  STL [R1+0xf9c], R62 ;  /* 0x000f9c3e01007387 */ /* 0x0101e20000100800 */
[----:B------:R-:W-:-:S02]  /*30a10*/  IMAD.MOV.U32 R60, RZ, RZ, R56 ;  /* 0x000000ffff3c7224 */ /* 0x000fc400078e0038 */
[----:B------:R-:W-:Y:S01]  /*30a20*/  IMAD.MOV.U32 R61, RZ, RZ, R57 ;  /* 0x000000ffff3d7224 */ /* 0x000fe200078e0039 */
[----:B------:R1:W-:Y:S04]  /*30a30*/  STL [R1+0xfa0], R63 ;  /* 0x000fa03f01007387 */ /* 0x0003e80000100800 */
[----:B------:R-:W4:Y:S04]  /*30a40*/  LDL.LU R57, [R1+0x1b34] ;  /* 0x001b340001397983 */ /* 0x000f280000300800 */
[----:B------:R-:W4:Y:S01]  /*30a50*/  LDL.LU R56, [R1+0x1b40] ;  /* 0x001b400001387983 */ /* 0x000f220000300800 */
[----:B0-----:R-:W-:-:S03]  /*30a60*/  IMAD.MOV.U32 R62, RZ, RZ, R50 ;  /* 0x000000ffff3e7224 */ /* 0x001fc600078e0032 */
[----:B------:R-:W4:Y:S01]  /*30a70*/  @P4 LDG.E.U16 R58, desc[UR6][R60.64] ;  /* 0x000000063c3a4981 */ /* 0x000f22000c1e1500 */
[----:B-1----:R-:W-:-:S03]  /*30a80*/  IMAD.MOV.U32 R63, RZ, RZ, R51 ;  /* 0x000000ffff3f7224 */ /* 0x002fc600078e0033 */
[----:B------:R-:W-:Y:S04]  /*30a90*/  STL.64 [R1+0x168], R60 ;  /* 0x0001683c01007387 */ /* 0x000fe80000100a00 */
[----:B------:R-:W-:Y:S04]  /*30aa0*/  STL.64 [R1+0x170], R62 ;  /* 0x0001703e01007387 */ /* 0x000fe80000100a00 */
[----:B------:R-:W4:Y:S04]  /*30ab0*/  LDL.LU R51, [R1+0x1b38] ;  /* 0x001b380001337983 */ /* 0x000f280000300800 */
[----:B------:R-:W4:Y:S04]  /*30ac0*/  @P4 LDG.E.U16 R59, desc[UR6][R62.64] ;  /* 0x000000063e3b4981 */ /* 0x000f28000c1e1500 */
[----:B------:R-:W4:Y:S01]  /*30ad0*/  LDL.LU R50, [R1+0x1b44] ;  /* 0x001b440001327983 */ /* 0x000f220000300800 */
[----:B------:R-:W-:-:S02]  /*30ae0*/  ISETP.GT.AND P2, PT, R52, 0x6b, PT ;  /* 0x0000006b3400780c */ /* 0x000fc40003f44270 */
[----:B------:R-:W-:Y:S02]  /*30af0*/  PRMT R17, RZ, 0x7610, R17 ;  /* 0x00007610ff117816 */ /* 0x000fe40000000011 */
[----:B------:R-:W-:Y:S02]  /*30b00*/  PRMT R16, RZ, 0x7610, R16 ;  /* 0x00007610ff107816 */ /* 0x000fe40000000010 */
[----:B------:R-:W-:Y:S02]  /*30b10*/  PRMT R54, RZ, 0x7610, R54 ;  /* 0x00007610ff367816 */ /* 0x000fe40000000036 */
[----:B------:R-:W-:Y:S01]  /*30b20*/  PRMT R55, RZ, 0x7610, R55 ;  /* 0x00007610ff377816 */ /* 0x000fe20000000037 */
[----:B---3--:R0:W-:Y:S01]  /*30b30*/  STL [R1+0xf88], R25 ;  /* 0x000f881901007387 */ /* 0x0081e20000100800 */
[----:B--2---:R-:W-:Y:S02]  /*30b40*/  IMAD.MOV.U32 R47, RZ, RZ, R21 ;  /* 0x000000ffff2f7224 */ /* 0x004fe400078e0015 */
[----:B------:R-:W-:-:S02]  /*30b50*/  IMAD.MOV.U32 R46, RZ, RZ, R20 ;  /* 0x000000ffff2e7224 */ /* 0x000fc400078e0014 */
[----:B------:R-:W-:Y:S02]  /*30b60*/  IMAD.MOV.U32 R49, RZ, RZ, R39 ;  /* 0x000000ffff317224 */ /* 0x000fe400078e0027 */
[----:B------:R-:W-:Y:S01]  /*30b70*/  IMAD.MOV.U32 R48, RZ, RZ, R38 ;  /* 0x000000ffff307224 */ /* 0x000fe200078e0026 */
[----:B0-----:R-:W2:Y:S04]  /*30b80*/  LDL.LU R25, [R1+0x1b4c] ;  /* 0x001b4c0001197983 */ /* 0x001ea80000300800 */
[----:B------:R0:W-:Y:S04]  /*30b90*/  STL [R1+0xf84], R24 ;  /* 0x000f841801007387 */ /* 0x0001e80000100800 */
[----:B------:R-:W3:Y:S04]  /*30ba0*/  @P2 LDG.E.U16 R16, desc[UR6][R46.64] ;  /* 0x000000062e102981 */ /* 0x000ee8000c1e1500 */
[----:B------:R-:W2:Y:S04]  /*30bb0*/  @P2 LDG.E.U16 R17, desc[UR6][R48.64] ;  /* 0x0000000630112981 */ /* 0x000ea8000c1e1500 */
[----:B----4-:R-:W4:Y:S04]  /*30bc0*/  @P2 LDG.E.U16 R54, desc[UR6][R56.64] ;  /* 0x0000000638362981 */ /* 0x010f28000c1e1500 */
[----:B0-----:R-:W3:Y:S04]  /*30bd0*/  LDL.LU R24, [R1+0x1b68] ;  /* 0x001b680001187983 */ /* 0x001ee80000300800 */
[----:B------:R-:W4:Y:S04]  /*30be0*/  LDL.LU R21, [R1+0x1b50] ;  /* 0x001b500001157983 */ /* 0x000f280000300800 */
[----:B------:R-:W4:Y:S04]  /*30bf0*/  LDL.LU R20, [R1+0x1b5c] ;  /* 0x001b5c0001147983 */ /* 0x000f280000300800 */
[----:B------:R-:W-:Y:S04]  /*30c00*/  STL.64 [R1+0x138], R46 ;  /* 0x0001382e01007387 */ /* 0x000fe80000100a00 */
[----:B------:R-:W4:Y:S04]  /*30c10*/  LDL.LU R39, [R1+0x1b54] ;  /* 0x001b540001277983 */ /* 0x000f280000300800 */
[----:B------:R-:W4:Y:S04]  /*30c20*/  LDL.LU R38, [R1+0x1b60] ;  /* 0x001b600001267983 */ /* 0x000f280000300800 */
[----:B------:R-:W-:Y:S04]  /*30c30*/  STL.64 [R1+0x140], R48 ;  /* 0x0001403001007387 */ /* 0x000fe80000100a00 */
[----:B------:R0:W-:Y:S04]  /*30c40*/  STL [R1+0xf8c], R58 ;  /* 0x000f8c3a01007387 */ /* 0x0001e80000100800 */
[----:B------:R1:W-:Y:S01]  /*30c50*/  STL [R1+0xf90], R59 ;  /* 0x000f903b01007387 */ /* 0x0003e20000100800 */
[----:B0-----:R-:W-:-:S02]  /*30c60*/  IMAD.MOV.U32 R58, RZ, RZ, R50 ;  /* 0x000000ffff3a7224 */ /* 0x001fc400078e0032 */
[----:B-1----:R-:W-:Y:S02]  /*30c70*/  IMAD.MOV.U32 R59, RZ, RZ, R51 ;  /* 0x000000ffff3b7224 */ /* 0x002fe400078e0033 */
[----:B------:R-:W4:Y:S04]  /*30c80*/  LDL.LU R51, [R1+0x1b58] ;  /* 0x001b580001337983 */ /* 0x000f280000300800 */
[----:B------:R-:W4:Y:S04]  /*30c90*/  @P2 LDG.E.U16 R55, desc[UR6][R58.64] ;  /* 0x000000063a372981 */ /* 0x000f28000c1e1500 */
[----:B------:R-:W4:Y:S01]  /*30ca0*/  LDL.LU R50, [R1+0x1b64] ;  /* 0x001b640001327983 */ /* 0x000f220000300800 */
[----:B------:R-:W-:-:S03]  /*30cb0*/  ISETP.GT.AND P6, PT, R52, 0x6c, PT ;  /* 0x0000006c3400780c */ /* 0x000fc60003fc4270 */
[----:B------:R-:W-:Y:S04]  /*30cc0*/  STL.64 [R1+0x148], R56 ;  /* 0x0001483801007387 */ /* 0x000fe80000100a00 */
[----:B------:R-:W-:Y:S01]  /*30cd0*/  STL.64 [R1+0x150], R58 ;  /* 0x0001503a01007387 */ /* 0x000fe20000100a00 */
[----:B------:R-:W-:Y:S02]  /*30ce0*/  PRMT R19, RZ, 0x7610, R19 ;  /* 0x00007610ff137816 */ /* 0x000fe40000000013 */
[----:B------:R-:W-:Y:S02]  /*30cf0*/  PRMT R18, RZ, 0x7610, R18 ;  /* 0x00007610ff127816 */ /* 0x000fe40000000012 */
[----:B------:R-:W-:Y:S02]  /*30d00*/  PRMT R23, RZ, 0x7610, R23 ;  /* 0x00007610ff177816 */ /* 0x000fe40000000017 */
[----:B------:R-:W-:Y:S01]  /*30d10*/  PRMT R22, RZ, 0x7610, R22 ;  /* 0x00007610ff167816 */ /* 0x000fe20000000016 */
[----:B--2---:R0:W-:Y:S05]  /*30d20*/  STL [R1+0xf78], R17 ;  /* 0x000f781101007387 */ /* 0x0041ea0000100800 */
[----:B---3--:R-:W2:Y:S04]  /*30d30*/  @P6 LDG.E.U16 R22, desc[UR6][R24.64] ;  /* 0x0000000618166981 */ /* 0x008ea8000c1e1500 */
[----:B0-----:R-:W3:Y:S04]  /*30d40*/  LDL.LU R17, [R1+0x1b70] ;  /* 0x001b700001117983 */ /* 0x001ee80000300800 */
[----:B------:R0:W-:Y:S04]  /*30d50*/  STL [R1+0xf74], R16 ;  /* 0x000f741001007387 */ /* 0x0001e80000100800 */
[----:B----4-:R-:W4:Y:S04]  /*30d60*/  @P6 LDG.E.U16 R18, desc[UR6][R20.64] ;  /* 0x0000000614126981 */ /* 0x010f28000c1e1500 */
[----:B------:R-:W2:Y:S04]  /*30d70*/  @P6 LDG.E.U16 R19, desc[UR6][R38.64] ;  /* 0x0000000626136981 */ /* 0x000ea8000c1e1500 */
[----:B0-----:R-:W3:Y:S04]  /*30d80*/  LDL.LU R16, [R1+0x1ba8] ;  /* 0x001ba80001107983 */ /* 0x001ee80000300800 */
[----:B------:R-:W3:Y:S04]  /*30d90*/  LDL.LU R47, [R1+0x1b74] ;  /* 0x001b7400012f7983 */ /* 0x000ee80000300800 */
[----:B------:R-:W3:Y:S04]  /*30da0*/  LDL.LU R46, [R1+0x1b8c] ;  /* 0x001b8c00012e7983 */ /* 0x000ee80000300800 */
[----:B------:R-:W-:Y:S04]  /*30db0*/  STL.64 [R1+0x118], R24 ;  /* 0x0001181801007387 */ /* 0x000fe80000100a00 */
[----:B------:R-:W-:Y:S04]  /*30dc0*/  STL.64 [R1+0x120], R20 ;  /* 0x0001201401007387 */ /* 0x000fe80000100a00 */
[----:B------:R-:W3:Y:S04]  /*30dd0*/  LDL.LU R49, [R1+0x1b78] ;  /* 0x001b780001317983 */ /* 0x000ee80000300800 */
[----:B------:R-:W3:Y:S04]  /*30de0*/  LDL.LU R48, [R1+0x1b90] ;  /* 0x001b900001307983 */ /* 0x000ee80000300800 */
[----:B------:R0:W-:Y:S04]  /*30df0*/  STL [R1+0xf7c], R54 ;  /* 0x000f7c3601007387 */ /* 0x0001e80000100800 */
[----:B------:R1:W-:Y:S01]  /*30e00*/  STL [R1+0xf80], R55 ;  /* 0x000f803701007387 */ /* 0x0003e20000100800 */
[----:B0-----:R-:W-:-:S02]  /*30e10*/  IMAD.MOV.U32 R54, RZ, RZ, R50 ;  /* 0x000000ffff367224 */ /* 0x001fc400078e0032 */
[----:B-1----:R-:W-:-:S05]  /*30e20*/  IMAD.MOV.U32 R55, RZ, RZ, R51 ;  /* 0x000000ffff377224 */ /* 0x002fca00078e0033 */
[----:B------:R-:W3:Y:S04]  /*30e30*/  @P6 LDG.E.U16 R23, desc[UR6][R54.64] ;  /* 0x0000000636176981 */ /* 0x000ee8000c1e1500 */
[----:B------:R-:W-:Y:S04]  /*30e40*/  STL.64 [R1+0x128], R38 ;  /* 0x0001282601007387 */ /* 0x000fe80000100a00 */
[----:B------:R-:W3:Y:S04]  /*30e50*/  LDL.LU R51, [R1+0x1b7c] ;  /* 0x001b7c0001337983 */ /* 0x000ee80000300800 */
[----:B------:R-:W3:Y:S04]  /*30e60*/  LDL.LU R50, [R1+0x1b94] ;  /* 0x001b940001327983 */ /* 0x000ee80000300800 */
[----:B------:R-:W-:Y:S01]  /*30e70*/  STL.64 [R1+0x130], R54 ;  /* 0x0001303601007387 */ /* 0x000fe20000100a00 */
[----:B------:R-:W-:-:S02]  /*30e80*/  ISETP.GT.AND P2, PT, R52, 0x70, PT ;  /* 0x000000703400780c */ /* 0x000fc40003f44270 */
[----:B------:R-:W-:Y:S01]  /*30e90*/  PRMT R40, RZ, 0x7610, R40 ;  /* 0x00007610ff287816 */ /* 0x000fe20000000028 */
[----:B--2---:R0:W-:Y:S04]  /*30ea0*/  STL [R1+0xf6c], R19 ;  /* 0x000f6c1301007387 */ /* 0x0041e80000100800 */
[----:B0-----:R-:W2:Y:S04]  /*30eb0*/  LDL.LU R19, [R1+0x1c28] ;  /* 0x001c280001137983 */ /* 0x001ea80000300800 */
[----:B----4-:R0:W-:Y:S01]  /*30ec0*/  STL [R1+0xf68], R18 ;  /* 0x000f681201007387 */ /* 0x0101e20000100800 */
[----:B---3--:R-:W-:-:S02]  /*30ed0*/  IMAD.MOV.U32 R38, RZ, RZ, R16 ;  /* 0x000000ffff267224 */ /* 0x008fc400078e0010 */
[----:B------:R-:W-:Y:S01]  /*30ee0*/  IMAD.MOV.U32 R39, RZ, RZ, R17 ;  /* 0x000000ffff277224 */ /* 0x000fe200078e0011 */
[----:B------:R1:W3:Y:S04]  /*30ef0*/  @P2 LDG.E.U16 R40, desc[UR6][R46.64] ;  /* 0x000000062e282981 */ /* 0x0002e8000c1e1500 */
[----:B0-----:R-:W2:Y:S04]  /*30f00*/  LDL.LU R18, [R1+0x1c64] ;  /* 0x001c640001127983 */ /* 0x001ea80000300800 */
[----:B------:R-:W4:Y:S04]  /*30f10*/  LDL.LU R21, [R1+0x1c2c] ;  /* 0x001c2c0001157983 */ /* 0x000f280000300800 */
[----:B------:R-:W4:Y:S04]  /*30f20*/  LDL.LU R20, [R1+0x1c3c] ;  /* 0x001c3c0001147983 */ /* 0x000f280000300800 */
[----:B------:R0:W-:Y:S04]  /*30f30*/  STL [R1+0xf70], R23 ;  /* 0x000f701701007387 */ /* 0x0001e80000100800 */
[----:B0-----:R-:W3:Y:S04]  /*30f40*/  LDL.LU R23, [R1+0x1c30] ;  /* 0x001c300001177983 */ /* 0x001ee80000300800 */
[----:B------:R0:W-:Y:S04]  /*30f50*/  STL [R1+0xf64], R22 ;  /* 0x000f641601007387 */ /* 0x0001e80000100800 */
[----:B0-----:R-:W3:Y:S04]  /*30f60*/  LDL.LU R22, [R1+0x1c40] ;  /* 0x001c400001167983 */ /* 0x001ee80000300800 */
[----:B------:R-:W3:Y:S04]  /*30f70*/  LDL.LU R25, [R1+0x1c34] ;  /* 0x001c340001197983 */ /* 0x000ee80000300800 */
[----:B------:R-:W3:Y:S04]  /*30f80*/  LDL.LU R24, [R1+0x1c44] ;  /* 0x001c440001187983 */ /* 0x000ee80000300800 */
[----:B------:R-:W1:Y:S04]  /*30f90*/  LDL.LU R17, [R1+0x1b6c] ;  /* 0x001b6c0001117983 */ /* 0x000e680000300800 */
[----:B------:R-:W-:Y:S04]  /*30fa0*/  STL.64 [R1+0x98], R38 ;  /* 0x0000982601007387 */ /* 0x000fe80000100a00 */
[----:B------:R-:W3:Y:S01]  /*30fb0*/  LDL.LU R16, [R1+0x1ba4] ;  /* 0x001ba40001107983 */ /* 0x000ee20000300800 */
[----:B------:R-:W-:-:S02]  /*30fc0*/  ISETP.GT.AND P6, PT, R52, 0x78, PT ;  /* 0x000000783400780c */ /* 0x000fc40003fc4270 */
[----:B------:R-:W-:Y:S02]  /*30fd0*/  PRMT R42, RZ, 0x7610, R42 ;  /* 0x00007610ff2a7816 */ /* 0x000fe4000000002a */
[----:B------:R-:W-:Y:S02]  /*30fe0*/  PRMT R41, RZ, 0x7610, R41 ;  /* 0x00007610ff297816 */ /* 0x000fe40000000029 */
[----:B------:R-:W-:Y:S02]  /*30ff0*/  PRMT R15, RZ, 0x7610, R15 ;  /* 0x00007610ff0f7816 */ /* 0x000fe4000000000f */
[----:B------:R-:W-:Y:S02]  /*31000*/  PRMT R14, RZ, 0x7610, R14 ;  /* 0x00007610ff0e7816 */ /* 0x000fe4000000000e */
[----:B------:R-:W-:Y:S01]  /*31010*/  PRMT R35, RZ, 0x7610, R35 ;  /* 0x00007610ff237816 */ /* 0x000fe20000000023 */
[----:B------:R-:W3:Y:S04]  /*31020*/  @P2 LDG.E.U16 R42, desc[UR6][R50.64] ;  /* 0x00000006322a2981 */ /* 0x000ee8000c1e1500 */
[----:B------:R-:W3:Y:S04]  /*31030*/  @P2 LDG.E.U16 R41, desc[UR6][R48.64] ;  /* 0x0000000630292981 */ /* 0x000ee8000c1e1500 */
[----:B------:R-:W3:Y:S01]  /*31040*/  @P2 LDG.E.U16 R35, desc[UR6][R38.64] ;  /* 0x0000000626232981 */ /* 0x000ee2000c1e1500 */
[----:B------:R-:W-:-:S02]  /*31050*/  PRMT R9, RZ, 0x7610, R9 ;  /* 0x00007610ff097816 */ /* 0x000fc40000000009 */
[----:B------:R-:W-:Y:S01]  /*31060*/  PRMT R8, RZ, 0x7610, R8 ;  /* 0x00007610ff087816 */ /* 0x000fe20000000008 */
[----:B------:R-:W-:Y:S04]  /*31070*/  STL.64 [R1+0xa0], R46 ;  /* 0x0000a02e01007387 */ /* 0x000fe80000100a00 */
[----:B------:R0:W-:Y:S04]  /*31080*/  STL.64 [R1+0xa8], R48 ;  /* 0x0000a83001007387 */ /* 0x0001e80000100a00 */
[----:B------:R-:W-:Y:S04]  /*31090*/  STL.64 [R1+0xb0], R50 ;  /* 0x0000b03201007387 */ /* 0x000fe80000100a00 */
[----:B0-----:R-:W3:Y:S04]  /*310a0*/  LDL.LU R49, [R1+0x1b80] ;  /* 0x001b800001317983 */ /* 0x001ee80000300800 */
[----:B------:R-:W3:Y:S04]  /*310b0*/  LDL.LU R48, [R1+0x1b98] ;  /* 0x001b980001307983 */ /* 0x000ee80000300800 */
[----:B--2---:R-:W2:Y:S04]  /*310c0*/  @P6 LDG.E.U16 R8, desc[UR6][R18.64] ;  /* 0x0000000612086981 */ /* 0x004ea8000c1e1500 */
[----:B----4-:R-:W4:Y:S04]  /*310d0*/  @P6 LDG.E.U16 R9, desc[UR6][R20.64] ;  /* 0x0000000614096981 */ /* 0x010f28000c1e1500 */
[----:B---3--:R-:W3:Y:S04]  /*310e0*/  @P6 LDG.E.U16 R14, desc[UR6][R22.64] ;  /* 0x00000006160e6981 */ /* 0x008ee8000c1e1500 */
[----:B------:R-:W2:Y:S01]  /*310f0*/  @P6 LDG.E.U16 R15, desc[UR6][R24.64] ;  /* 0x00000006180f6981 */ /* 0x000ea2000c1e1500 */
[----:B-1----:R-:W-:-:S02]  /*31100*/  IMAD.MOV.U32 R47, RZ, RZ, R17 ;  /* 0x000000ffff2f7224 */ /* 0x002fc400078e0011 */
[----:B------:R-:W-:Y:S01]  /*31110*/  IMAD.MOV.U32 R46, RZ, RZ, R16 ;  /* 0x000000ffff2e7224 */ /* 0x000fe200078e0010 */
[----:B------:R-:W3:Y:S04]  /*31120*/  LDL.LU R17, [R1+0x1b84] ;  /* 0x001b840001117983 */ /* 0x000ee80000300800 */
[----:B------:R-:W4:Y:S04]  /*31130*/  LDL.LU R16, [R1+0x1b9c] ;  /* 0x001b9c0001107983 */ /* 0x000f280000300800 */
[----:B------:R0:W-:Y:S04]  /*31140*/  STL [R1+0xf48], R40 ;  /* 0x000f482801007387 */ /* 0x0001e80000100800 */
[----:B0-----:R-:W4:Y:S04]  /*31150*/  LDL.LU R40, [R1+0x1b88] ;  /* 0x001b880001287983 */ /* 0x001f280000300800 */
[----:B------:R-:W4:Y:S04]  /*31160*/  LDL.LU R39, [R1+0x1ba0] ;  /* 0x001ba00001277983 */ /* 0x000f280000300800 */
        /* <DEDUP_REMOVED lines=11> */
[----:B------:R-:W-:-:S02]  /*31220*/  ISETP.GT.AND P5, PT, R52, 0x6d, PT ;  /* 0x0000006d3400780c */ /* 0x000fc40003fa4270 */
[----:B------:R-:W-:Y:S01]  /*31230*/  PRMT R32, RZ, 0x7610, R32 ;  /* 0x00007610ff207816 */ /* 0x000fe20000000020 */
[----:B--2---:R0:W-:Y:S04]  /*31240*/  STL [R1+0xef0], R15 ;  /* 0x000ef00f01007387 */ /* 0x0041e80000100800 */
[----:B0-----:R-:W2:Y:S04]  /*31250*/  LDL.LU R15, [R1+0x1bac] ;  /* 0x001bac00010f7983 */ /* 0x001ea80000300800 */
[----:B---3--:R0:W-:Y:S04]  /*31260*/  STL [R1+0xeec], R14 ;  /* 0x000eec0e01007387 */ /* 0x0081e80000100800 */
[----:B------:R1:W-:Y:S04]  /*31270*/  STL [R1+0xf44], R35 ;  /* 0x000f442301007387 */ /* 0x0003e80000100800 */
[----:B0-----:R-:W2:Y:S04]  /*31280*/  LDL.LU R14, [R1+0x1bc8] ;  /* 0x001bc800010e7983 */ /* 0x001ea80000300800 */
[----:B------:R-:W3:Y:S04]  /*31290*/  LDL.LU R38, [R1+0x1bb0] ;  /* 0x001bb00001267983 */ /* 0x000ee80000300800 */
[----:B-1----:R-:W3:Y:S04]  /*312a0*/  LDL.LU R35, [R1+0x1bbc] ;  /* 0x001bbc0001237983 */ /* 0x002ee80000300800 */
[----:B------:R-:W-:Y:S04]  /*312b0*/  STL [R1+0x1e20], R20 ;  /* 0x001e201401007387 */ /* 0x000fe80000100800 */
[----:B------:R-:W-:Y:S04]  /*312c0*/  STL [R1+0x1f30], R20 ;  /* 0x001f301401007387 */ /* 0x000fe80000100800 */
[----:B------:R-:W-:Y:S04]  /*312d0*/  STL [R1+0x1e1c], R21 ;  /* 0x001e1c1501007387 */ /* 0x000fe80000100800 */
[----:B------:R-:W-:Y:S04]  /*312e0*/  STL [R1+0x1f34], R21 ;  /* 0x001f341501007387 */ /* 0x000fe80000100800 */
[----:B----4-:R0:W-:Y:S04]  /*312f0*/  STL [R1+0xee8], R9 ;  /* 0x000ee80901007387 */ /* 0x0101e80000100800 */
[----:B0-----:R-:W4:Y:S04]  /*31300*/  LDL.LU R9, [R1+0x1bb4] ;  /* 0x001bb40001097983 */ /* 0x001f280000300800 */
[----:B------:R0:W-:Y:S01]  /*31310*/  STL [R1+0xee4], R8 ;  /* 0x000ee40801007387 */ /* 0x0001e20000100800 */
[----:B------:R-:W-:-:S02]  /*31320*/  IMAD.MOV.U32 R50, RZ, RZ, R39 ;  /* 0x000000ffff327224 */ /* 0x000fc400078e0027 */
[----:B------:R-:W-:-:S05]  /*31330*/  IMAD.MOV.U32 R51, RZ, RZ, R40 ;  /* 0x000000ffff337224 */ /* 0x000fca00078e0028 */
[----:B------:R-:W4:Y:S04]  /*31340*/  @P5 LDG.E.U16 R32, desc[UR6][R50.64] ;  /* 0x0000000632205981 */ /* 0x000f28000c1e1500 */
[----:B0-----:R-:W4:Y:S04]  /*31350*/  LDL.LU R8, [R1+0x1bc0] ;  /* 0x001bc00001087983 */ /* 0x001f280000300800 */
[----:B------:R-:W4:Y:S04]  /*31360*/  LDL.LU R42, [R1+0x1bb8] ;  /* 0x001bb800012a7983 */ /* 0x000f280000300800 */
[----:B------:R-:W4:Y:S01]  /*31370*/  LDL.LU R41, [R1+0x1bc4] ;  /* 0x001bc40001297983 */ /* 0x000f220000300800 */
[----:B------:R-:W-:-:S02]  /*31380*/  PRMT R33, RZ, 0x7610, R33 ;  /* 0x00007610ff217816 */ /* 0x000fc40000000021 */
[----:B------:R-:W-:Y:S02]  /*31390*/  PRMT R30, RZ, 0x7610, R30 ;  /* 0x00007610ff1e7816 */ /* 0x000fe4000000001e */
[----:B------:R-:W-:Y:S02]  /*313a0*/  PRMT R31, RZ, 0x7610, R31 ;  /* 0x00007610ff1f7816 */ /* 0x000fe4000000001f */
[----:B------:R-:W-:Y:S01]  /*313b0*/  ISETP.GT.AND P4, PT, R52, 0x6e, PT ;  /* 0x0000006e3400780c */ /* 0x000fe20003f84270 */
[----:B------:R-:W4:Y:S04]  /*313c0*/  @P5 LDG.E.U16 R33, desc[UR6][R16.64] ;  /* 0x0000000610215981 */ /* 0x000f28000c1e1500 */
[----:B------:R-:W4:Y:S04]  /*313d0*/  @P5 LDG.E.U16 R30, desc[UR6][R48.64] ;  /* 0x00000006301e5981 */ /* 0x000f28000c1e1500 */
[----:B------:R-:W-:Y:S04]  /*313e0*/  STL [R1+0x1e28], R18 ;  /* 0x001e281201007387 */ /* 0x000fe80000100800 */
[----:B------:R3:W4:Y:S04]  /*313f0*/  @P5 LDG.E.U16 R31, desc[UR6][R46.64] ;  /* 0x000000062e1f5981 */ /* 0x000728000c1e1500 */
[----:B------:R-:W-:Y:S04]  /*31400*/  STL [R1+0x1f38], R18 ;  /* 0x001f381201007387 */ /* 0x000fe80000100800 */
[----:B------:R-:W-:Y:S04]  /*31410*/  STL [R1+0x1e24], R19 ;  /* 0x001e241301007387 */ /* 0x000fe80000100800 */
[----:B------:R4:W-:Y:S01]  /*31420*/  STL.64 [R1+0x100], R48 ;  /* 0x0001003001007387 */ /* 0x0009e20000100a00 */
[----:B------:R-:W-:-:S02]  /*31430*/  PRMT R11, RZ, 0x7610, R11 ;  /* 0x00007610ff0b7816 */ /* 0x000fc4000000000b */
[----:B------:R-:W-:Y:S01]  /*31440*/  PRMT R10, RZ, 0x7610, R10 ;  /* 0x00007610ff0a7816 */ /* 0x000fe2000000000a */
[----:B------:R-:W-:Y:S04]  /*31450*/  STL.64 [R1+0x108], R16 ;  /* 0x0001081001007387 */ /* 0x000fe80000100a00 */
[----:B------:R0:W-:Y:S01]  /*31460*/  STL.64 [R1+0x110], R50 ;  /* 0x0001103201007387 */ /* 0x0001e20000100a00 */
[----:B------:R-:W-:Y:S02]  /*31470*/  PRMT R12, RZ, 0x7610, R12 ;  /* 0x00007610ff0c7816 */ /* 0x000fe4000000000c */
[----:B------:R-:W-:-:S06]  /*31480*/  PRMT R13, RZ, 0x7610, R13 ;  /* 0x00007610ff0d7816 */ /* 0x000fcc000000000d */
[----:B--2---:R-:W2:Y:S01]  /*31490*/  @P4 LDG.E.U16 R13, desc[UR6][R14.64] ;  /* 0x000000060e0d4981 */ /* 0x004ea2000c1e1500 */
[----:B---3--:R-:W-:Y:S01]  /*314a0*/  MOV R47, R38 ;  /* 0x00000026002f7202 */ /* 0x008fe20000000f00 */
[----:B------:R-:W-:-:S05]  /*314b0*/  IMAD.MOV.U32 R46, RZ, RZ, R35 ;  /* 0x000000ffff2e7224 */ /* 0x000fca00078e0023 */
[----:B------:R-:W3:Y:S01]  /*314c0*/  @P4 LDG.E.U16 R10, desc[UR6][R46.64] ;  /* 0x000000062e0a4981 */ /* 0x000ee2000c1e1500 */
[----:B----4-:R-:W-:Y:S02]  /*314d0*/  IMAD.MOV.U32 R49, RZ, RZ, R9 ;  /* 0x000000ffff317224 */ /* 0x010fe400078e0009 */
[----:B------:R-:W-:Y:S02]  /*314e0*/  IMAD.MOV.U32 R48, RZ, RZ, R8 ;  /* 0x000000ffff307224 */ /* 0x000fe400078e0008 */
[----:B0-----:R-:W-:Y:S02]  /*314f0*/  IMAD.MOV.U32 R51, RZ, RZ, R42 ;  /* 0x000000ffff337224 */ /* 0x001fe400078e002a */
[----:B------:R-:W-:Y:S01]  /*31500*/  IMAD.MOV.U32 R50, RZ, RZ, R41 ;  /* 0x000000ffff327224 */ /* 0x000fe200078e0029 */
[----:B------:R-:W4:Y:S04]  /*31510*/  @P4 LDG.E.U16 R11, desc[UR6][R48.64] ;  /* 0x00000006300b4981 */ /* 0x000f28000c1e1500 */
[----:B------:R-:W2:Y:S04]  /*31520*/  @P4 LDG.E.U16 R12, desc[UR6][R50.64] ;  /* 0x00000006320c4981 */ /* 0x000ea8000c1e1500 */
[----:B------:R-:W-:Y:S04]  /*31530*/  STL [R1+0x1f3c], R32 ;  /* 0x001f3c2001007387 */ /* 0x000fe80000100800 */
[----:B------:R-:W2:Y:S04]  /*31540*/  LDL.LU R17, [R1+0x1bcc] ;  /* 0x001bcc0001117983 */ /* 0x000ea80000300800 */
[----:B------:R-:W2:Y:S04]  /*31550*/  LDL.LU R16, [R1+0x1be8] ;  /* 0x001be80001107983 */ /* 0x000ea80000300800 */
[----:B------:R-:W-:Y:S04]  /*31560*/  STL [R1+0x1f40], R33 ;  /* 0x001f402101007387 */ /* 0x000fe80000100800 */
[----:B------:R-:W2:Y:S04]  /*31570*/  LDL.LU R40, [R1+0x1bd0] ;  /* 0x001bd00001287983 */ /* 0x000ea80000300800 */
[----:B------:R-:W2:Y:S04]  /*31580*/  LDL.LU R39, [R1+0x1bdc] ;  /* 0x001bdc0001277983 */ /* 0x000ea80000300800 */
[----:B------:R-:W-:Y:S04]  /*31590*/  STL [R1+0x1f44], R30 ;  /* 0x001f441e01007387 */ /* 0x000fe80000100800 */
[----:B------:R-:W-:Y:S04]  /*315a0*/  STL [R1+0x1f48], R31 ;  /* 0x001f481f01007387 */ /* 0x000fe80000100800 */
[----:B------:R-:W2:Y:S04]  /*315b0*/  LDL.LU R38, [R1+0x1bd4] ;  /* 0x001bd40001267983 */ /* 0x000ea80000300800 */
[----:B------:R-:W2:Y:S04]  /*315c0*/  LDL.LU R35, [R1+0x1be0] ;  /* 0x001be00001237983 */ /* 0x000ea80000300800 */
[----:B------:R-:W-:Y:S04]  /*315d0*/  STL.64 [R1+0xd8], R14 ;  /* 0x0000d80e01007387 */ /* 0x000fe80000100a00 */
[----:B------:R-:W-:Y:S04]  /*315e0*/  STL.64 [R1+0xe0], R46 ;  /* 0x0000e02e01007387 */ /* 0x000fe80000100a00 */
[----:B------:R-:W2:Y:S04]  /*315f0*/  LDL.LU R9, [R1+0x1bd8] ;  /* 0x001bd80001097983 */ /* 0x000ea80000300800 */
[----:B------:R-:W2:Y:S04]  /*31600*/  LDL.LU R8, [R1+0x1be4] ;  /* 0x001be40001087983 */ /* 0x000ea80000300800 */
[----:B------:R-:W-:Y:S04]  /*31610*/  STL.64 [R1+0xe8], R48 ;  /* 0x0000e83001007387 */ /* 0x000fe80000100a00 */
[----:B------:R-:W-:Y:S04]  /*31620*/  STL.64 [R1+0xf0], R50 ;  /* 0x0000f03201007387 */ /* 0x000fe80000100a00 */
[----:B----4-:R0:W-:Y:S04]  /*31630*/  STL [R1+0x1004], R11 ;  /* 0x0010040b01007387 */ /* 0x0101e80000100800 */
[----:B0-----:R-:W4:Y:S04]  /*31640*/  LDL.LU R11, [R1+0x1c88] ;  /* 0x001c8800010b7983 */ /* 0x001f280000300800 */
[----:B---3--:R0:W-:Y:S01]  /*31650*/  STL [R1+0x1000], R10 ;  /* 0x0010000a01007387 */ /* 0x0081e20000100800 */
[----:B--2---:R-:W-:-:S02]  /*31660*/  IMAD.MOV.U32 R47, RZ, RZ, R17 ;  /* 0x000000ffff2f7224 */ /* 0x004fc400078e0011 */
[----:B------:R-:W-:Y:S01]  /*31670*/  IMAD.MOV.U32 R46, RZ, RZ, R16 ;  /* 0x000000ffff2e7224 */ /* 0x000fe200078e0010 */
[----:B0-----:R-:W4:Y:S04]  /*31680*/  LDL.LU R10, [R1+0x1ca8] ;  /* 0x001ca800010a7983 */ /* 0x001f280000300800 */
[----:B------:R0:W-:Y:S04]  /*31690*/  STL [R1+0x1008], R12 ;  /* 0x0010080c01007387 */ /* 0x0001e80000100800 */
[----:B0-----:R-:W2:Y:S04]  /*316a0*/  LDL.LU R12, [R1+0x1c9c] ;  /* 0x001c9c00010c7983 */ /* 0x001ea80000300800 */
[----:B------:R0:W-:Y:S04]  /*316b0*/  STL [R1+0xffc], R13 ;  /* 0x000ffc0d01007387 */ /* 0x0001e80000100800 */
[----:B0-----:R-:W2:Y:S04]  /*316c0*/  LDL.LU R13, [R1+0x1c8c] ;  /* 0x001c8c00010d7983 */ /* 0x001ea80000300800 */
[----:B------:R-:W3:Y:S04]  /*316d0*/  LDL.LU R15, [R1+0x1c90] ;  /* 0x001c9000010f7983 */ /* 0x000ee80000300800 */
[----:B------:R-:W3:Y:S04]  /*316e0*/  LDL.LU R14, [R1+0x1ca0] ;  /* 0x001ca000010e7983 */ /* 0x000ee80000300800 */
[----:B------:R-:W2:Y:S04]  /*316f0*/  LDL.LU R17, [R1+0x1c94] ;  /* 0x001c940001117983 */ /* 0x000ea80000300800 */
[----:B------:R-:W2:Y:S01]  /*31700*/  LDL.LU R16, [R1+0x1ca4] ;  /* 0x001ca40001107983 */ /* 0x000ea20000300800 */
[----:B------:R-:W-:Y:S01]  /*31710*/  ISETP.GT.AND P5, PT, R52, 0x71, PT ;  /* 0x000000713400780c */ /* 0x000fe20003fa4270 */
[----:B------:R-:W-:-:S02]  /*31720*/  IMAD.MOV.U32 R48, RZ, RZ, R39 ;  /* 0x000000ffff307224 */ /* 0x000fc400078e0027 */
[----:B------:R-:W-:Y:S01]  /*31730*/  IMAD.MOV.U32 R49, RZ, RZ, R40 ;  /* 0x000000ffff317224 */ /* 0x000fe200078e0028 */
[----:B------:R0:W-:Y:S04]  /*31740*/  STL.64 [R1+0x78], R46 ;  /* 0x0000782e01007387 */ /* 0x0001e80000100a00 */
[----:B------:R-:W0:Y:S01]  /*31750*/  LDL.LU R42, [R1+0x1bec] ;  /* 0x001bec00012a7983 */ /* 0x000e220000300800 */
[----:B------:R-:W-:Y:S02]  /*31760*/  IMAD.MOV.U32 R50, RZ, RZ, R35 ;  /* 0x000000ffff327224 */ /* 0x000fe400078e0023 */
[----:B------:R-:W-:Y:S01]  /*31770*/  IMAD.MOV.U32 R51, RZ, RZ, R38 ;  /* 0x000000ffff337224 */ /* 0x000fe200078e0026 */
[----:B------:R-:W3:Y:S04]  /*31780*/  LDL.LU R41, [R1+0x1bfc] ;  /* 0x001bfc0001297983 */ /* 0x000ee80000300800 */
[----:B------:R1:W-:Y:S01]  /*31790*/  STL.64 [R1+0x80], R48 ;  /* 0x0000803001007387 */ /* 0x0003e20000100a00 */
[----:B------:R-:W-:-:S03]  /*317a0*/  ISETP.GT.AND P6, PT, R52, 0x79, PT ;  /* 0x000000793400780c */ /* 0x000fc60003fc4270 */
[----:B------:R-:W1:Y:S01]  /*317b0*/  LDL.LU R40, [R1+0x1bf0] ;  /* 0x001bf00001287983 */ /* 0x000e620000300800 */
[----:B------:R-:W-:-:S03]  /*317c0*/  PRMT R33, RZ, 0x7610, R33 ;  /* 0x00007610ff217816 */ /* 0x000fc60000000021 */
[----:B------:R-:W4:Y:S04]  /*317d0*/  LDL.LU R39, [R1+0x1c00] ;  /* 0x001c000001277983 */ /* 0x000f280000300800 */
[----:B------:R0:W-:Y:S01]  /*317e0*/  STL.64 [R1+0x88], R50 ;  /* 0x0000883201007387 */ /* 0x0001e20000100a00 */
[----:B------:R-:W-:Y:S02]  /*317f0*/  IMAD.MOV.U32 R54, RZ, RZ, R8 ;  /* 0x000000ffff367224 */ /* 0x000fe400078e0008 */
[----:B------:R-:W-:Y:S01]  /*31800*/  IMAD.MOV.U32 R55, RZ, RZ, R9 ;  /* 0x000000ffff377224 */ /* 0x000fe200078e0009 */
[----:B------:R-:W4:Y:S04]  /*31810*/  LDL.LU R38, [R1+0x1bf4] ;  /* 0x001bf40001267983 */ /* 0x000f280000300800 */
[----:B------:R-:W4:Y:S04]  /*31820*/  LDL.LU R35, [R1+0x1c04] ;  /* 0x001c040001237983 */ /* 0x000f280000300800 */
[----:B------:R-:W4:Y:S01]  /*31830*/  @P5 LDG.E.U16 R33, desc[UR6][R48.64] ;  /* 0x0000000630215981 */ /* 0x000f22000c1e1500 */
[----:B------:R-:W-:-:S03]  /*31840*/  PRMT R34, RZ, 0x7610, R34 ;  /* 0x00007610ff227816 */ /* 0x000fc60000000022 */
[----:B------:R-:W-:Y:S04]  /*31850*/  STL.64 [R1+0x90], R54 ;  /* 0x0000903601007387 */ /* 0x000fe80000100a00 */
[----:B------:R-:W4:Y:S04]  /*31860*/  LDL.LU R9, [R1+0x1bf8] ;  /* 0x001bf80001097983 */ /* 0x000f280000300800 */
[----:B------:R-:W4:Y:S01]  /*31870*/  LDL.LU R8, [R1+0x1c08] ;  /* 0x001c080001087983 */ /* 0x000f220000300800 */
[----:B------:R-:W-:Y:S02]  /*31880*/  PRMT R43, RZ, 0x7610, R43 ;  /* 0x00007610ff2b7816 */ /* 0x000fe4000000002b */
[----:B------:R-:W-:-:S02]  /*31890*/  PRMT R53, RZ, 0x7610, R53 ;  /* 0x00007610ff357816 */ /* 0x000fc40000000035 */
[----:B------:R-:W-:Y:S02]  /*318a0*/  PRMT R45, RZ, 0x7610, R45 ;  /* 0x00007610ff2d7816 */ /* 0x000fe4000000002d */
[----:B------:R0:W4:Y:S04]  /*318b0*/  @P5 LDG.E.U16 R43, desc[UR6][R46.64] ;  /* 0x000000062e2b5981 */ /* 0x000128000c1e1500 */
[----:B------:R-:W4:Y:S04]  /*318c0*/  @P5 LDG.E.U16 R53, desc[UR6][R54.64] ;  /* 0x0000000636355981 */ /* 0x000f28000c1e1500 */
[----:B------:R0:W4:Y:S04]  /*318d0*/  @P5 LDG.E.U16 R45, desc[UR6][R50.64] ;  /* 0x00000006322d5981 */ /* 0x000128000c1e1500 */
[----:B--2---:R-:W2:Y:S01]  /*318e0*/  @P6 LDG.E.U16 R34, desc[UR6][R16.64] ;  /* 0x0000000610226981 */ /* 0x004ea2000c1e1500 */
[----:B------:R-:W-:Y:S01]  /*318f0*/  ISETP.GT.AND P2, PT, R52, 0x6f, PT ;  /* 0x0000006f3400780c */ /* 0x000fe20003f44270 */
[----:B0-----:R-:W-:-:S02]  /*31900*/  IMAD.MOV.U32 R47, RZ, RZ, R42 ;  /* 0x000000ffff2f7224 */ /* 0x001fc400078e002a */
[----:B---3--:R-:W-:Y:S02]  /*31910*/  IMAD.MOV.U32 R46, RZ, RZ, R41 ;  /* 0x000000ffff2e7224 */ /* 0x008fe400078e0029 */
[----:B-1----:R-:W-:Y:S02]  /*31920*/  IMAD.MOV.U32 R49, RZ, RZ, R40 ;  /* 0x000000ffff317224 */ /* 0x002fe400078e0028 */
[----:B----4-:R-:W-:Y:S02]  /*31930*/  IMAD.MOV.U32 R48, RZ, RZ, R39 ;  /* 0x000000ffff307224 */ /* 0x010fe400078e0027 */
[----:B------:R-:W-:Y:S02]  /*31940*/  IMAD.MOV.U32 R51, RZ, RZ, R38 ;  /* 0x000000ffff337224 */ /* 0x000fe400078e0026 */
[----:B------:R-:W-:Y:S01]  /*31950*/  IMAD.MOV.U32 R50, RZ, RZ, R35 ;  /* 0x000000ffff327224 */ /* 0x000fe200078e0023 */
[----:B------:R-:W-:Y:S04]  /*31960*/  STL [R1+0x1f7c], R33 ;  /* 0x001f7c2101007387 */ /* 0x000fe80000100800 */
[----:B------:R-:W-:Y:S04]  /*31970*/  STL.64 [R1+0xb8], R46 ;  /* 0x0000b82e01007387 */ /* 0x000fe80000100a00 */
[----:B------:R-:W-:Y:S04]  /*31980*/  STL.64 [R1+0xc0], R48 ;  /* 0x0000c03001007387 */ /* 0x000fe80000100a00 */
[----:B------:R-:W-:Y:S04]  /*31990*/  STL.64 [R1+0xc8], R50 ;  /* 0x0000c83201007387 */ /* 0x000fe80000100a00 */
[----:B------:R-:W-:Y:S01]  /*319a0*/  STL.64 [R1+0xd0], R8 ;  /* 0x0000d00801007387 */ /* 0x000fe20000100a00 */
[----:B------:R-:W-:-:S03]  /*319b0*/  PRMT R3, RZ, 0x7610, R3 ;  /* 0x00007610ff037816 */ /* 0x000fc60000000003 */
[----:B------:R-:W3:Y:S01]  /*319c0*/  LDL.LU R35, [R1+0x1c0c] ;  /* 0x001c0c0001237983 */ /* 0x000ee20000300800 */
[----:B------:R-:W-:Y:S02]  /*319d0*/  PRMT R2, RZ, 0x7610, R2 ;  /* 0x00007610ff027816 */ /* 0x000fe40000000002 */
[----:B------:R-:W-:Y:S02]  /*319e0*/  PRMT R5, RZ, 0x7610, R5 ;  /* 0x00007610ff057816 */ /* 0x000fe40000000005 */
[----:B------:R-:W-:Y:S01]  /*319f0*/  PRMT R4, RZ, 0x7610, R4 ;  /* 0x00007610ff047816 */ /* 0x000fe20000000004 */
[----:B------:R-:W4:Y:S01]  /*31a00*/  @P6 LDG.E.U16 R3, desc[UR6][R10.64] ;  /* 0x000000060a036981 */ /* 0x000f22000c1e1500 */
[----:B------:R-:W-:-:S03]  /*31a10*/  PRMT R7, RZ, 0x7610, R7 ;  /* 0x00007610ff077816 */ /* 0x000fc60000000007 */
[----:B------:R-:W3:Y:S04]  /*31a20*/  @P2 LDG.E.U16 R2, desc[UR6][R8.64] ;  /* 0x0000000608022981 */ /* 0x000ee8000c1e1500 */
[----:B------:R-:W3:Y:S01]  /*31a30*/  @P6 LDG.E.U16 R5, desc[UR6][R12.64] ;  /* 0x000000060c056981 */ /* 0x000ee2000c1e1500 */
[----:B------:R-:W-:-:S03]  /*31a40*/  PRMT R6, RZ, 0x7610, R6 ;  /* 0x00007610ff067816 */ /* 0x000fc60000000006 */
[----:B------:R-:W3:Y:S04]  /*31a50*/  @P2 LDG.E.U16 R4, desc[UR6][R50.64] ;  /* 0x0000000632042981 */ /* 0x000ee8000c1e1500 */
[----:B------:R-:W3:Y:S04]  /*31a60*/  @P6 LDG.E.U16 R7, desc[UR6][R14.64] ;  /* 0x000000060e076981 */ /* 0x000ee8000c1e1500 */
[----:B------:R-:W3:Y:S04]  /*31a70*/  @P2 LDG.E.U16 R6, desc[UR6][R48.64] ;  /* 0x0000000630062981 */ /* 0x000ee8000c1e1500 */
[----:B--2---:R0:W-:Y:S04]  /*31a80*/  STL [R1+0xee0], R34 ;  /* 0x000ee02201007387 */ /* 0x0041e80000100800 */
[----:B0-----:R-:W2:Y:S04]  /*31a90*/  LDL.LU R34, [R1+0x1c38] ;  /* 0x001c380001227983 */ /* 0x001ea80000300800 */
[----:B------:R-:W2:Y:S04]  /*31aa0*/  LDL.LU R39, [R1+0x1c10] ;  /* 0x001c100001277983 */ /* 0x000ea80000300800 */
[----:B------:R-:W2:Y:S04]  /*31ab0*/  LDL.LU R38, [R1+0x1c1c] ;  /* 0x001c1c0001267983 */ /* 0x000ea80000300800 */
[----:B------:R-:W2:Y:S04]  /*31ac0*/  LDL.LU R41, [R1+0x1c14] ;  /* 0x001c140001297983 */ /* 0x000ea80000300800 */
[----:B------:R-:W2:Y:S04]  /*31ad0*/  LDL.LU R40, [R1+0x1c20] ;  /* 0x001c200001287983 */ /* 0x000ea80000300800 */
[----:B------:R0:W-:Y:S04]  /*31ae0*/  STL [R1+0xf34], R43 ;  /* 0x000f342b01007387 */ /* 0x0001e80000100800 */
[----:B------:R-:W-:Y:S04]  /*31af0*/  STL [R1+0xf40], R53 ;  /* 0x000f403501007387 */ /* 0x000fe80000100800 */
[----:B0-----:R-:W2:Y:S04]  /*31b00*/  LDL.LU R43, [R1+0x1c18] ;  /* 0x001c1800012b7983 */ /* 0x001ea80000300800 */
[----:B------:R-:W-:Y:S04]  /*31b10*/  STL [R1+0xf3c], R45 ;  /* 0x000f3c2d01007387 */ /* 0x000fe80000100800 */
[----:B------:R-:W2:Y:S04]  /*31b20*/  LDL.LU R42, [R1+0x1c24] ;  /* 0x001c2400012a7983 */ /* 0x000ea80000300800 */
[----:B------:R-:W-:Y:S04]  /*31b30*/  STL [R1+0x1e30], R16 ;  /* 0x001e301001007387 */ /* 0x000fe80000100800 */
[----:B------:R-:W-:Y:S04]  /*31b40*/  STL [R1+0x1e2c], R17 ;  /* 0x001e2c1101007387 */ /* 0x000fe80000100800 */
[----:B------:R-:W-:Y:S01]  /*31b50*/  STL [R1+0x1f4c], R17 ;  /* 0x001f4c1101007387 */ /* 0x000fe20000100800 */
[----:B------:R-:W-:-:S03]  /*31b60*/  ISETP.GT.AND P4, PT, R52, 0x72, PT ;  /* 0x000000723400780c */ /* 0x000fc60003f84270 */
[----:B------:R-:W-:Y:S04]  /*31b70*/  STL [R1+0x1e38], R14 ;  /* 0x001e380e01007387 */ /* 0x000fe80000100800 */
[----:B------:R-:W-:Y:S04]  /*31b80*/  STL [R1+0x1e34], R15 ;  /* 0x001e340f01007387 */ /* 0x000fe80000100800 */
[----:B------:R-:W-:Y:S04]  /*31b90*/  STL [R1+0x1e40], R12 ;  /* 0x001e400c01007387 */ /* 0x000fe80000100800 */
[----:B------:R-:W-:Y:S04]  /*31ba0*/  STL [R1+0x1e3c], R13 ;  /* 0x001e3c0d01007387 */ /* 0x000fe80000100800 */
[----:B------:R-:W-:Y:S04]  /*31bb0*/  STL [R1+0x1e48], R10 ;  /* 0x001e480a01007387 */ /* 0x000fe80000100800 */
[----:B------:R-:W-:Y:S04]  /*31bc0*/  STL [R1+0x1e44], R11 ;  /* 0x001e440b01007387 */ /* 0x000fe80000100800 */
[----:B------:R-:W2:Y:S04]  /*31bd0*/  LDL.LU R9, [R1+0x1c48] ;  /* 0x001c480001097983 */ /* 0x000ea80000300800 */
[----:B------:R-:W2:Y:S01]  /*31be0*/  LDL.LU R8, [R1+0x1c68] ;  /* 0x001c680001087983 */ /* 0x000ea20000300800 */
[----:B------:R-:W-:-:S03]  /*31bf0*/  PRMT R32, RZ, 0x7610, R32 ;  /* 0x00007610ff207816 */ /* 0x000fc60000000020 */
[----:B----4-:R0:W-:Y:S01]  /*31c00*/  STL [R1+0xed4], R3 ;  /* 0x000ed40301007387 */ /* 0x0101e20000100800 */
[----:B------:R-:W-:Y:S02]  /*31c10*/  PRMT R31, RZ, 0x7610, R31 ;  /* 0x00007610ff1f7816 */ /* 0x000fe4000000001f */
[----:B------:R-:W-:Y:S02]  /*31c20*/  PRMT R30, RZ, 0x7610, R30 ;  /* 0x00007610ff1e7816 */ /* 0x000fe4000000001e */
[----:B------:R-:W-:-:S06]  /*31c30*/  PRMT R44, RZ, 0x7610, R44 ;  /* 0x00007610ff2c7816 */ /* 0x000fcc000000002c */
[----:B------:R-:W4:Y:S04]  /*31c40*/  @P2 LDG.E.U16 R44, desc[UR6][R46.64] ;  /* 0x000000062e2c2981 */ /* 0x000f28000c1e1500 */
[----:B0-----:R-:W4:Y:S04]  /*31c50*/  LDL.LU R3, [R1+0x1c4c] ;  /* 0x001c4c0001037983 */ /* 0x001f280000300800 */
[----:B---3--:R0:W-:Y:S04]  /*31c60*/  STL [R1+0xff8], R2 ;  /* 0x000ff80201007387 */ /* 0x0081e80000100800 */
[----:B0-----:R-:W4:Y:S04]  /*31c70*/  LDL.LU R2, [R1+0x1c58] ;  /* 0x001c580001027983 */ /* 0x001f280000300800 */
[----:B------:R0:W-:Y:S04]  /*31c80*/  STL [R1+0xed8], R5 ;  /* 0x000ed80501007387 */ /* 0x0001e80000100800 */
[----:B0-----:R-:W3:Y:S04]  /*31c90*/  LDL.LU R5, [R1+0x1c50] ;  /* 0x001c500001057983 */ /* 0x001ee80000300800 */
[----:B------:R0:W-:Y:S04]  /*31ca0*/  STL [R1+0xff4], R4 ;  /* 0x000ff40401007387 */ /* 0x0001e80000100800 */
[----:B0-----:R-:W3:Y:S04]  /*31cb0*/  LDL.LU R4, [R1+0x1c5c] ;  /* 0x001c5c0001047983 */ /* 0x001ee80000300800 */
[----:B------:R0:W-:Y:S04]  /*31cc0*/  STL [R1+0xedc], R7 ;  /* 0x000edc0701007387 */ /* 0x0001e80000100800 */
[----:B0-----:R-:W4:Y:S04]  /*31cd0*/  LDL.LU R7, [R1+0x1c54] ;  /* 0x001c540001077983 */ /* 0x001f280000300800 */
[----:B------:R0:W-:Y:S04]  /*31ce0*/  STL [R1+0xff0], R6 ;  /* 0x000ff00601007387 */ /* 0x0001e80000100800 */
[----:B0-----:R-:W4:Y:S04]  /*31cf0*/  LDL.LU R6, [R1+0x1c60] ;  /* 0x001c600001067983 */ /* 0x001f280000300800 */
[----:B--2---:R0:W2:Y:S04]  /*31d00*/  @P4 LDG.E.U16 R30, desc[UR6][R38.64] ;  /* 0x00000006261e4981 */ /* 0x0040a8000c1e1500 */
[----:B------:R-:W2:Y:S04]  /*31d10*/  @P4 LDG.E.U16 R31, desc[UR6][R40.64] ;  /* 0x00000006281f4981 */ /* 0x000ea8000c1e1500 */
[----:B------:R-:W2:Y:S04]  /*31d20*/  @P4 LDG.E.U16 R32, desc[UR6][R42.64] ;  /* 0x000000062a204981 */ /* 0x000ea8000c1e1500 */
[----:B------:R-:W-:Y:S04]  /*31d30*/  STL.64 [R1+0x58], R34 ;  /* 0x0000582201007387 */ /* 0x000fe80000100a00 */
[----:B------:R0:W-:Y:S04]  /*31d40*/  STL.64 [R1+0x60], R38 ;  /* 0x0000602601007387 */ /* 0x0001e80000100a00 */
[----:B------:R-:W-:Y:S04]  /*31d50*/  STL.64 [R1+0x68], R40 ;  /* 0x0000682801007387 */ /* 0x000fe80000100a00 */
[----:B------:R-:W-:Y:S01]  /*31d60*/  STL.64 [R1+0x70], R42 ;  /* 0x0000702a01007387 */ /* 0x000fe20000100a00 */
[----:B------:R-:W-:Y:S01]  /*31d70*/  ISETP.GT.AND P5, PT, R52, 0x73, PT ;  /* 0x000000733400780c */ /* 0x000fe20003fa4270 */
[----:B0-----:R-:W-:-:S02]  /*31d80*/  IMAD.MOV.U32 R38, RZ, RZ, R8 ;  /* 0x000000ffff267224 */ /* 0x001fc400078e0008 */
[----:B------:R-:W-:Y:S01]  /*31d90*/  IMAD.MOV.U32 R39, RZ, RZ, R9 ;  /* 0x000000ffff277224 */ /* 0x000fe200078e0009 */
[----:B------:R-:W-:Y:S02]  /*31da0*/  PRMT R33, RZ, 0x7610, R33 ;  /* 0x00007610ff217816 */ /* 0x000fe40000000021 */
[----:B------:R-:W-:Y:S02]  /*31db0*/  PRMT R21, RZ, 0x7610, R21 ;  /* 0x00007610ff157816 */ /* 0x000fe40000000015 */
[----:B------:R-:W-:Y:S02]  /*31dc0*/  PRMT R20, RZ, 0x7610, R20 ;  /* 0x00007610ff147816 */ /* 0x000fe40000000014 */
[----:B------:R-:W2:Y:S04]  /*31dd0*/  @P4 LDG.E.U16 R33, desc[UR6][R34.64] ;  /* 0x0000000622214981 */ /* 0x000ea8000c1e1500 */
[----:B---3--:R-:W3:Y:S04]  /*31de0*/  @P5 LDG.E.U16 R20, desc[UR6][R4.64] ;  /* 0x0000000604145981 */ /* 0x008ee8000c1e1500 */
[----:B----4-:R-:W4:Y:S04]  /*31df0*/  @P5 LDG.E.U16 R21, desc[UR6][R6.64] ;  /* 0x0000000606155981 */ /* 0x010f28000c1e1500 */
[----:B--2---:R0:W-:Y:S04]  /*31e00*/  STL [R1+0x1f70], R32 ;  /* 0x001f702001007387 */ /* 0x0041e80000100800 */
[----:B------:R1:W-:Y:S04]  /*31e10*/  STL [R1+0x1f74], R31 ;  /* 0x001f741f01007387 */ /* 0x0003e80000100800 */
[----:B------:R-:W-:Y:S04]  /*31e20*/  STL [R1+0x1f78], R30 ;  /* 0x001f781e01007387 */ /* 0x000fe80000100800 */
[----:B------:R-:W-:Y:S04]  /*31e30*/  STL.64 [R1+0x38], R38 ;  /* 0x0000382601007387 */ /* 0x000fe80000100a00 */
[----:B------:R-:W-:Y:S04]  /*31e40*/  STL.64 [R1+0x40], R2 ;  /* 0x0000400201007387 */ /* 0x000fe80000100a00 */
[----:B------:R-:W-:Y:S04]  /*31e50*/  STL.64 [R1+0x48], R4 ;  /* 0x0000480401007387 */ /* 0x000fe80000100a00 */
[----:B------:R-:W-:Y:S04]  /*31e60*/  STL.64 [R1+0x50], R6 ;  /* 0x0000500601007387 */ /* 0x000fe80000100a00 */
[----:B0-----:R-:W2:Y:S04]  /*31e70*/  LDL.LU R32, [R1+0x1c6c] ;  /* 0x001c6c0001207983 */ /* 0x001ea80000300800 */
[----:B-1----:R-:W2:Y:S04]  /*31e80*/  LDL.LU R31, [R1+0x1c98] ;  /* 0x001c9800011f7983 */ /* 0x002ea80000300800 */
[----:B------:R0:W-:Y:S04]  /*31e90*/  STL [R1+0xfec], R44 ;  /* 0x000fec2c01007387 */ /* 0x0001e80000100800 */
[----:B------:R-:W2:Y:S04]  /*31ea0*/  LDL.LU R41, [R1+0x1c70] ;  /* 0x001c700001297983 */ /* 0x000ea80000300800 */
[----:B------:R-:W2:Y:S04]  /*31eb0*/  LDL.LU R40, [R1+0x1c7c] ;  /* 0x001c7c0001287983 */ /* 0x000ea80000300800 */
[----:B------:R-:W2:Y:S04]  /*31ec0*/  LDL.LU R43, [R1+0x1c74] ;  /* 0x001c7400012b7983 */ /* 0x000ea80000300800 */
[----:B------:R-:W2:Y:S04]  /*31ed0*/  LDL.LU R42, [R1+0x1c80] ;  /* 0x001c8000012a7983 */ /* 0x000ea80000300800 */
[----:B0-----:R-:W2:Y:S04]  /*31ee0*/  LDL.LU R44, [R1+0x1c78] ;  /* 0x001c7800012c7983 */ /* 0x001ea80000300800 */
[----:B------:R-:W2:Y:S01]  /*31ef0*/  LDL.LU R35, [R1+0x1c84] ;  /* 0x001c840001237983 */ /* 0x000ea20000300800 */
[----:B------:R-:W-:-:S02]  /*31f00*/  PRMT R18, RZ, 0x7610, R18 ;  /* 0x00007610ff127816 */ /* 0x000fc40000000012 */
[----:B------:R-:W-:Y:S02]  /*31f10*/  PRMT R17, RZ, 0x7610, R17 ;  /* 0x00007610ff117816 */ /* 0x000fe40000000011 */
[----:B------:R-:W-:Y:S02]  /*31f20*/  ISETP.GT.AND P2, PT, R52, 0x74, PT ;  /* 0x000000743400780c */ /* 0x000fe40003f44270 */
[----:B------:R-:W2:Y:S04]  /*31f30*/  @P5 LDG.E.U16 R18, desc[UR6][R2.64] ;  /* 0x0000000602125981 */ /* 0x000ea8000c1e1500 */
[----:B------:R0:W2:Y:S01]  /*31f40*/  @P5 LDG.E.U16 R17, desc[UR6][R38.64] ;  /* 0x0000000626115981 */ /* 0x0000a2000c1e1500 */
[----:B------:R-:W-:Y:S02]  /*31f50*/  PRMT R23, RZ, 0x7610, R23 ;  /* 0x00007610ff177816 */ /* 0x000fe40000000017 */
[----:B------:R-:W-:-:S02]  /*31f60*/  PRMT R22, RZ, 0x7610, R22 ;  /* 0x00007610ff167816 */ /* 0x000fc40000000016 */
[----:B------:R-:W-:Y:S01]  /*31f70*/  PRMT R25, RZ, 0x7610, R25 ;  /* 0x00007610ff197816 */ /* 0x000fe20000000019 */
[----:B----4-:R-:W-:Y:S04]  /*31f80*/  STL [R1+0x1f50], R21 ;  /* 0x001f501501007387 */ /* 0x010fe80000100800 */
[----:B---3--:R-:W-:Y:S04]  /*31f90*/  STL [R1+0x1f54], R20 ;  /* 0x001f541401007387 */ /* 0x008fe80000100800 */
[----:B------:R-:W3:Y:S04]  /*31fa0*/  LDL.LU R3, [R1+0x1cd4] ;  /* 0x001cd40001037983 */ /* 0x000ee80000300800 */
[----:B------:R-:W3:Y:S04]  /*31fb0*/  LDL.LU R2, [R1+0x1d0c] ;  /* 0x001d0c0001027983 */ /* 0x000ee80000300800 */
[----:B------:R-:W4:Y:S04]  /*31fc0*/  LDL.LU R5, [R1+0x1cd8] ;  /* 0x001cd80001057983 */ /* 0x000f280000300800 */
[----:B------:R-:W4:Y:S04]  /*31fd0*/  LDL.LU R4, [R1+0x1cf4] ;  /* 0x001cf40001047983 */ /* 0x000f280000300800 */
[----:B------:R-:W3:Y:S04]  /*31fe0*/  LDL.LU R7, [R1+0x1cdc] ;  /* 0x001cdc0001077983 */ /* 0x000ee80000300800 */
[----:B------:R1:W-:Y:S04]  /*31ff0*/  STL [R1+0xf24], R33 ;  /* 0x000f242101007387 */ /* 0x0003e80000100800 */
[----:B------:R-:W3:Y:S04]  /*32000*/  LDL.LU R6, [R1+0x1cf8] ;  /* 0x001cf80001067983 */ /* 0x000ee80000300800 */
[----:B------:R-:W3:Y:S04]  /*32010*/  LDL.LU R9, [R1+0x1ce0] ;  /* 0x001ce00001097983 */ /* 0x000ee80000300800 */
[----:B------:R-:W3:Y:S04]  /*32020*/  LDL.LU R8, [R1+0x1cfc] ;  /* 0x001cfc0001087983 */ /* 0x000ee80000300800 */
[----:B------:R-:W4:Y:S01]  /*32030*/  LDL.LU R34, [R1+0x1cb0] ;  /* 0x001cb00001227983 */ /* 0x000f220000300800 */
[----:B------:R-:W-:-:S03]  /*32040*/  PRMT R24, RZ, 0x7610, R24 ;  /* 0x00007610ff187816 */ /* 0x000fc60000000018 */
[----:B-1----:R-:W4:Y:S04]  /*32050*/  LDL.LU R33, [R1+0x1cd0] ;  /* 0x001cd00001217983 */ /* 0x002f280000300800 */
[----:B------:R-:W4:Y:S04]  /*32060*/  LDL.LU R21, [R1+0x1cb4] ;  /* 0x001cb40001157983 */ /* 0x000f280000300800 */
[----:B------:R-:W4:Y:S04]  /*32070*/  LDL.LU R20, [R1+0x1cc0] ;  /* 0x001cc00001147983 */ /* 0x000f280000300800 */
[----:B--2---:R-:W2:Y:S04]  /*32080*/  @P2 LDG.E.U16 R25, desc[UR6][R40.64] ;  /* 0x0000000628192981 */ /* 0x004ea8000c1e1500 */
[----:B------:R-:W2:Y:S01]  /*32090*/  @P2 LDG.E.U16 R22, desc[UR6][R42.64] ;  /* 0x000000062a162981 */ /* 0x000ea2000c1e1500 */
[----:B------:R-:W-:-:S02]  /*320a0*/  IMAD.MOV.U32 R45, RZ, RZ, R44 ;  /* 0x000000ffff2d7224 */ /* 0x000fc400078e002c */
[----:B------:R-:W-:-:S05]  /*320b0*/  IMAD.MOV.U32 R44, RZ, RZ, R35 ;  /* 0x000000ffff2c7224 */ /* 0x000fca00078e0023 */
[----:B------:R-:W2:Y:S01]  /*320c0*/  @P2 LDG.E.U16 R23, desc[UR6][R44.64] ;  /* 0x000000062c172981 */ /* 0x000ea2000c1e1500 */
[----:B0-----:R-:W-:Y:S02]  /*320d0*/  IMAD.MOV.U32 R38, RZ, RZ, R31 ;  /* 0x000000ffff267224 */ /* 0x001fe400078e001f */
[----:B------:R-:W-:Y:S01]  /*320e0*/  IMAD.MOV.U32 R39, RZ, RZ, R32 ;  /* 0x000000ffff277224 */ /* 0x000fe200078e0020 */
[----:B------:R-:W-:Y:S04]  /*320f0*/  STL [R1+0x1f58], R18 ;  /* 0x001f581201007387 */ /* 0x000fe80000100800 */
[----:B------:R-:W-:Y:S04]  /*32100*/  STL [R1+0x1f5c], R17 ;  /* 0x001f5c1101007387 */ /* 0x000fe80000100800 */
[----:B------:R-:W4:Y:S04]  /*32110*/  LDL.LU R32, [R1+0x1cb8] ;  /* 0x001cb80001207983 */ /* 0x000f280000300800 */
[----:B------:R-:W4:Y:S04]  /*32120*/  LDL.LU R31, [R1+0x1cc4] ;  /* 0x001cc400011f7983 */ /* 0x000f280000300800 */
[----:B------:R-:W4:Y:S01]  /*32130*/  @P2 LDG.E.U16 R24, desc[UR6][R38.64] ;  /* 0x0000000626182981 */ /* 0x000f22000c1e1500 */
[----:B------:R-:W-:-:S03]  /*32140*/  ISETP.GT.AND P6, PT, R52, 0x7a, PT ;  /* 0x0000007a3400780c */ /* 0x000fc60003fc4270 */
[----:B------:R-:W-:Y:S04]  /*32150*/  STL.64 [R1+0x18], R38 ;  /* 0x0000182601007387 */ /* 0x000fe80000100a00 */
[----:B------:R-:W-:Y:S04]  /*32160*/  STL.64 [R1+0x20], R40 ;  /* 0x0000202801007387 */ /* 0x000fe80000100a00 */
[----:B------:R-:W-:Y:S04]  /*32170*/  STL.64 [R1+0x28], R42 ;  /* 0x0000282a01007387 */ /* 0x000fe80000100a00 */
[----:B------:R-:W-:Y:S01]  /*32180*/  STL.64 [R1+0x30], R44 ;  /* 0x0000302c01007387 */ /* 0x000fe20000100a00 */
[----:B------:R-:W-:-:S06]  /*32190*/  PRMT R30, RZ, 0x7610, R30 ;  /* 0x00007610ff1e7816 */ /* 0x000fcc000000001e */
[----:B---3--:R-:W3:Y:S04]  /*321a0*/  @P6 LDG.E.U16 R30, desc[UR6][R8.64] ;  /* 0x00000006081e6981 */ /* 0x008ee8000c1e1500 */
[----:B--2---:R-:W-:Y:S04]  /*321b0*/  STL [R1+0x1f60], R23 ;  /* 0x001f601701007387 */ /* 0x004fe80000100800 */
[----:B------:R-:W-:Y:S04]  /*321c0*/  STL [R1+0x1f64], R22 ;  /* 0x001f641601007387 */ /* 0x000fe80000100800 */
[----:B------:R0:W-:Y:S02]  /*321d0*/  STL [R1+0x1f68], R25 ;  /* 0x001f681901007387 */ /* 0x0001e40000100800 */
[----:B0-----:R-:W-:-:S06]  /*321e0*/  PRMT R25, RZ, 0x7610, R25 ;  /* 0x00007610ff197816 */ /* 0x001fcc0000000019 */
[----:B------:R-:W2:Y:S01]  /*321f0*/  @P6 LDG.E.U16 R25, desc[UR6][R6.64] ;  /* 0x0000000606196981 */ /* 0x000ea2000c1e1500 */
[----:B------:R-:W-:Y:S02]  /*32200*/  PRMT R36, RZ, 0x7610, R36 ;  /* 0x00007610ff247816 */ /* 0x000fe40000000024 */
[----:B------:R-:W-:Y:S01]  /*32210*/  PRMT R37, RZ, 0x7610, R37 ;  /* 0x00007610ff257816 */ /* 0x000fe20000000025 */
[----:B----4-:R-:W-:Y:S02]  /*32220*/  IMAD.MOV.U32 R22, RZ, RZ, R31 ;  /* 0x000000ffff167224 */ /* 0x010fe400078e001f */
[----:B------:R-:W-:Y:S01]  /*32230*/  IMAD.MOV.U32 R23, RZ, RZ, R32 ;  /* 0x000000ffff177224 */ /* 0x000fe200078e0020 */
[----:B------:R-:W-:Y:S04]  /*32240*/  STL [R1+0x1f6c], R24 ;  /* 0x001f6c1801007387 */ /* 0x000fe80000100800 */
[----:B------:R-:W4:Y:S04]  /*32250*/  LDL.LU R18, [R1+0x1cc8] ;  /* 0x001cc80001127983 */ /* 0x000f280000300800 */
[----:B------:R-:W4:Y:S04]  /*32260*/  @P6 LDG.E.U16 R36, desc[UR6][R2.64] ;  /* 0x0000000602246981 */ /* 0x000f28000c1e1500 */
[----:B------:R-:W4:Y:S04]  /*32270*/  LDL.LU R17, [R1+0x1ccc] ;  /* 0x001ccc0001117983 */ /* 0x000f280000300800 */
[----:B------:R-:W4:Y:S04]  /*32280*/  @P6 LDG.E.U16 R37, desc[UR6][R4.64] ;  /* 0x0000000604256981 */ /* 0x000f28000c1e1500 */
[----:B------:R-:W-:Y:S04]  /*32290*/  STL.64 [R1], R20 ;  /* 0x0000001401007387 */ /* 0x000fe80000100a00 */
[----:B------:R-:W-:Y:S04]  /*322a0*/  STL.64 [R1+0x8], R22 ;  /* 0x0000081601007387 */ /* 0x000fe80000100a00 */
[----:B------:R-:W-:Y:S04]  /*322b0*/  STL [R1+0x1e50], R8 ;  /* 0x001e500801007387 */ /* 0x000fe80000100800 */
[----:B------:R0:W-:Y:S04]  /*322c0*/  STL [R1+0x1e4c], R9 ;  /* 0x001e4c0901007387 */ /* 0x0001e80000100800 */
[----:B------:R-:W4:Y:S01]  /*322d0*/  LDL.LU R35, [R1+0x1ce4] ;  /* 0x001ce40001237983 */ /* 0x000f220000300800 */
[----:B------:R-:W-:-:S02]  /*322e0*/  IMAD.MOV.U32 R51, RZ, RZ, R34 ;  /* 0x000000ffff337224 */ /* 0x000fc400078e0022 */
[----:B------:R-:W-:Y:S01]  /*322f0*/  IMAD.MOV.U32 R50, RZ, RZ, R33 ;  /* 0x000000ffff327224 */ /* 0x000fe200078e0021 */
[----:B0-----:R-:W4:Y:S04]  /*32300*/  LDL.LU R9, [R1+0x1d10] ;  /* 0x001d100001097983 */ /* 0x001f280000300800 */
[----:B------:R-:W4:Y:S04]  /*32310*/  LDL.LU R34, [R1+0x1ce8] ;  /* 0x001ce80001227983 */ /* 0x000f280000300800 */
[----:B------:R-:W4:Y:S04]  /*32320*/  LDL.LU R33, [R1+0x1d00] ;  /* 0x001d000001217983 */ /* 0x000f280000300800 */
[----:B------:R-:W4:Y:S04]  /*32330*/  LDL.LU R32, [R1+0x1cec] ;  /* 0x001cec0001207983 */ /* 0x000f280000300800 */
[----:B------:R-:W4:Y:S04]  /*32340*/  LDL.LU R31, [R1+0x1d04] ;  /* 0x001d0400011f7983 */ /* 0x000f280000300800 */
[----:B---3--:R0:W-:Y:S04]  /*32350*/  STL [R1+0xed0], R30 ;  /* 0x000ed01e01007387 */ /* 0x0081e80000100800 */
[----:B0-----:R-:W3:Y:S04]  /*32360*/  LDL.LU R30, [R1+0x1cf0] ;  /* 0x001cf000011e7983 */ /* 0x001ee80000300800 */
[----:B--2---:R0:W-:Y:S04]  /*32370*/  STL [R1+0xecc], R25 ;  /* 0x000ecc1901007387 */ /* 0x0041e80000100800 */
[----:B0-----:R-:W2:Y:S01]  /*32380*/  LDL.LU R25, [R1+0x1d08] ;  /* 0x001d080001197983 */ /* 0x001ea20000300800 */
[----:B------:R-:W-:-:S03]  /*32390*/  ISETP.GT.AND P4, PT, R52, 0x75, PT ;  /* 0x000000753400780c */ /* 0x000fc60003f84270 */
[----:B------:R-:W-:Y:S04]  /*323a0*/  STL [R1+0x1e58], R6 ;  /* 0x001e580601007387 */ /* 0x000fe80000100800 */
[----:B------:R-:W-:Y:S04]  /*323b0*/  STL [R1+0x1e54], R7 ;  /* 0x001e540701007387 */ /* 0x000fe80000100800 */
[----:B------:R-:W-:Y:S04]  /*323c0*/  STL [R1+0x1e60], R4 ;  /* 0x001e600401007387 */ /* 0x000fe80000100800 */
[----:B------:R-:W-:Y:S04]  /*323d0*/  STL [R1+0x1e5c], R5 ;  /* 0x001e5c0501007387 */ /* 0x000fe80000100800 */
[----:B------:R-:W-:Y:S04]  /*323e0*/  STL [R1+0x1e68], R2 ;  /* 0x001e680201007387 */ /* 0x000fe80000100800 */
[----:B------:R-:W-:Y:S04]  /*323f0*/  STL [R1+0x1e64], R3 ;  /* 0x001e640301007387 */ /* 0x000fe80000100800 */
[----:B----4-:R0:W-:Y:S04]  /*32400*/  STL [R1+0xec4], R36 ;  /* 0x000ec42401007387 */ /* 0x0101e80000100800 */
[----:B------:R1:W-:Y:S01]  /*32410*/  STL [R1+0xec8], R37 ;  /* 0x000ec82501007387 */ /* 0x0003e20000100800 */
[----:B------:R-:W-:-:S02]  /*32420*/  PRMT R29, RZ, 0x7610, R29 ;  /* 0x00007610ff1d7816 */ /* 0x000fc4000000001d */
[----:B------:R-:W-:Y:S02]  /*32430*/  PRMT R26, RZ, 0x7610, R26 ;  /* 0x00007610ff1a7816 */ /* 0x000fe4000000001a */
[----:B------:R-:W-:Y:S02]  /*32440*/  ISETP.GT.AND P5, PT, R52, 0x76, PT ;  /* 0x000000763400780c */ /* 0x000fe40003fa4270 */
[----:B------:R-:W4:Y:S04]  /*32450*/  @P4 LDG.E.U16 R29, desc[UR6][R22.64] ;  /* 0x00000006161d4981 */ /* 0x000f28000c1e1500 */
[----:B------:R-:W4:Y:S01]  /*32460*/  @P4 LDG.E.U16 R26, desc[UR6][R20.64] ;  /* 0x00000006141a4981 */ /* 0x000f22000c1e1500 */
[----:B0-----:R-:W-:Y:S01]  /*32470*/  MOV R36, R17 ;  /* 0x0000001100247202 */ /* 0x001fe20000000f00 */
[----:B-1----:R-:W-:-:S05]  /*32480*/  IMAD.MOV.U32 R37, RZ, RZ, R18 ;  /* 0x000000ffff257224 */ /* 0x002fca00078e0012 */
[----:B------:R-:W-:Y:S04]  /*32490*/  STL.64 [R1+0x10], R36 ;  /* 0x0000102401007387 */ /* 0x000fe80000100a00 */
[----:B------:R-:W4:Y:S04]  /*324a0*/  LDL.LU R23, [R1+0x1d14] ;  /* 0x001d140001177983 */ /* 0x000f280000300800 */
[----:B------:R-:W4:Y:S04]  /*324b0*/  LDL.LU R22, [R1+0x1d24] ;  /* 0x001d240001167983 */ /* 0x000f280000300800 */
[----:B------:R-:W4:Y:S04]  /*324c0*/  LDL.LU R21, [R1+0x1d18] ;  /* 0x001d180001157983 */ /* 0x000f280000300800 */
[----:B------:R-:W4:Y:S04]  /*324d0*/  LDL.LU R20, [R1+0x1d28] ;  /* 0x001d280001147983 */ /* 0x000f280000300800 */
[----:B------:R-:W4:Y:S04]  /*324e0*/  LDL.LU R18, [R1+0x1d1c] ;  /* 0x001d1c0001127983 */ /* 0x000f280000300800 */
[----:B------:R-:W4:Y:S04]  /*324f0*/  LDL.LU R17, [R1+0x1d2c] ;  /* 0x001d2c0001117983 */ /* 0x000f280000300800 */
[----:B------:R-:W-:Y:S01]  /*32500*/  STL [R1+0x1e70], R50 ;  /* 0x001e703201007387 */ /* 0x000fe20000100800 */
[----:B------:R-:W-:-:S03]  /*32510*/  PRMT R4, RZ, 0x7610, R4 ;  /* 0x00007610ff047816 */ /* 0x000fc60000000004 */
[----:B------:R-:W-:Y:S01]  /*32520*/  STL [R1+0x1e6c], R51 ;  /* 0x001e6c3301007387 */ /* 0x000fe20000100800 */
[----:B------:R-:W-:-:S03]  /*32530*/  IMAD.MOV.U32 R66, RZ, RZ, R9 ;  /* 0x000000ffff427224 */ /* 0x000fc600078e0009 */
[----:B------:R-:W4:Y:S04]  /*32540*/  LDL.LU R9, [R1+0x1d20] ;  /* 0x001d200001097983 */ /* 0x000f280000300800 */
[----:B------:R-:W4:Y:S01]  /*32550*/  LDL.LU R5, [R1+0x1d30] ;  /* 0x001d300001057983 */ /* 0x000f220000300800 */
[----:B------:R-:W-:Y:S01]  /*32560*/  PRMT R3, RZ, 0x7610, R3 ;  /* 0x00007610ff037816 */ /* 0x000fe20000000003 */
[----:B------:R-:W-:Y:S02]  /*32570*/  IMAD.MOV.U32 R62, RZ, RZ, R31 ;  /* 0x000000ffff3e7224 */ /* 0x000fe400078e001f */
[----:B------:R-:W-:Y:S02]  /*32580*/  IMAD.MOV.U32 R63, RZ, RZ, R32 ;  /* 0x000000ffff3f7224 */ /* 0x000fe400078e0020 */
[----:B---3--:R-:W-:Y:S01]  /*32590*/  IMAD.MOV.U32 R61, RZ, RZ, R30 ;  /* 0x000000ffff3d7224 */ /* 0x008fe200078e001e */
[----:B------:R-:W-:Y:S01]  /*325a0*/  PRMT R2, RZ, 0x7610, R2 ;  /* 0x00007610ff027816 */ /* 0x000fe20000000002 */
[----:B------:R-:W-:-:S02]  /*325b0*/  IMAD.MOV.U32 R64, RZ, RZ, R33 ;  /* 0x000000ffff407224 */ /* 0x000fc400078e0021 */
[----:B------:R-:W-:Y:S01]  /*325c0*/  IMAD.MOV.U32 R65, RZ, RZ, R34 ;  /* 0x000000ffff417224 */ /* 0x000fe200078e0022 */
[----:B------:R-:W3:Y:S04]  /*325d0*/  @P5 LDG.E.U16 R3, desc[UR6][R62.64] ;  /* 0x000000063e035981 */ /* 0x000ee8000c1e1500 */
[----:B------:R-:W3:Y:S01]  /*325e0*/  @P5 LDG.E.U16 R2, desc[UR6][R64.64] ;  /* 0x0000000640025981 */ /* 0x000ee2000c1e1500 */
[----:B--2---:R-:W-:-:S05]  /*325f0*/  IMAD.MOV.U32 R60, RZ, RZ, R25 ;  /* 0x000000ffff3c7224 */ /* 0x004fca00078e0019 */
[----:B------:R-:W2:Y:S01]  /*32600*/  @P5 LDG.E.U16 R4, desc[UR6][R60.64] ;  /* 0x000000063c045981 */ /* 0x000ea2000c1e1500 */
[----:B------:R-:W-:Y:S02]  /*32610*/  ISETP.GT.AND P2, PT, R52, 0x77, PT ;  /* 0x000000773400780c */ /* 0x000fe40003f44270 */
[----:B------:R-:W-:Y:S02]  /*32620*/  PRMT R10, RZ, 0x7610, R10 ;  /* 0x00007610ff0a7816 */ /* 0x000fe4000000000a */
[----:B------:R-:W-:Y:S02]  /*32630*/  PRMT R11, RZ, 0x7610, R11 ;  /* 0x00007610ff0b7816 */ /* 0x000fe4000000000b */
[----:B------:R-:W-:Y:S02]  /*32640*/  PRMT R12, RZ, 0x7610, R12 ;  /* 0x00007610ff0c7816 */ /* 0x000fe4000000000c */
[----:B------:R-:W-:Y:S01]  /*32650*/  PRMT R24, RZ, 0x7610, R24 ;  /* 0x00007610ff187816 */ /* 0x000fe20000000018 */
[----:B------:R-:W-:Y:S01]  /*32660*/  IMAD.MOV.U32 R67, RZ, RZ, R35 ;  /* 0x000000ffff437224 */ /* 0x000fe200078e0023 */
[----:B------:R-:W-:-:S04]  /*32670*/  PRMT R13, RZ, 0x7610, R13 ;  /* 0x00007610ff0d7816 */ /* 0x000fc8000000000d */
[----:B------:R-:W3:Y:S01]  /*32680*/  @P5 LDG.E.U16 R24, desc[UR6][R66.64] ;  /* 0x0000000642185981 */ /* 0x000ee2000c1e1500 */
[----:B----4-:R-:W-:Y:S02]  /*32690*/  IMAD.MOV.U32 R71, RZ, RZ, R18 ;  /* 0x000000ffff477224 */ /* 0x010fe400078e0012 */
[----:B------:R-:W-:Y:S02]  /*326a0*/  IMAD.MOV.U32 R70, RZ, RZ, R17 ;  /* 0x000000ffff467224 */ /* 0x000fe400078e0011 */
[----:B------:R-:W-:Y:S02]  /*326b0*/  IMAD.MOV.U32 R69, RZ, RZ, R9 ;  /* 0x000000ffff457224 */ /* 0x000fe400078e0009 */
[----:B------:R-:W-:Y:S02]  /*326c0*/  IMAD.MOV.U32 R68, RZ, RZ, R5 ;  /* 0x000000ffff447224 */ /* 0x000fe400078e0005 */
[----:B------:R-:W-:Y:S02]  /*326d0*/  IMAD.MOV.U32 R72, RZ, RZ, R20 ;  /* 0x000000ffff487224 */ /* 0x000fe400078e0014 */
[----:B------:R-:W-:Y:S01]  /*326e0*/  IMAD.MOV.U32 R73, RZ, RZ, R21 ;  /* 0x000000ffff497224 */ /* 0x000fe200078e0015 */
[----:B------:R-:W4:Y:S04]  /*326f0*/  @P2 LDG.E.U16 R11, desc[UR6][R70.64] ;  /* 0x00000006460b2981 */ /* 0x000f28000c1e1500 */
[----:B------:R-:W4:Y:S01]  /*32700*/  @P2 LDG.E.U16 R10, desc[UR6][R68.64] ;  /* 0x00000006440a2981 */ /* 0x000f22000c1e1500 */
[----:B------:R-:W-:-:S02]  /*32710*/  IMAD.MOV.U32 R74, RZ, RZ, R22 ;  /* 0x000000ffff4a7224 */ /* 0x000fc400078e0016 */
[----:B------:R-:W-:Y:S01]  /*32720*/  IMAD.MOV.U32 R75, RZ, RZ, R23 ;  /* 0x000000ffff4b7224 */ /* 0x000fe200078e0017 */
[----:B------:R-:W4:Y:S04]  /*32730*/  @P2 LDG.E.U16 R12, desc[UR6][R72.64] ;  /* 0x00000006480c2981 */ /* 0x000f28000c1e1500 */
[----:B------:R-:W4:Y:S04]  /*32740*/  @P2 LDG.E.U16 R13, desc[UR6][R74.64] ;  /* 0x000000064a0d2981 */ /* 0x000f28000c1e1500 */
[----:B--2---:R0:W-:Y:S04]  /*32750*/  STL [R1+0x1ec8], R4 ;  /* 0x001ec80401007387 */ /* 0x0041e80000100800 */
[----:B------:R-:W-:Y:S04]  /*32760*/  STL [R1+0x1e78], R60 ;  /* 0x001e783c01007387 */ /* 0x000fe80000100800 */
[----:B------:R-:W-:Y:S04]  /*32770*/  STL [R1+0x1e74], R61 ;  /* 0x001e743d01007387 */ /* 0x000fe80000100800 */
[----:B---3--:R1:W-:Y:S04]  /*32780*/  STL [R1+0x1ecc], R3 ;  /* 0x001ecc0301007387 */ /* 0x0083e80000100800 */
[----:B------:R-:W-:Y:S04]  /*32790*/  STL [R1+0x1e80], R62 ;  /* 0x001e803e01007387 */ /* 0x000fe80000100800 */
[----:B------:R-:W-:Y:S04]  /*327a0*/  STL [R1+0x1e7c], R63 ;  /* 0x001e7c3f01007387 */ /* 0x000fe80000100800 */
[----:B------:R-:W-:Y:S04]  /*327b0*/  STL [R1+0x1ed0], R2 ;  /* 0x001ed00201007387 */ /* 0x000fe80000100800 */
[----:B------:R-:W-:Y:S04]  /*327c0*/  STL [R1+0x1e88], R64 ;  /* 0x001e884001007387 */ /* 0x000fe80000100800 */
[----:B------:R-:W-:Y:S04]  /*327d0*/  STL [R1+0x1e84], R65 ;  /* 0x001e844101007387 */ /* 0x000fe80000100800 */
[----:B------:R-:W-:Y:S04]  /*327e0*/  STL [R1+0x1e90], R66 ;  /* 0x001e904201007387 */ /* 0x000fe80000100800 */
[----:B------:R-:W-:Y:S04]  /*327f0*/  STL [R1+0x1e8c], R67 ;  /* 0x001e8c4301007387 */ /* 0x000fe80000100800 */
[----:B------:R-:W2:Y:S04]  /*32800*/  LDL.LU R23, [R1+0x1d34] ;  /* 0x001d340001177983 */ /* 0x000ea80000300800 */
[----:B------:R-:W3:Y:S04]  /*32810*/  LDL.LU R22, [R1+0x1d50] ;  /* 0x001d500001167983 */ /* 0x000ee80000300800 */
[----:B------:R-:W2:Y:S04]  /*32820*/  LDL.LU R21, [R1+0x1d38] ;  /* 0x001d380001157983 */ /* 0x000ea80000300800 */
[----:B------:R-:W2:Y:S04]  /*32830*/  LDL.LU R17, [R1+0x1d44] ;  /* 0x001d440001117983 */ /* 0x000ea80000300800 */
[----:B------:R-:W3:Y:S04]  /*32840*/  LDL.LU R9, [R1+0x1d3c] ;  /* 0x001d3c0001097983 */ /* 0x000ee80000300800 */
[----:B------:R-:W3:Y:S04]  /*32850*/  LDL.LU R5, [R1+0x1d48] ;  /* 0x001d480001057983 */ /* 0x000ee80000300800 */
[----:B0-----:R-:W3:Y:S04]  /*32860*/  LDL.LU R4, [R1+0x1d40] ;  /* 0x001d400001047983 */ /* 0x001ee80000300800 */
[----:B-1----:R-:W3:Y:S04]  /*32870*/  LDL.LU R3, [R1+0x1d4c] ;  /* 0x001d4c0001037983 */ /* 0x002ee80000300800 */
[----:B------:R-:W3:Y:S04]  /*32880*/  LDL.LU R20, [R1+0x1d54] ;  /* 0x001d540001147983 */ /* 0x000ee80000300800 */
[----:B------:R-:W3:Y:S01]  /*32890*/  LDL.LU R18, [R1+0x1d70] ;  /* 0x001d700001127983 */ /* 0x000ee20000300800 */
[----:B------:R-:W-:-:S06]  /*328a0*/  PRMT R28, RZ, 0x7610, R28 ;  /* 0x00007610ff1c7816 */ /* 0x000fcc000000001c */
[----:B------:R3:W3:Y:S04]  /*328b0*/  @P4 LDG.E.U16 R28, desc[UR6][R36.64] ;  /* 0x00000006241c4981 */ /* 0x0006e8000c1e1500 */
[----:B----4-:R0:W-:Y:S04]  /*328c0*/  STL [R1+0x1e9c], R10 ;  /* 0x001e9c0a01007387 */ /* 0x0101e80000100800 */
[----:B------:R-:W-:Y:S04]  /*328d0*/  STL [R1+0x1e98], R68 ;  /* 0x001e984401007387 */ /* 0x000fe80000100800 */
[----:B------:R-:W-:Y:S04]  /*328e0*/  STL [R1+0x1e94], R69 ;  /* 0x001e944501007387 */ /* 0x000fe80000100800 */
[----:B------:R-:W-:Y:S04]  /*328f0*/  STL [R1+0x1ea8], R11 ;  /* 0x001ea80b01007387 */ /* 0x000fe80000100800 */
        /* <DEDUP_REMOVED lines=8> */
[----:B------:R4:W-:Y:S01]  /*32980*/  STL [R1+0x1eb8], R75 ;  /* 0x001eb84b01007387 */ /* 0x0009e20000100800 */
[----:B--2---:R-:W-:-:S03]  /*32990*/  IMAD.MOV.U32 R38, RZ, RZ, R17 ;  /* 0x000000ffff267224 */ /* 0x004fc600078e0011 */
[----:B------:R-:W2:Y:S04]  /*329a0*/  LDL.LU R17, [R1+0x1d58] ;  /* 0x001d580001117983 */ /* 0x000ea80000300800 */
[----:B0-----:R-:W2:Y:S01]  /*329b0*/  LDL.LU R10, [R1+0x1d64] ;  /* 0x001d6400010a7983 */ /* 0x001ea20000300800 */
[----:B---3--:R-:W-:Y:S02]  /*329c0*/  IMAD.MOV.U32 R37, RZ, RZ, R9 ;  /* 0x000000ffff257224 */ /* 0x008fe400078e0009 */
[----:B------:R-:W-:Y:S01]  /*329d0*/  IMAD.MOV.U32 R36, RZ, RZ, R5 ;  /* 0x000000ffff247224 */ /* 0x000fe200078e0005 */
[----:B------:R-:W3:Y:S04]  /*329e0*/  LDL.LU R9, [R1+0x1d5c] ;  /* 0x001d5c0001097983 */ /* 0x000ee80000300800 */
[----:B------:R-:W3:Y:S01]  /*329f0*/  LDL.LU R5, [R1+0x1d68] ;  /* 0x001d680001057983 */ /* 0x000ee20000300800 */
[----:B------:R-:W-:-:S02]  /*32a00*/  IMAD.MOV.U32 R35, RZ, RZ, R4 ;  /* 0x000000ffff237224 */ /* 0x000fc400078e0004 */
[----:B------:R-:W-:Y:S01]  /*32a10*/  IMAD.MOV.U32 R34, RZ, RZ, R3 ;  /* 0x000000ffff227224 */ /* 0x000fe200078e0003 */
[----:B------:R-:W3:Y:S04]  /*32a20*/  LDL.LU R4, [R1+0x1d60] ;  /* 0x001d600001047983 */ /* 0x000ee80000300800 */
[----:B------:R-:W3:Y:S01]  /*32a30*/  LDL.LU R3, [R1+0x1d6c] ;  /* 0x001d6c0001037983 */ /* 0x000ee20000300800 */
[----:B------:R-:W-:-:S06]  /*32a40*/  PRMT R27, RZ, 0x7610, R27 ;  /* 0x00007610ff1b7816 */ /* 0x000fcc000000001b */
[----:B------:R-:W3:Y:S01]  /*32a50*/  @P4 LDG.E.U16 R27, desc[UR6][R50.64] ;  /* 0x00000006321b4981 */ /* 0x000ee2000c1e1500 */
[----:B------:R-:W-:-:S03]  /*32a60*/  ISETP.GT.AND P4, PT, R52, 0x7b, PT ;  /* 0x0000007b3400780c */ /* 0x000fc60003f84270 */
[----:B------:R-:W-:Y:S01]  /*32a70*/  STL [R1+0x1ed4], R34 ;  /* 0x001ed42201007387 */ /* 0x000fe20000100800 */
[----:B-1----:R-:W-:-:S03]  /*32a80*/  PRMT R71, RZ, 0x7610, R71 ;  /* 0x00007610ff477816 */ /* 0x002fc60000000047 */
[----:B------:R-:W-:Y:S04]  /*32a90*/  STL [R1+0x1ec4], R35 ;  /* 0x001ec42301007387 */ /* 0x000fe80000100800 */
[----:B------:R-:W-:Y:S01]  /*32aa0*/  STL [R1+0x1edc], R36 ;  /* 0x001edc2401007387 */ /* 0x000fe20000100800 */
[----:B----4-:R-:W-:-:S03]  /*32ab0*/  PRMT R75, RZ, 0x7610, R75 ;  /* 0x00007610ff4b7816 */ /* 0x010fc6000000004b */
[----:B------:R0:W-:Y:S04]  /*32ac0*/  STL [R1+0x1ed8], R37 ;  /* 0x001ed82501007387 */ /* 0x0001e80000100800 */
[----:B------:R-:W4:Y:S04]  /*32ad0*/  LDL.LU R54, [R1+0x1d74] ;  /* 0x001d740001367983 */ /* 0x000f280000300800 */
[----:B------:R-:W4:Y:S04]  /*32ae0*/  LDL.LU R53, [R1+0x1da4] ;  /* 0x001da40001357983 */ /* 0x000f280000300800 */
[----:B------:R-:W4:Y:S04]  /*32af0*/  LDL.LU R51, [R1+0x1d78] ;  /* 0x001d780001337983 */ /* 0x000f280000300800 */
[----:B------:R-:W4:Y:S04]  /*32b00*/  LDL.LU R50, [R1+0x1da8] ;  /* 0x001da80001327983 */ /* 0x000f280000300800 */
[----:B------:R-:W4:Y:S04]  /*32b10*/  @P4 LDG.E.U16 R71, desc[UR6][R36.64] ;  /* 0x0000000624474981 */ /* 0x000f28000c1e1500 */
[----:B------:R1:W4:Y:S01]  /*32b20*/  @P4 LDG.E.U16 R75, desc[UR6][R34.64] ;  /* 0x00000006224b4981 */ /* 0x000322000c1e1500 */
[----:B------:R-:W-:-:S03]  /*32b30*/  IMAD.MOV.U32 R41, RZ, RZ, R23 ;  /* 0x000000ffff297224 */ /* 0x000fc600078e0017 */
        /* <DEDUP_REMOVED lines=9> */
[----:B------:R-:W-:-:S03]  /*32bd0*/  IMAD.MOV.U32 R40, RZ, RZ, R22 ;  /* 0x000000ffff287224 */ /* 0x000fc600078e0016 */
[----:B------:R-:W4:Y:S01]  /*32be0*/  LDL.LU R23, [R1+0x1dbc] ;  /* 0x001dbc0001177983 */ /* 0x000f220000300800 */
[----:B------:R-:W-:-:S03]  /*32bf0*/  IMAD.MOV.U32 R39, RZ, RZ, R21 ;  /* 0x000000ffff277224 */ /* 0x000fc600078e0015 */
[----:B------:R-:W4:Y:S01]  /*32c00*/  LDL.LU R22, [R1+0x1d90] ;  /* 0x001d900001167983 */ /* 0x000f220000300800 */
[----:B------:R-:W-:-:S03]  /*32c10*/  IMAD.MOV.U32 R49, RZ, RZ, R20 ;  /* 0x000000ffff317224 */ /* 0x000fc600078e0014 */
[----:B------:R-:W4:Y:S01]  /*32c20*/  LDL.LU R21, [R1+0x1dc0] ;  /* 0x001dc00001157983 */ /* 0x000f220000300800 */
[----:B------:R-:W-:-:S03]  /*32c30*/  IMAD.MOV.U32 R48, RZ, RZ, R18 ;  /* 0x000000ffff307224 */ /* 0x000fc600078e0012 */
[----:B------:R-:W4:Y:S04]  /*32c40*/  LDL.LU R20, [R1+0x1d94] ;  /* 0x001d940001147983 */ /* 0x000f280000300800 */
[----:B------:R-:W4:Y:S01]  /*32c50*/  LDL.LU R18, [R1+0x1dc4] ;  /* 0x001dc40001127983 */ /* 0x000f220000300800 */
[----:B--2---:R-:W-:Y:S01]  /*32c60*/  MOV R47, R17 ;  /* 0x00000011002f7202 */ /* 0x004fe20000000f00 */
[----:B------:R-:W-:Y:S02]  /*32c70*/  IMAD.MOV.U32 R46, RZ, RZ, R10 ;  /* 0x000000ffff2e7224 */ /* 0x000fe400078e000a */
[----:B------:R-:W2:Y:S04]  /*32c80*/  LDL.LU R17, [R1+0x1d98] ;  /* 0x001d980001117983 */ /* 0x000ea80000300800 */
[----:B------:R-:W2:Y:S01]  /*32c90*/  LDL.LU R10, [R1+0x1dc8] ;  /* 0x001dc800010a7983 */ /* 0x000ea20000300800 */
[----:B---3--:R-:W-:-:S02]  /*32ca0*/  IMAD.MOV.U32 R45, RZ, RZ, R9 ;  /* 0x000000ffff2d7224 */ /* 0x008fc400078e0009 */
[----:B------:R-:W-:Y:S01]  /*32cb0*/  IMAD.MOV.U32 R44, RZ, RZ, R5 ;  /* 0x000000ffff2c7224 */ /* 0x000fe200078e0005 */
[----:B------:R-:W3:Y:S04]  /*32cc0*/  LDL.LU R9, [R1+0x1d9c] ;  /* 0x001d9c0001097983 */ /* 0x000ee80000300800 */
[----:B------:R-:W3:Y:S01]  /*32cd0*/  LDL.LU R5, [R1+0x1dcc] ;  /* 0x001dcc0001057983 */ /* 0x000ee20000300800 */
[----:B------:R-:W-:Y:S02]  /*32ce0*/  IMAD.MOV.U32 R43, RZ, RZ, R4 ;  /* 0x000000ffff2b7224 */ /* 0x000fe400078e0004 */
[----:B------:R-:W-:Y:S01]  /*32cf0*/  IMAD.MOV.U32 R42, RZ, RZ, R3 ;  /* 0x000000ffff2a7224 */ /* 0x000fe200078e0003 */
[----:B------:R-:W3:Y:S04]  /*32d00*/  LDL.LU R4, [R1+0x1da0] ;  /* 0x001da00001047983 */ /* 0x000ee80000300800 */
[----:B------:R-:W3:Y:S01]  /*32d10*/  LDL.LU R3, [R1+0x1dd0] ;  /* 0x001dd00001037983 */ /* 0x000ee20000300800 */
[----:B------:R-:W0:Y:S01]  /*32d20*/  S2R R90, SR_TID.X ;  /* 0x00000000005a7919 */ /* 0x000e220000002100 */
[----:B------:R-:W-:-:S02]  /*32d30*/  ISETP.GT.AND P5, PT, R52, 0x7c, PT ;  /* 0x0000007c3400780c */ /* 0x000fc40003fa4270 */
[----:B------:R-:W-:Y:S02]  /*32d40*/  PRMT R70, RZ, 0x7610, R70 ;  /* 0x00007610ff467816 */ /* 0x000fe40000000046 */
[----:B------:R-:W-:Y:S02]  /*32d50*/  PRMT R11, RZ, 0x7610, R11 ;  /* 0x00007610ff0b7816 */ /* 0x000fe4000000000b */
[----:B------:R-:W-:Y:S02]  /*32d60*/  PRMT R2, RZ, 0x7610, R2 ;  /* 0x00007610ff027816 */ /* 0x000fe40000000002 */
[----:B-1----:R-:W-:Y:S02]  /*32d70*/  PRMT R35, RZ, 0x7610, R35 ;  /* 0x00007610ff237816 */ /* 0x002fe40000000023 */
[----:B------:R-:W-:Y:S02]  /*32d80*/  PRMT R7, RZ, 0x7610, R7 ;  /* 0x00007610ff077816 */ /* 0x000fe40000000007 */
[----:B------:R-:W-:Y:S01]  /*32d90*/  PRMT R12, RZ, 0x7610, R12 ;  /* 0x00007610ff0c7816 */ /* 0x000fe2000000000c */
[----:B------:R-:W3:Y:S04]  /*32da0*/  @P4 LDG.E.U16 R70, desc[UR6][R38.64] ;  /* 0x0000000626464981 */ /* 0x000ee8000c1e1500 */
[----:B------:R-:W3:Y:S01]  /*32db0*/  @P4 LDG.E.U16 R11, desc[UR6][R40.64] ;  /* 0x00000006280b4981 */ /* 0x000ee2000c1e1500 */
[----:B------:R-:W-:-:S02]  /*32dc0*/  ISETP.GT.AND P2, PT, R52, 0x7d, PT ;  /* 0x0000007d3400780c */ /* 0x000fc40003f44270 */
[C---:B------:R-:W-:Y:S02]  /*32dd0*/  ISETP.GT.AND P6, PT, R52.reuse, 0x7e, PT ;  /* 0x0000007e3400780c */ /* 0x040fe40003fc4270 */
[----:B------:R-:W-:Y:S01]  /*32de0*/  ISETP.GT.AND P4, PT, R52, 0x7f, PT ;  /* 0x0000007f3400780c */ /* 0x000fe20003f84270 */
[----:B------:R-:W3:Y:S04]  /*32df0*/  @P5 LDG.E.U16 R2, desc[UR6][R42.64] ;  /* 0x000000062a025981 */ /* 0x000ee8000c1e1500 */
[----:B------:R-:W3:Y:S04]  /*32e00*/  @P5 LDG.E.U16 R35, desc[UR6][R44.64] ;  /* 0x000000062c235981 */ /* 0x000ee8000c1e1500 */
[----:B------:R-:W3:Y:S04]  /*32e10*/  @P5 LDG.E.U16 R7, desc[UR6][R46.64] ;  /* 0x000000062e075981 */ /* 0x000ee8000c1e1500 */
[----:B------:R-:W3:Y:S01]  /*32e20*/  @P5 LDG.E.U16 R12, desc[UR6][R48.64] ;  /* 0x00000006300c5981 */ /* 0x000ee2000c1e1500 */
[----:B----4-:R-:W-:-:S03]  /*32e30*/  IMAD.MOV.U32 R85, RZ, RZ, R34 ;  /* 0x000000ffff557224 */ /* 0x010fc600078e0022 */
[----:B------:R-:W4:Y:S04]  /*32e40*/  LDL.LU R34, [R1+0x15b4] ;  /* 0x0015b40001227983 */ /* 0x000f280000300800 */
[----:B------:R-:W4:Y:S04]  /*32e50*/  LDL.LU R69, [R1+0x15b0] ;  /* 0x0015b00001457983 */ /* 0x000f280000300800 */
[----:B------:R-:W4:Y:S01]  /*32e60*/  LDL.LU R68, [R1+0x15ac] ;  /* 0x0015ac0001447983 */ /* 0x000f220000300800 */
[----:B0-----:R-:W-:Y:S01]  /*32e70*/  LOP3.LUT R55, R90, 0x7f, RZ, 0xc0, !PT ;  /* 0x0000007f5a377812 */ /* 0x001fe200078ec0ff */
[----:B------:R-:W-:-:S03]  /*32e80*/  IMAD.MOV.U32 R90, RZ, RZ, R53 ;  /* 0x000000ffff5a7224 */ /* 0x000fc600078e0035 */
[----:B------:R-:W-:Y:S01]  /*32e90*/  ISETP.GE.AND P5, PT, R55, R52, PT ;  /* 0x000000343700720c */ /* 0x000fe20003fa6270 */
[----:B------:R-:W-:Y:S02]  /*32ea0*/  IMAD.MOV.U32 R89, RZ, RZ, R51 ;  /* 0x000000ffff597224 */ /* 0x000fe400078e0033 */
[----:B------:R-:W-:Y:S02]  /*32eb0*/  IMAD.MOV.U32 R91, RZ, RZ, R54 ;  /* 0x000000ffff5b7224 */ /* 0x000fe400078e0036 */
        /* <DEDUP_REMOVED lines=12> */
[----:B--2---:R-:W-:Y:S02]  /*32f80*/  IMAD.MOV.U32 R56, RZ, RZ, R10 ;  /* 0x000000ffff387224 */ /* 0x004fe400078e000a */
[----:B------:R-:W2:Y:S04]  /*32f90*/  LDL.LU R10, [R1+0x15a8] ;  /* 0x0015a800010a7983 */ /* 0x000ea80000300800 */
[----:B------:R-:W2:Y:S04]  /*32fa0*/  LDL.LU R67, [R1+0x1544] ;  /* 0x0015440001437983 */ /* 0x000ea80000300800 */
[----:B------:R-:W2:Y:S04]  /*32fb0*/  LDL.LU R66, [R1+0x1540] ;  /* 0x0015400001427983 */ /* 0x000ea80000300800 */
[----:B------:R-:W2:Y:S04]  /*32fc0*/  LDL.LU R65, [R1+0x153c] ;  /* 0x00153c0001417983 */ /* 0x000ea80000300800 */
[----:B------:R-:W2:Y:S04]  /*32fd0*/  LDL.LU R64, [R1+0x1538] ;  /* 0x0015380001407983 */ /* 0x000ea80000300800 */
[----:B------:R-:W2:Y:S01]  /*32fe0*/  LDL.LU R63, [R1+0x14d4] ;  /* 0x0014d400013f7983 */ /* 0x000ea20000300800 */
[----:B---3--:R-:W-:-:S03]  /*32ff0*/  IMAD.MOV.U32 R52, RZ, RZ, R3 ;  /* 0x000000ffff347224 */ /* 0x008fc600078e0003 */
[----:B------:R-:W3:Y:S04]  /*33000*/  LDL.LU R62, [R1+0x14d0] ;  /* 0x0014d000013e7983 */ /* 0x000ee80000300800 */
[----:B------:R-:W3:Y:S04]  /*33010*/  LDL.LU R3, [R1+0x14cc] ;  /* 0x0014cc0001037983 */ /* 0x000ee80000300800 */
[----:B------:R-:W3:Y:S01]  /*33020*/  LDL.LU R61, [R1+0x14c8] ;  /* 0x0014c800013d7983 */ /* 0x000ee20000300800 */
[----:B------:R-:W-:-:S03]  /*33030*/  IMAD.MOV.U32 R53, RZ, RZ, R4 ;  /* 0x000000ffff357224 */ /* 0x000fc600078e0004 */
[----:B------:R-:W3:Y:S04]  /*33040*/  LDL.LU R60, [R1+0x1464] ;  /* 0x00146400013c7983 */ /* 0x000ee80000300800 */
[----:B------:R-:W3:Y:S04]  /*33050*/  LDL.LU R4, [R1+0x1460] ;  /* 0x0014600001047983 */ /* 0x000ee80000300800 */
[----:B------:R-:W3:Y:S01]  /*33060*/  LDL.LU R51, [R1+0x145c] ;  /* 0x00145c0001337983 */ /* 0x000ee20000300800 */
[----:B------:R-:W-:-:S03]  /*33070*/  IMAD.MOV.U32 R54, RZ, RZ, R5 ;  /* 0x000000ffff367224 */ /* 0x000fc600078e0005 */
[----:B------:R-:W3:Y:S01]  /*33080*/  LDL.LU R50, [R1+0x1458] ;  /* 0x0014580001327983 */ /* 0x000ee20000300800 */
[----:B------:R-:W-:-:S03]  /*33090*/  IMAD.MOV.U32 R55, RZ, RZ, R9 ;  /* 0x000000ffff377224 */ /* 0x000fc600078e0009 */
[----:B------:R-:W3:Y:S04]  /*330a0*/  LDL.LU R5, [R1+0x13f8] ;  /* 0x0013f80001057983 */ /* 0x000ee80000300800 */
[----:B------:R-:W3:Y:S04]  /*330b0*/  LDL.LU R9, [R1+0x13f4] ;  /* 0x0013f40001097983 */ /* 0x000ee80000300800 */
[----:B------:R-:W3:Y:S04]  /*330c0*/  LDL.LU R24, [R1+0x13f0] ;  /* 0x0013f00001187983 */ /* 0x000ee80000300800 */
[----:B------:R-:W3:Y:S04]  /*330d0*/  LDL.LU R25, [R1+0x13ec] ;  /* 0x0013ec0001197983 */ /* 0x000ee80000300800 */
[----:B------:R-:W3:Y:S01]  /*330e0*/  LDL.LU R22, [R1+0x1394] ;  /* 0x0013940001167983 */ /* 0x000ee20000300800 */
[----:B------:R-:W-:-:S03]  /*330f0*/  IMAD.MOV.U32 R57, RZ, RZ, R17 ;  /* 0x000000ffff397224 */ /* 0x000fc600078e0011 */
        /* <DEDUP_REMOVED lines=8> */
[----:B------:R-:W3:Y:S01]  /*33180*/  LDL.LU R33, [R1+0x12d0] ;  /* 0x0012d00001217983 */ /* 0x000ee20000300800 */
        /* <DEDUP_REMOVED lines=11> */
[----:B------:R-:W-:Y:S01]  /*33240*/  PRMT R16, RZ, 0x7610, R16 ;  /* 0x00007610ff107816 */ /* 0x000fe20000000010 */
[----:B------:R-:W-:Y:S02]  /*33250*/  IMAD.MOV.U32 R86, RZ, RZ, R36 ;  /* 0x000000ffff567224 */ /* 0x000fe400078e0024 */
[----:B------:R-:W-:Y:S01]  /*33260*/  IMAD.MOV.U32 R87, RZ, RZ, R37 ;  /* 0x000000ffff577224 */ /* 0x000fe200078e0025 */
[----:B------:R-:W3:Y:S04]  /*33270*/  @P2 LDG.E.U16 R8, desc[UR6][R52.64] ;  /* 0x0000000634082981 */ /* 0x000ee8000c1e1500 */
        /* <DEDUP_REMOVED lines=10> */
[----:B------:R-:W3:Y:S01]  /*33320*/  @P4 LDG.E.U16 R16, desc[UR6][R90.64] ;  /* 0x000000065a104981 */ /* 0x000ee2000c1e1500 */
[----:B------:R-:W-:Y:S06]  /*33330*/  BAR.SYNC.DEFER_BLOCKING 0x0 ;  /* 0x0000000000007b1d */ /* 0x000fec0000010000 */
[----:B------:R-:W3:Y:S04]  /*33340*/  LDL.LU R36, [R1+0x12cc] ;  /* 0x0012cc0001247983 */ /* 0x000ee80000300800 */
[----:B----4-:R0:W-:Y:S04]  /*33350*/  STS.U16 [R0+UR76+0x20000], R34 ;  /* 0x0200002200007988 */ /* 0x0101e8000800044c */
[----:B------:R1:W-:Y:S04]  /*33360*/  STS.U16 [R0+UR76+0x28000], R69 ;  /* 0x0280004500007988 */ /* 0x0003e8000800044c */
[----:B------:R4:W-:Y:S04]  /*33370*/  STS.U16 [R0+UR76+0x30000], R68 ;  /* 0x0300004400007988 */ /* 0x0009e8000800044c */
[----:B0-----:R-:W3:Y:S04]  /*33380*/  LDL.LU R34, [R1+0x12c8] ;  /* 0x0012c80001227983 */ /* 0x001ee80000300800 */
[----:B-1----:R-:W3:Y:S04]  /*33390*/  LDL.LU R69, [R1+0x1274] ;  /* 0x0012740001457983 */ /* 0x002ee80000300800 */
[----:B----4-:R-:W4:Y:S04]  /*333a0*/  LDL.LU R68, [R1+0x1270] ;  /* 0x0012700001447983 */ /* 0x010f280000300800 */
[----:B--2---:R0:W-:Y:S04]  /*333b0*/  STS.U16 [R0+UR76+0x38000], R10 ;  /* 0x0380000a00007988 */ /* 0x0041e8000800044c */
[----:B------:R1:W-:Y:S04]  /*333c0*/  STS.U16 [R0+UR76+0x20400], R67 ;  /* 0x0204004300007988 */ /* 0x0003e8000800044c */
[----:B------:R2:W-:Y:S04]  /*333d0*/  STS.U16 [R0+UR76+0x28400], R66 ;  /* 0x0284004200007988 */ /* 0x0005e8000800044c */
[----:B------:R0:W-:Y:S04]  /*333e0*/  STS.U16 [R0+UR76+0x30400], R65 ;  /* 0x0304004100007988 */ /* 0x0001e8000800044c */
[----:B------:R1:W-:Y:S04]  /*333f0*/  STS.U16 [R0+UR76+0x38400], R64 ;  /* 0x0384004000007988 */ /* 0x0003e8000800044c */
[----:B------:R2:W-:Y:S04]  /*33400*/  STS.U16 [R0+UR76+0x20800], R63 ;  /* 0x0208003f00007988 */ /* 0x0005e8000800044c */
[----:B0-----:R-:W4:Y:S04]  /*33410*/  LDL.LU R10, [R1+0x126c] ;  /* 0x00126c00010a7983 */ /* 0x001f280000300800 */
[----:B-1----:R-:W4:Y:S04]  /*33420*/  LDL.LU R67, [R1+0x1268] ;  /* 0x0012680001437983 */ /* 0x002f280000300800 */
[----:B--2---:R-:W2:Y:S04]  /*33430*/  LDL.LU R66, [R1+0x1214] ;  /* 0x0012140001427983 */ /* 0x004ea80000300800 */
[----:B------:R-:W2:Y:S04]  /*33440*/  LDL.LU R65, [R1+0x1210] ;  /* 0x0012100001417983 */ /* 0x000ea80000300800 */
[----:B------:R-:W2:Y:S04]  /*33450*/  LDL.LU R64, [R1+0x120c] ;  /* 0x00120c0001407983 */ /* 0x000ea80000300800 */
[----:B---3--:R0:W-:Y:S04]  /*33460*/  STS.U16 [R0+UR76+0x28800], R62 ;  /* 0x0288003e00007988 */ /* 0x0081e8000800044c */
[----:B------:R-:W3:Y:S04]  /*33470*/  LDL.LU R63, [R1+0x1208] ;  /* 0x00120800013f7983 */ /* 0x000ee80000300800 */
[----:B------:R1:W-:Y:S04]  /*33480*/  STS.U16 [R0+UR76+0x30800], R3 ;  /* 0x0308000300007988 */ /* 0x0003e8000800044c */
[----:B------:R0:W-:Y:S04]  /*33490*/  STS.U16 [R0+UR76+0x38800], R61 ;  /* 0x0388003d00007988 */ /* 0x0001e8000800044c */
[----:B------:R0:W-:Y:S04]  /*334a0*/  STS.U16 [R0+UR76+0x20c00], R60 ;  /* 0x020c003c00007988 */ /* 0x0001e8000800044c */
[----:B------:R1:W-:Y:S04]  /*334b0*/  STS.U16 [R0+UR76+0x28c00], R4 ;  /* 0x028c000400007988 */ /* 0x0003e8000800044c */
[----:B------:R1:W-:Y:S04]  /*334c0*/  STS.U16 [R0+UR76+0x30c00], R51 ;  /* 0x030c003300007988 */ /* 0x0003e8000800044c */
[----:B0-----:R-:W3:Y:S04]  /*334d0*/  LDL.LU R62, [R1+0x11b4] ;  /* 0x0011b400013e7983 */ /* 0x001ee80000300800 */
[----:B-1----:R-:W3:Y:S04]  /*334e0*/  LDL.LU R3, [R1+0x11b0] ;  /* 0x0011b00001037983 */ /* 0x002ee80000300800 */
[----:B------:R-:W3:Y:S04]  /*334f0*/  LDL.LU R61, [R1+0x11ac] ;  /* 0x0011ac00013d7983 */ /* 0x000ee80000300800 */
[----:B------:R-:W3:Y:S04]  /*33500*/  LDL.LU R60, [R1+0x11a8] ;  /* 0x0011a800013c7983 */ /* 0x000ee80000300800 */
[----:B------:R-:W3:Y:S04]  /*33510*/  LDL.LU R4, [R1+0x1154] ;  /* 0x0011540001047983 */ /* 0x000ee80000300800 */
[----:B------:R0:W-:Y:S04]  /*33520*/  STS.U16 [R0+UR76+0x38c00], R50 ;  /* 0x038c003200007988 */ /* 0x0001e8000800044c */
        /* <DEDUP_REMOVED lines=27> */
[----:B0-----:R-:W3:Y:S04]  /*336e0*/  LDL.LU R31, [R1+0xf48] ;  /* 0x000f4800011f7983 */ /* 0x001ee80000300800 */
[----:B-1----:R-:W3:Y:S04]  /*336f0*/  LDL.LU R32, [R1+0xf44] ;  /* 0x000f440001207983 */ /* 0x002ee80000300800 */
[----:B------:R-:W3:Y:S04]  /*33700*/  LDL.LU R33, [R1+0xef0] ;  /* 0x000ef00001217983 */ /* 0x000ee80000300800 */
[----:B------:R0:W-:Y:S04]  /*33710*/  STS.U16 [R0+UR76+0x31c00], R36 ;  /* 0x031c002400007988 */ /* 0x0001e8000800044c */
[----:B0-----:R-:W3:Y:S04]  /*33720*/  LDL.LU R36, [R1+0xeec] ;  /* 0x000eec0001247983 */ /* 0x001ee80000300800 */
[----:B------:R0:W-:Y:S04]  /*33730*/  STS.U16 [R0+UR76+0x22000], R69 ;  /* 0x0220004500007988 */ /* 0x0001e8000800044c */
[----:B----4-:R1:W-:Y:S04]  /*33740*/  STS.U16 [R0+UR76+0x2a000], R68 ;  /* 0x02a0004400007988 */ /* 0x0103e8000800044c */
[----:B0-----:R-:W4:Y:S04]  /*33750*/  LDL.LU R69, [R1+0xee8] ;  /* 0x000ee80001457983 */ /* 0x001f280000300800 */
[----:B-1----:R-:W4:Y:S04]  /*33760*/  LDL.LU R68, [R1+0xee4] ;  /* 0x000ee40001447983 */ /* 0x002f280000300800 */
[----:B------:R0:W-:Y:S04]  /*33770*/  STS.U16 [R0+UR76+0x32000], R10 ;  /* 0x0320000a00007988 */ /* 0x0001e8000800044c */
[----:B------:R1:W-:Y:S04]  /*33780*/  STS.U16 [R0+UR76+0x3a000], R67 ;  /* 0x03a0004300007988 */ /* 0x0003e8000800044c */
[----:B--2---:R2:W-:Y:S04]  /*33790*/  STS.U16 [R0+UR76+0x22400], R66 ;  /* 0x0224004200007988 */ /* 0x0045e8000800044c */
[----:B------:R0:W-:Y:S04]  /*337a0*/  STS.U16 [R0+UR76+0x2a400], R65 ;  /* 0x02a4004100007988 */ /* 0x0001e8000800044c */
[----:B------:R0:W-:Y:S04]  /*337b0*/  STS.U16 [R0+UR76+0x32400], R64 ;  /* 0x0324004000007988 */ /* 0x0001e8000800044c */
[----:B---3--:R3:W-:Y:S04]  /*337c0*/  STS.U16 [R0+UR76+0x3a400], R63 ;  /* 0x03a4003f00007988 */ /* 0x0087e8000800044c */
[----:B0-----:R-:W4:Y:S04]  /*337d0*/  LDL.LU R10, [R1+0x15a4] ;  /* 0x0015a400010a7983 */ /* 0x001f280000300800 */
[----:B-1----:R-:W4:Y:S04]  /*337e0*/  LDL.LU R67, [R1+0x15a0] ;  /* 0x0015a00001437983 */ /* 0x002f280000300800 */
[----:B--2---:R-:W2:Y:S04]  /*337f0*/  LDL.LU R66, [R1+0x159c] ;  /* 0x00159c0001427983 */ /* 0x004ea80000300800 */
[----:B------:R-:W2:Y:S04]  /*33800*/  LDL.LU R65, [R1+0x1598] ;  /* 0x0015980001417983 */ /* 0x000ea80000300800 */
[----:B------:R-:W2:Y:S04]  /*33810*/  LDL.LU R64, [R1+0x1534] ;  /* 0x0015340001407983 */ /* 0x000ea80000300800 */
[----:B------:R0:W-:Y:S04]  /*33820*/  STS.U16 [R0+UR76+0x22800], R62 ;  /* 0x0228003e00007988 */ /* 0x0001e8000800044c */
[----:B---3--:R-:W3:Y:S04]  /*33830*/  LDL.LU R63, [R1+0x1530] ;  /* 0x00153000013f7983 */ /* 0x008ee80000300800 */
        /* <DEDUP_REMOVED lines=42> */
[----:B------:R-:W-:Y:S01]  /*33ae0*/  STS.U16 [R0+UR76+0x2bc00], R36 ;  /* 0x02bc002400007988 */ /* 0x000fe2000800044c */
[----:B0-----:R-:W-:-:S03]  /*33af0*/  LOP3.LUT R34, R0, 0x10, RZ, 0x3c, !PT ;  /* 0x0000001000227812 */ /* 0x001fc600078e3cff */
[----:B----4-:R-:W-:Y:S04]  /*33b00*/  STS.U16 [R0+UR76+0x33c00], R69 ;  /* 0x033c004500007988 */ /* 0x010fe8000800044c */
[----:B------:R-:W-:Y:S04]  /*33b10*/  STS.U16 [R0+UR76+0x3bc00], R68 ;  /* 0x03bc004400007988 */ /* 0x000fe8000800044c */
[----:B------:R-:W-:Y:S04]  /*33b20*/  STS.U16 [R34+UR76+0x20080], R10 ;  /* 0x0200800a22007988 */ /* 0x000fe8000800044c */
[----:B------:R-:W-:Y:S04]  /*33b30*/  STS.U16 [R34+UR76+0x28080], R67 ;  /* 0x0280804322007988 */ /* 0x000fe8000800044c */
[----:B--2---:R-:W-:Y:S04]  /*33b40*/  STS.U16 [R34+UR76+0x30080], R66 ;  /* 0x0300804222007988 */ /* 0x004fe8000800044c */
[----:B------:R-:W-:Y:S04]  /*33b50*/  STS.U16 [R34+UR76+0x38080], R65 ;  /* 0x0380804122007988 */ /* 0x000fe8000800044c */
[----:B------:R-:W-:Y:S04]  /*33b60*/  STS.U16 [R34+UR76+0x20480], R64 ;  /* 0x0204804022007988 */ /* 0x000fe8000800044c */
[----:B---3--:R-:W-:Y:S04]  /*33b70*/  STS.U16 [R34+UR76+0x28480], R63 ;  /* 0x0284803f22007988 */ /* 0x008fe8000800044c */
        /* <DEDUP_REMOVED lines=21> */
[----:B0-----:R-:W2:Y:S04]  /*33cd0*/  LDL.LU R33, [R1+0x1318] ;  /* 0x0013180001217983 */ /* 0x001ea80000300800 */
[----:B------:R-:W3:Y:S04]  /*33ce0*/  LDL.LU R37, [R1+0x12c4] ;  /* 0x0012c40001257983 */ /* 0x000ee80000300800 */
        /* <DEDUP_REMOVED lines=29> */
[----:B--2---:R0:W-:Y:S04]  /*33ec0*/  STS.U16 [R34+UR76+0x39880], R33 ;  /* 0x0398802122007988 */ /* 0x0041e8000800044c */
[----:B---3--:R-:W-:Y:S04]  /*33ed0*/  STS.U16 [R34+UR76+0x21c80], R37 ;  /* 0x021c802522007988 */ /* 0x008fe8000800044c */
[----:B----4-:R1:W-:Y:S04]  /*33ee0*/  STS.U16 [R34+UR76+0x29c80], R36 ;  /* 0x029c802422007988 */ /* 0x0103e8000800044c */
[----:B------:R-:W-:Y:S04]  /*33ef0*/  STS.U16 [R34+UR76+0x31c80], R69 ;  /* 0x031c804522007988 */ /* 0x000fe8000800044c */
[----:B------:R-:W-:Y:S04]  /*33f00*/  STS.U16 [R34+UR76+0x39c80], R68 ;  /* 0x039c804422007988 */ /* 0x000fe8000800044c */
[----:B------:R2:W-:Y:S04]  /*33f10*/  STS.U16 [R34+UR76+0x22080], R10 ;  /* 0x0220800a22007988 */ /* 0x0005e8000800044c */
[----:B0-----:R-:W3:Y:S04]  /*33f20*/  LDL.LU R33, [R1+0x1f7c] ;  /* 0x001f7c0001217983 */ /* 0x001ee80000300800 */
[----:B-1----:R-:W4:Y:S04]  /*33f30*/  LDL.LU R36, [R1+0xf34] ;  /* 0x000f340001247983 */ /* 0x002f280000300800 */
[----:B--2---:R-:W2:Y:S04]  /*33f40*/  LDL.LU R10, [R1+0xee0] ;  /* 0x000ee000010a7983 */ /* 0x004ea80000300800 */
[----:B------:R-:W2:Y:S04]  /*33f50*/  LDL.LU R69, [R1+0xedc] ;  /* 0x000edc0001457983 */ /* 0x000ea80000300800 */
[----:B------:R0:W-:Y:S04]  /*33f60*/  STS.U16 [R34+UR76+0x2a080], R67 ;  /* 0x02a0804322007988 */ /* 0x0001e8000800044c */
[----:B------:R-:W2:Y:S04]  /*33f70*/  LDL.LU R68, [R1+0xed8] ;  /* 0x000ed80001447983 */ /* 0x000ea80000300800 */
[----:B------:R1:W-:Y:S04]  /*33f80*/  STS.U16 [R34+UR76+0x32080], R66 ;  /* 0x0320804222007988 */ /* 0x0003e8000800044c */
[----:B------:R0:W-:Y:S04]  /*33f90*/  STS.U16 [R34+UR76+0x3a080], R65 ;  /* 0x03a0804122007988 */ /* 0x0001e8000800044c */
[----:B------:R0:W-:Y:S04]  /*33fa0*/  STS.U16 [R34+UR76+0x22480], R64 ;  /* 0x0224804022007988 */ /* 0x0001e8000800044c */
[----:B------:R1:W-:Y:S04]  /*33fb0*/  STS.U16 [R34+UR76+0x2a480], R63 ;  /* 0x02a4803f22007988 */ /* 0x0003e8000800044c */
[----:B------:R1:W-:Y:S04]  /*33fc0*/  STS.U16 [R34+UR76+0x32480], R62 ;  /* 0x0324803e22007988 */ /* 0x0003e8000800044c */
[----:B0-----:R-:W2:Y:S04]  /*33fd0*/  LDL.LU R67, [R1+0xed4] ;  /* 0x000ed40001437983 */ /* 0x001ea80000300800 */
[----:B-1----:R-:W2:Y:S04]  /*33fe0*/  LDL.LU R66, [R1+0x1594] ;  /* 0x0015940001427983 */ /* 0x002ea80000300800 */
[----:B------:R-:W2:Y:S04]  /*33ff0*/  LDL.LU R65, [R1+0x1590] ;  /* 0x0015900001417983 */ /* 0x000ea80000300800 */
[----:B------:R-:W2:Y:S04]  /*34000*/  LDL.LU R64, [R1+0x158c] ;  /* 0x00158c0001407983 */ /* 0x000ea80000300800 */
        /* <DEDUP_REMOVED lines=39> */
[----:B0-----:R-:W2:Y:S04]  /*34280*/  LDL.LU R32, [R1+0x1368] ;  /* 0x0013680001207983 */ /* 0x001ea80000300800 */
[----:B---3--:R0:W-:Y:S04]  /*34290*/  STS.U16 [R34+UR76+0x33880], R33 ;  /* 0x0338802122007988 */ /* 0x0081e8000800044c */
[----:B----4-:R-:W-:Y:S04]  /*342a0*/  STS.U16 [R34+UR76+0x3b880], R36 ;  /* 0x03b8802422007988 */ /* 0x010fe8000800044c */
[----:B--2---:R1:W-:Y:S04]  /*342b0*/  STS.U16 [R34+UR76+0x23c80], R10 ;  /* 0x023c800a22007988 */ /* 0x0043e8000800044c */
[----:B------:R-:W-:Y:S04]  /*342c0*/  STS.U16 [R34+UR76+0x2bc80], R69 ;  /* 0x02bc804522007988 */ /* 0x000fe8000800044c */
[----:B------:R-:W-:Y:S04]  /*342d0*/  STS.U16 [R34+UR76+0x33c80], R68 ;  /* 0x033c804422007988 */ /* 0x000fe8000800044c */
[----:B0-----:R-:W2:Y:S01]  /*342e0*/  LDL.LU R33, [R1+0x1314] ;  /* 0x0013140001217983 */ /* 0x001ea20000300800 */
[----:B-1----:R-:W-:-:S03]  /*342f0*/  LOP3.LUT R10, R0, 0x20, RZ, 0x3c, !PT ;  /* 0x00000020000a7812 */ /* 0x002fc600078e3cff */
        /* <DEDUP_REMOVED lines=56> */
[----:B0-----:R-:W2:Y:S04]  /*34680*/  LDL.LU R33, [R1+0xf84] ;  /* 0x000f840001217983 */ /* 0x001ea80000300800 */
[----:B---3--:R0:W-:Y:S04]  /*34690*/  STS.U16 [R10+UR76+0x29900], R30 ;  /* 0x0299001e0a007988 */ /* 0x0081e8000800044c */
[----:B----4-:R1:W-:Y:S04]  /*346a0*/  STS.U16 [R10+UR76+0x31900], R31 ;  /* 0x0319001f0a007988 */ /* 0x0103e8000800044c */
[----:B0-----:R-:W3:Y:S04]  /*346b0*/  LDL.LU R30, [R1+0x1f78] ;  /* 0x001f7800011e7983 */ /* 0x001ee80000300800 */
[----:B-1----:R-:W4:Y:S04]  /*346c0*/  LDL.LU R31, [R1+0x1f74] ;  /* 0x001f7400011f7983 */ /* 0x002f280000300800 */
[----:B------:R0:W-:Y:S04]  /*346d0*/  STS.U16 [R10+UR76+0x39900], R32 ;  /* 0x039900200a007988 */ /* 0x0001e8000800044c */
[----:B------:R-:W-:Y:S04]  /*346e0*/  STS.U16 [R10+UR76+0x21d00], R37 ;  /* 0x021d00250a007988 */ /* 0x000fe8000800044c */
[----:B------:R1:W-:Y:S04]  /*346f0*/  STS.U16 [R10+UR76+0x29d00], R36 ;  /* 0x029d00240a007988 */ /* 0x0003e8000800044c */
[----:B------:R1:W-:Y:S04]  /*34700*/  STS.U16 [R10+UR76+0x31d00], R34 ;  /* 0x031d00220a007988 */ /* 0x0003e8000800044c */
[----:B------:R1:W-:Y:S04]  /*34710*/  STS.U16 [R10+UR76+0x39d00], R69 ;  /* 0x039d00450a007988 */ /* 0x0003e8000800044c */
[----:B0-----:R-:W3:Y:S04]  /*34720*/  LDL.LU R32, [R1+0x1f70] ;  /* 0x001f700001207983 */ /* 0x001ee80000300800 */
[----:B-1----:R-:W4:Y:S04]  /*34730*/  LDL.LU R36, [R1+0xf24] ;  /* 0x000f240001247983 */ /* 0x002f280000300800 */
[----:B------:R-:W4:Y:S04]  /*34740*/  LDL.LU R34, [R1+0xed0] ;  /* 0x000ed00001227983 */ /* 0x000f280000300800 */
[----:B------:R0:W-:Y:S04]  /*34750*/  STS.U16 [R10+UR76+0x22100], R68 ;  /* 0x022100440a007988 */ /* 0x0001e8000800044c */
[----:B------:R-:W4:Y:S04]  /*34760*/  LDL.LU R69, [R1+0xecc] ;  /* 0x000ecc0001457983 */ /* 0x000f280000300800 */
        /* <DEDUP_REMOVED lines=23> */
[----:B--2---:R-:W2:Y:S04]  /*348e0*/  LDL.LU R51, [R1+0x14a0] ;  /* 0x0014a00001337983 */ /* 0x004ea80000300800 */
        /* <DEDUP_REMOVED lines=21> */
[----:B------:R-:W-:Y:S04]  /*34a40*/  STS.U16 [R10+UR76+0x3b500], R33 ;  /* 0x03b500210a007988 */ /* 0x000fe8000800044c */
[----:B---3--:R-:W-:Y:S04]  /*34a50*/  STS.U16 [R10+UR76+0x23900], R32 ;  /* 0x023900200a007988 */ /* 0x008fe8000800044c */
[----:B----4-:R0:W-:Y:S04]  /*34a60*/  STS.U16 [R10+UR76+0x2b900], R31 ;  /* 0x02b9001f0a007988 */ /* 0x0101e8000800044c */
[----:B------:R-:W-:Y:S04]  /*34a70*/  STS.U16 [R10+UR76+0x33900], R30 ;  /* 0x0339001e0a007988 */ /* 0x000fe8000800044c */
[----:B------:R1:W-:Y:S04]  /*34a80*/  STS.U16 [R10+UR76+0x3b900], R36 ;  /* 0x03b900240a007988 */ /* 0x0003e8000800044c */
[----:B------:R-:W-:Y:S04]  /*34a90*/  STS.U16 [R10+UR76+0x23d00], R34 ;  /* 0x023d00220a007988 */ /* 0x000fe8000800044c */
[----:B------:R-:W-:Y:S04]  /*34aa0*/  STS.U16 [R10+UR76+0x2bd00], R69 ;  /* 0x02bd00450a007988 */ /* 0x000fe8000800044c */
[----:B0-----:R-:W3:Y:S01]  /*34ab0*/  LDL.LU R31, [R1+0x1360] ;  /* 0x00136000011f7983 */ /* 0x001ee20000300800 */
[----:B-1----:R-:W-:-:S03]  /*34ac0*/  LOP3.LUT R36, R0, 0x30, RZ, 0x3c, !PT ;  /* 0x0000003000247812 */ /* 0x002fc600078e3cff */
[----:B------:R-:W-:Y:S04]  /*34ad0*/  STS.U16 [R10+UR76+0x33d00], R68 ;  /* 0x033d00440a007988 */ /* 0x000fe8000800044c */
[----:B------:R-:W-:Y:S04]  /*34ae0*/  STS.U16 [R10+UR76+0x3bd00], R67 ;  /* 0x03bd00430a007988 */ /* 0x000fe8000800044c */
[----:B------:R-:W4:Y:S04]  /*34af0*/  LDL.LU R30, [R1+0x135c] ;  /* 0x00135c00011e7983 */ /* 0x000f280000300800 */
[----:B------:R-:W4:Y:S04]  /*34b00*/  LDL.LU R33, [R1+0x1358] ;  /* 0x0013580001217983 */ /* 0x000f280000300800 */
[----:B------:R-:W-:Y:S04]  /*34b10*/  STS.U16 [R36+UR76+0x20180], R66 ;  /* 0x0201804224007988 */ /* 0x000fe8000800044c */
[----:B------:R-:W-:Y:S04]  /*34b20*/  STS.U16 [R36+UR76+0x28180], R65 ;  /* 0x0281804124007988 */ /* 0x000fe8000800044c */
[----:B------:R-:W-:Y:S04]  /*34b30*/  STS.U16 [R36+UR76+0x30180], R64 ;  /* 0x0301804024007988 */ /* 0x000fe8000800044c */
[----:B------:R-:W-:Y:S04]  /*34b40*/  STS.U16 [R36+UR76+0x38180], R63 ;  /* 0x0381803f24007988 */ /* 0x000fe8000800044c */
[----:B------:R-:W4:Y:S04]  /*34b50*/  LDL.LU R32, [R1+0x1304] ;  /* 0x0013040001207983 */ /* 0x000f280000300800 */
[----:B------:R-:W-:Y:S04]  /*34b60*/  STS.U16 [R36+UR76+0x20580], R62 ;  /* 0x0205803e24007988 */ /* 0x000fe8000800044c */
[----:B------:R-:W-:Y:S04]  /*34b70*/  STS.U16 [R36+UR76+0x28580], R3 ;  /* 0x0285800324007988 */ /* 0x000fe8000800044c */
[----:B------:R-:W-:Y:S04]  /*34b80*/  STS.U16 [R36+UR76+0x30580], R61 ;  /* 0x0305803d24007988 */ /* 0x000fe8000800044c */
[----:B------:R-:W-:Y:S04]  /*34b90*/  STS.U16 [R36+UR76+0x38580], R60 ;  /* 0x0385803c24007988 */ /* 0x000fe8000800044c */
[----:B------:R-:W-:Y:S04]  /*34ba0*/  STS.U16 [R36+UR76+0x20980], R4 ;  /* 0x0209800424007988 */ /* 0x000fe8000800044c */
[----:B--2---:R-:W-:Y:S04]  /*34bb0*/  STS.U16 [R36+UR76+0x28980], R51 ;  /* 0x0289803324007988 */ /* 0x004fe8000800044c */
[----:B------:R-:W-:Y:S04]  /*34bc0*/  STS.U16 [R36+UR76+0x30980], R50 ;  /* 0x0309803224007988 */ /* 0x000fe8000800044c */
        /* <DEDUP_REMOVED lines=8> */
[----:B--2---:R-:W2:Y:S04]  /*34c50*/  LDL.LU R22, [R1+0x12f8] ;  /* 0x0012f80001167983 */ /* 0x004ea80000300800 */
        /* <DEDUP_REMOVED lines=28> */
[----:B---3--:R0:W-:Y:S04]  /*34e20*/  STS.U16 [R36+UR76+0x29580], R31 ;  /* 0x0295801f24007988 */ /* 0x0081e8000800044c */
[----:B----4-:R1:W-:Y:S04]  /*34e30*/  STS.U16 [R36+UR76+0x31580], R30 ;  /* 0x0315801e24007988 */ /* 0x0103e8000800044c */
[----:B------:R3:W-:Y:S04]  /*34e40*/  STS.U16 [R36+UR76+0x39580], R33 ;  /* 0x0395802124007988 */ /* 0x0007e8000800044c */
[----:B0-----:R-:W4:Y:S04]  /*34e50*/  LDL.LU R31, [R1+0xf80] ;  /* 0x000f8000011f7983 */ /* 0x001f280000300800 */
[----:B------:R0:W-:Y:S04]  /*34e60*/  STS.U16 [R36+UR76+0x21980], R32 ;  /* 0x0219802024007988 */ /* 0x0001e8000800044c */
[----:B-1----:R-:W4:Y:S04]  /*34e70*/  LDL.LU R30, [R1+0xf7c] ;  /* 0x000f7c00011e7983 */ /* 0x002f280000300800 */
[----:B---3--:R-:W3:Y:S04]  /*34e80*/  LDL.LU R33, [R1+0xf78] ;  /* 0x000f780001217983 */ /* 0x008ee80000300800 */
[----:B0-----:R-:W3:Y:S04]  /*34e90*/  LDL.LU R32, [R1+0xf74] ;  /* 0x000f740001207983 */ /* 0x001ee80000300800 */
[----:B------:R0:W-:Y:S04]  /*34ea0*/  STS.U16 [R36+UR76+0x29980], R24 ;  /* 0x0299801824007988 */ /* 0x0001e8000800044c */
[----:B------:R1:W-:Y:S04]  /*34eb0*/  STS.U16 [R36+UR76+0x31980], R25 ;  /* 0x0319801924007988 */ /* 0x0003e8000800044c */
[----:B--2---:R2:W-:Y:S04]  /*34ec0*/  STS.U16 [R36+UR76+0x39980], R22 ;  /* 0x0399801624007988 */ /* 0x0045e8000800044c */
[----:B0-----:R-:W3:Y:S04]  /*34ed0*/  LDL.LU R24, [R1+0x1f6c] ;  /* 0x001f6c0001187983 */ /* 0x001ee80000300800 */
[----:B-1----:R-:W3:Y:S04]  /*34ee0*/  LDL.LU R25, [R1+0x1f68] ;  /* 0x001f680001197983 */ /* 0x002ee80000300800 */
        /* <DEDUP_REMOVED lines=19> */
[----:B------:R0:W-:Y:S04]  /*35020*/  STS.U16 [R36+UR76+0x2a980], R64 ;  /* 0x02a9804024007988 */ /* 0x0001e8000800044c */
[----:B------:R-:W-:Y:S04]  /*35030*/  STS.U16 [R36+UR76+0x32980], R63 ;  /* 0x0329803f24007988 */ /* 0x000fe8000800044c */
[----:B------:R-:W-:Y:S04]  /*35040*/  STS.U16 [R36+UR76+0x3a980], R62 ;  /* 0x03a9803e24007988 */ /* 0x000fe8000800044c */
[----:B------:R-:W-:Y:S04]  /*35050*/  STS.U16 [R36+UR76+0x22d80], R3 ;  /* 0x022d800324007988 */ /* 0x000fe8000800044c */
[----:B0-----:R-:W2:Y:S04]  /*35060*/  LDL.LU R69, [R1+0x1574] ;  /* 0x0015740001457983 */ /* 0x001ea80000300800 */
[----:B------:R-:W-:Y:S04]  /*35070*/  STS.U16 [R36+UR76+0x2ad80], R61 ;  /* 0x02ad803d24007988 */ /* 0x000fe8000800044c */
[----:B-1----:R-:W2:Y:S04]  /*35080*/  LDL.LU R68, [R1+0x1570] ;  /* 0x0015700001447983 */ /* 0x002ea80000300800 */
[----:B------:R-:W-:Y:S04]  /*35090*/  STS.U16 [R36+UR76+0x32d80], R60 ;  /* 0x032d803c24007988 */ /* 0x000fe8000800044c */
[----:B------:R-:W2:Y:S04]  /*350a0*/  LDL.LU R10, [R1+0x156c] ;  /* 0x00156c00010a7983 */ /* 0x000ea80000300800 */
[----:B------:R-:W-:Y:S04]  /*350b0*/  STS.U16 [R36+UR76+0x3ad80], R4 ;  /* 0x03ad800424007988 */ /* 0x000fe8000800044c */
[----:B------:R-:W2:Y:S04]  /*350c0*/  LDL.LU R67, [R1+0x1568] ;  /* 0x0015680001437983 */ /* 0x000ea80000300800 */
[----:B------:R-:W-:Y:S04]  /*350d0*/  STS.U16 [R36+UR76+0x23180], R51 ;  /* 0x0231803324007988 */ /* 0x000fe8000800044c */
[----:B------:R-:W2:Y:S04]  /*350e0*/  LDL.LU R66, [R1+0x1504] ;  /* 0x0015040001427983 */ /* 0x000ea80000300800 */
[----:B------:R-:W-:Y:S04]  /*350f0*/  STS.U16 [R36+UR76+0x2b180], R50 ;  /* 0x02b1803224007988 */ /* 0x000fe8000800044c */
[----:B------:R-:W2:Y:S04]  /*35100*/  LDL.LU R65, [R1+0x1500] ;  /* 0x0015000001417983 */ /* 0x000ea80000300800 */
[----:B------:R0:W-:Y:S04]  /*35110*/  STS.U16 [R36+UR76+0x33180], R5 ;  /* 0x0331800524007988 */ /* 0x0001e8000800044c */
[----:B------:R-:W2:Y:S04]  /*35120*/  LDL.LU R64, [R1+0x14fc] ;  /* 0x0014fc0001407983 */ /* 0x000ea80000300800 */
[----:B------:R1:W-:Y:S04]  /*35130*/  STS.U16 [R36+UR76+0x3b180], R9 ;  /* 0x03b1800924007988 */ /* 0x0003e8000800044c */
        /* <DEDUP_REMOVED lines=9> */
[----:B-1----:R-:W2:Y:S04]  /*351d0*/  LDL.LU R9, [R1+0x13b8] ;  /* 0x0013b80001097983 */ /* 0x002ea80000300800 */
[----:B----4-:R0:W-:Y:S04]  /*351e0*/  STS.U16 [R36+UR76+0x23580], R31 ;  /* 0x0235801f24007988 */ /* 0x0101e8000800044c */
[----:B------:R1:W-:Y:S04]  /*351f0*/  STS.U16 [R36+UR76+0x2b580], R30 ;  /* 0x02b5801e24007988 */ /* 0x0003e8000800044c */
[----:B---3--:R3:W-:Y:S04]  /*35200*/  STS.U16 [R36+UR76+0x33580], R33 ;  /* 0x0335802124007988 */ /* 0x0087e8000800044c */
[----:B0-----:R-:W4:Y:S04]  /*35210*/  LDL.LU R31, [R1+0x13b4] ;  /* 0x0013b400011f7983 */ /* 0x001f280000300800 */
[----:B------:R0:W-:Y:S04]  /*35220*/  STS.U16 [R36+UR76+0x3b580], R32 ;  /* 0x03b5802024007988 */ /* 0x0001e8000800044c */
[----:B-1----:R-:W4:Y:S04]  /*35230*/  LDL.LU R30, [R1+0x13ac] ;  /* 0x0013ac00011e7983 */ /* 0x002f280000300800 */
[----:B---3--:R-:W3:Y:S04]  /*35240*/  LDL.LU R33, [R1+0x13a8] ;  /* 0x0013a80001217983 */ /* 0x008ee80000300800 */
[----:B0-----:R-:W3:Y:S04]  /*35250*/  LDL.LU R32, [R1+0x1354] ;  /* 0x0013540001207983 */ /* 0x001ee80000300800 */
[----:B--2---:R-:W-:Y:S04]  /*35260*/  STS.U16 [R36+UR76+0x23980], R21 ;  /* 0x0239801524007988 */ /* 0x004fe8000800044c */
[----:B------:R-:W-:Y:S04]  /*35270*/  STS.U16 [R36+UR76+0x2b980], R20 ;  /* 0x02b9801424007988 */ /* 0x000fe8000800044c */
[----:B------:R0:W-:Y:S04]  /*35280*/  STS.U16 [R36+UR76+0x33980], R18 ;  /* 0x0339801224007988 */ /* 0x0001e8000800044c */
[----:B0-----:R-:W2:Y:S04]  /*35290*/  LDL.LU R18, [R1+0x1350] ;  /* 0x0013500001127983 */ /* 0x001ea80000300800 */
[----:B------:R-:W2:Y:S04]  /*352a0*/  LDL.LU R21, [R1+0x134c] ;  /* 0x00134c0001157983 */ /* 0x000ea80000300800 */
[----:B------:R-:W2:Y:S04]  /*352b0*/  LDL.LU R20, [R1+0x1348] ;  /* 0x0013480001147983 */ /* 0x000ea80000300800 */
[----:B------:R0:W-:Y:S01]  /*352c0*/  STS.U16 [R36+UR76+0x3b980], R17 ;  /* 0x03b9801124007988 */ /* 0x0001e2000800044c */
[----:B------:R-:W-:-:S03]  /*352d0*/  LOP3.LUT R34, R0, 0x40, RZ, 0x3c, !PT ;  /* 0x0000004000227812 */ /* 0x000fc600078e3cff */
        /* <DEDUP_REMOVED lines=31> */
[----:B--2---:R0:W-:Y:S04]  /*354d0*/  STS.U16 [R34+UR76+0x29600], R18 ;  /* 0x0296001222007988 */ /* 0x0041e8000800044c */
[----:B------:R1:W-:Y:S04]  /*354e0*/  STS.U16 [R34+UR76+0x31600], R21 ;  /* 0x0316001522007988 */ /* 0x0003e8000800044c */
[----:B------:R2:W-:Y:S04]  /*354f0*/  STS.U16 [R34+UR76+0x39600], R20 ;  /* 0x0396001422007988 */ /* 0x0005e8000800044c */
[----:B0-----:R-:W3:Y:S04]  /*35500*/  LDL.LU R18, [R1+0x1290] ;  /* 0x0012900001127983 */ /* 0x001ee80000300800 */
[----:B-1----:R-:W3:Y:S04]  /*35510*/  LDL.LU R21, [R1+0x128c] ;  /* 0x00128c0001157983 */ /* 0x002ee80000300800 */
[----:B--2---:R-:W2:Y:S04]  /*35520*/  LDL.LU R20, [R1+0x1288] ;  /* 0x0012880001147983 */ /* 0x004ea80000300800 */
        /* <DEDUP_REMOVED lines=20> */
[----:B------:R-:W2:Y:S04]  /*35670*/  LDL.LU R4, [R1+0x10a8] ;  /* 0x0010a80001047983 */ /* 0x000ea80000300800 */
[----:B------:R-:W2:Y:S04]  /*35680*/  LDL.LU R51, [R1+0xf70] ;  /* 0x000f700001337983 */ /* 0x000ea80000300800 */
[----:B------:R-:W2:Y:S04]  /*35690*/  LDL.LU R50, [R1+0xf6c] ;  /* 0x000f6c0001327983 */ /* 0x000ea80000300800 */
        /* <DEDUP_REMOVED lines=12> */
[----:B------:R-:W-:Y:S04]  /*35760*/  STS.U16 [R34+UR76+0x22200], R37 ;  /* 0x0222002522007988 */ /* 0x000fe8000800044c */
[----:B------:R-:W-:Y:S04]  /*35770*/  STS.U16 [R34+UR76+0x2a200], R36 ;  /* 0x02a2002422007988 */ /* 0x000fe8000800044c */
[----:B------:R-:W-:Y:S04]  /*35780*/  STS.U16 [R34+UR76+0x32200], R75 ;  /* 0x0322004b22007988 */ /* 0x000fe8000800044c */
[----:B------:R-:W-:Y:S04]  /*35790*/  STS.U16 [R34+UR76+0x3a200], R71 ;  /* 0x03a2004722007988 */ /* 0x000fe8000800044c */
[----:B------:R-:W-:Y:S04]  /*357a0*/  STS.U16 [R34+UR76+0x22600], R70 ;  /* 0x0226004622007988 */ /* 0x000fe8000800044c */
[----:B------:R-:W-:Y:S04]  /*357b0*/  STS.U16 [R34+UR76+0x2a600], R11 ;  /* 0x02a6000b22007988 */ /* 0x000fe8000800044c */
[----:B0-----:R-:W3:Y:S04]  /*357c0*/  LDL.LU R18, [R1+0x1f38] ;  /* 0x001f380001127983 */ /* 0x001ee80000300800 */
[----:B-1----:R-:W3:Y:S04]  /*357d0*/  LDL.LU R21, [R1+0x1f34] ;  /* 0x001f340001157983 */ /* 0x002ee80000300800 */
[----:B--2---:R-:W2:Y:S04]  /*357e0*/  LDL.LU R20, [R1+0x1f30] ;  /* 0x001f300001147983 */ /* 0x004ea80000300800 */
[----:B------:R0:W-:Y:S04]  /*357f0*/  STS.U16 [R34+UR76+0x32600], R9 ;  /* 0x0326000922007988 */ /* 0x0001e8000800044c */
[----:B0-----:R-:W2:Y:S04]  /*35800*/  LDL.LU R9, [R1+0xf64] ;  /* 0x000f640001097983 */ /* 0x001ea80000300800 */
[----:B------:R0:W-:Y:S04]  /*35810*/  STS.U16 [R34+UR76+0x3a600], R69 ;  /* 0x03a6004522007988 */ /* 0x0001e8000800044c */
[----:B------:R1:W-:Y:S04]  /*35820*/  STS.U16 [R34+UR76+0x22a00], R68 ;  /* 0x022a004422007988 */ /* 0x0003e8000800044c */
[----:B------:R0:W-:Y:S04]  /*35830*/  STS.U16 [R34+UR76+0x2aa00], R10 ;  /* 0x02aa000a22007988 */ /* 0x0001e8000800044c */
[----:B------:R0:W-:Y:S04]  /*35840*/  STS.U16 [R34+UR76+0x32a00], R67 ;  /* 0x032a004322007988 */ /* 0x0001e8000800044c */
[----:B------:R0:W-:Y:S04]  /*35850*/  STS.U16 [R34+UR76+0x3aa00], R66 ;  /* 0x03aa004222007988 */ /* 0x0001e8000800044c */
[----:B------:R-:W3:Y:S04]  /*35860*/  LDL.LU R71, [R1+0x1564] ;  /* 0x0015640001477983 */ /* 0x000ee80000300800 */
[----:B------:R0:W-:Y:S04]  /*35870*/  STS.U16 [R34+UR76+0x22e00], R65 ;  /* 0x022e004122007988 */ /* 0x0001e8000800044c */
[----:B------:R-:W3:Y:S04]  /*35880*/  LDL.LU R70, [R1+0x1560] ;  /* 0x0015600001467983 */ /* 0x000ee80000300800 */
[----:B------:R0:W-:Y:S04]  /*35890*/  STS.U16 [R34+UR76+0x2ae00], R64 ;  /* 0x02ae004022007988 */ /* 0x0001e8000800044c */
[----:B------:R-:W3:Y:S04]  /*358a0*/  LDL.LU R11, [R1+0x155c] ;  /* 0x00155c00010b7983 */ /* 0x000ee80000300800 */
[----:B------:R1:W-:Y:S04]  /*358b0*/  STS.U16 [R34+UR76+0x32e00], R63 ;  /* 0x032e003f22007988 */ /* 0x0003e8000800044c */
[----:B0-----:R-:W3:Y:S04]  /*358c0*/  LDL.LU R69, [R1+0x1558] ;  /* 0x0015580001457983 */ /* 0x001ee80000300800 */
[----:B------:R0:W-:Y:S04]  /*358d0*/  STS.U16 [R34+UR76+0x3ae00], R62 ;  /* 0x03ae003e22007988 */ /* 0x0001e8000800044c */
[----:B-1----:R-:W3:Y:S04]  /*358e0*/  LDL.LU R68, [R1+0x14f4] ;  /* 0x0014f40001447983 */ /* 0x002ee80000300800 */
[----:B------:R-:W-:Y:S04]  /*358f0*/  STS.U16 [R34+UR76+0x23200], R3 ;  /* 0x0232000322007988 */ /* 0x000fe8000800044c */
[----:B------:R-:W3:Y:S04]  /*35900*/  LDL.LU R10, [R1+0x14f0] ;  /* 0x0014f000010a7983 */ /* 0x000ee80000300800 */
[----:B------:R-:W-:Y:S04]  /*35910*/  STS.U16 [R34+UR76+0x2b200], R61 ;  /* 0x02b2003d22007988 */ /* 0x000fe8000800044c */
[----:B------:R-:W3:Y:S04]  /*35920*/  LDL.LU R67, [R1+0x14ec] ;  /* 0x0014ec0001437983 */ /* 0x000ee80000300800 */
[----:B------:R-:W-:Y:S04]  /*35930*/  STS.U16 [R34+UR76+0x33200], R60 ;  /* 0x0332003c22007988 */ /* 0x000fe8000800044c */
[----:B------:R-:W3:Y:S04]  /*35940*/  LDL.LU R66, [R1+0x14e8] ;  /* 0x0014e80001427983 */ /* 0x000ee80000300800 */
[----:B------:R1:W-:Y:S04]  /*35950*/  STS.U16 [R34+UR76+0x3b200], R4 ;  /* 0x03b2000422007988 */ /* 0x0003e8000800044c */
[----:B------:R-:W4:Y:S04]  /*35960*/  LDL.LU R65, [R1+0x1484] ;  /* 0x0014840001417983 */ /* 0x000f280000300800 */
[----:B------:R-:W-:Y:S04]  /*35970*/  STS.U16 [R34+UR76+0x23600], R51 ;  /* 0x0236003322007988 */ /* 0x000fe8000800044c */
[----:B------:R-:W4:Y:S04]  /*35980*/  LDL.LU R64, [R1+0x1480] ;  /* 0x0014800001407983 */ /* 0x000f280000300800 */
[----:B------:R-:W-:Y:S04]  /*35990*/  STS.U16 [R34+UR76+0x2b600], R50 ;  /* 0x02b6003222007988 */ /* 0x000fe8000800044c */
[----:B------:R-:W4:Y:S04]  /*359a0*/  LDL.LU R63, [R1+0x147c] ;  /* 0x00147c00013f7983 */ /* 0x000f280000300800 */
[----:B------:R1:W-:Y:S04]  /*359b0*/  STS.U16 [R34+UR76+0x33600], R5 ;  /* 0x0336000522007988 */ /* 0x0003e8000800044c */
[----:B0-----:R-:W4:Y:S04]  /*359c0*/  LDL.LU R62, [R1+0x1478] ;  /* 0x00147800013e7983 */ /* 0x001f280000300800 */
[----:B-1----:R-:W4:Y:S04]  /*359d0*/  LDL.LU R4, [R1+0x1414] ;  /* 0x0014140001047983 */ /* 0x002f280000300800 */
[----:B------:R-:W4:Y:S04]  /*359e0*/  LDL.LU R5, [R1+0x1410] ;  /* 0x0014100001057983 */ /* 0x000f280000300800 */
[----:B--2---:R-:W-:Y:S04]  /*359f0*/  STS.U16 [R34+UR76+0x3b600], R9 ;  /* 0x03b6000922007988 */ /* 0x004fe8000800044c */
        /* <DEDUP_REMOVED lines=8> */
[----:B--2---:R-:W2:Y:S04]  /*35a80*/  LDL.LU R25, [R1+0x1f24] ;  /* 0x001f240001197983 */ /* 0x004ea80000300800 */
[----:B------:R-:W2:Y:S04]  /*35a90*/  LDL.LU R24, [R1+0x1f20] ;  /* 0x001f200001187983 */ /* 0x000ea80000300800 */
[----:B------:R-:W2:Y:S04]  /*35aa0*/  LDL.LU R3, [R1+0x13a4] ;  /* 0x0013a40001037983 */ /* 0x000ea80000300800 */
[----:B------:R-:W2:Y:S04]  /*35ab0*/  LDL.LU R9, [R1+0x13a0] ;  /* 0x0013a00001097983 */ /* 0x000ea80000300800 */
[----:B------:R0:W-:Y:S04]  /*35ac0*/  STS.U16 [R34+UR76+0x23e00], R2 ;  /* 0x023e000222007988 */ /* 0x0001e8000800044c */
[----:B------:R-:W-:Y:S04]  /*35ad0*/  STS.U16 [R34+UR76+0x2be00], R35 ;  /* 0x02be002322007988 */ /* 0x000fe8000800044c */
[----:B------:R1:W-:Y:S04]  /*35ae0*/  STS.U16 [R34+UR76+0x33e00], R7 ;  /* 0x033e000722007988 */ /* 0x0003e8000800044c */
[----:B------:R1:W-:Y:S04]  /*35af0*/  STS.U16 [R34+UR76+0x3be00], R12 ;  /* 0x03be000c22007988 */ /* 0x0003e8000800044c */
[----:B------:R-:W2:Y:S04]  /*35b00*/  LDL.LU R61, [R1+0x139c] ;  /* 0x00139c00013d7983 */ /* 0x000ea80000300800 */
[----:B------:R-:W2:Y:S01]  /*35b10*/  LDL.LU R60, [R1+0x1398] ;  /* 0x00139800013c7983 */ /* 0x000ea20000300800 */
[----:B0-----:R-:W-:-:S03]  /*35b20*/  LOP3.LUT R2, R0, 0x50, RZ, 0x3c, !PT ;  /* 0x0000005000027812 */ /* 0x001fc600078e3cff */
[----:B-1----:R-:W2:Y:S04]  /*35b30*/  LDL.LU R7, [R1+0x1344] ;  /* 0x0013440001077983 */ /* 0x002ea80000300800 */
        /* <DEDUP_REMOVED lines=8> */
[----:B----4-:R-:W-:Y:S04]  /*35bc0*/  STS.U16 [R2+UR76+0x20a80], R65 ;  /* 0x020a804102007988 */ /* 0x010fe8000800044c */
[----:B------:R-:W-:Y:S04]  /*35bd0*/  STS.U16 [R2+UR76+0x28a80], R64 ;  /* 0x028a804002007988 */ /* 0x000fe8000800044c */
[----:B------:R-:W-:Y:S04]  /*35be0*/  STS.U16 [R2+UR76+0x30a80], R63 ;  /* 0x030a803f02007988 */ /* 0x000fe8000800044c */
[----:B------:R-:W-:Y:S04]  /*35bf0*/  STS.U16 [R2+UR76+0x38a80], R62 ;  /* 0x038a803e02007988 */ /* 0x000fe8000800044c */
[----:B------:R0:W-:Y:S04]  /*35c00*/  STS.U16 [R2+UR76+0x20e80], R4 ;  /* 0x020e800402007988 */ /* 0x0001e8000800044c */
[----:B------:R-:W3:Y:S04]  /*35c10*/  LDL.LU R34, [R1+0x1340] ;  /* 0x0013400001227983 */ /* 0x000ee80000300800 */
[----:B------:R1:W-:Y:S04]  /*35c20*/  STS.U16 [R2+UR76+0x28e80], R5 ;  /* 0x028e800502007988 */ /* 0x0003e8000800044c */
[----:B0-----:R-:W4:Y:S04]  /*35c30*/  LDL.LU R4, [R1+0x133c] ;  /* 0x00133c0001047983 */ /* 0x001f280000300800 */
[----:B-1----:R-:W4:Y:S04]  /*35c40*/  LDL.LU R5, [R1+0x1338] ;  /* 0x0013380001057983 */ /* 0x002f280000300800 */
[----:B------:R0:W-:Y:S04]  /*35c50*/  STS.U16 [R2+UR76+0x30e80], R51 ;  /* 0x030e803302007988 */ /* 0x0001e8000800044c */
[----:B------:R1:W-:Y:S04]  /*35c60*/  STS.U16 [R2+UR76+0x38e80], R50 ;  /* 0x038e803202007988 */ /* 0x0003e8000800044c */
[----:B--2---:R-:W-:Y:S04]  /*35c70*/  STS.U16 [R2+UR76+0x21280], R3 ;  /* 0x0212800302007988 */ /* 0x004fe8000800044c */
        /* <DEDUP_REMOVED lines=21> */
[----:B------:R1:W-:Y:S04]  /*35dd0*/  STS.U16 [R2+UR76+0x21680], R7 ;  /* 0x0216800702007988 */ /* 0x0003e8000800044c */
[----:B---3--:R-:W-:Y:S04]  /*35de0*/  STS.U16 [R2+UR76+0x29680], R34 ;  /* 0x0296802202007988 */ /* 0x008fe8000800044c */
[----:B0-----:R-:W3:Y:S04]  /*35df0*/  LDL.LU R61, [R1+0x115c] ;  /* 0x00115c00013d7983 */ /* 0x001ee80000300800 */
[----:B-1----:R-:W3:Y:S04]  /*35e00*/  LDL.LU R60, [R1+0x1158] ;  /* 0x00115800013c7983 */ /* 0x002ee80000300800 */
[----:B------:R-:W3:Y:S04]  /*35e10*/  LDL.LU R7, [R1+0x1104] ;  /* 0x0011040001077983 */ /* 0x000ee80000300800 */
[----:B----4-:R0:W-:Y:S04]  /*35e20*/  STS.U16 [R2+UR76+0x31680], R4 ;  /* 0x0316800402007988 */ /* 0x0101e8000800044c */
[----:B------:R1:W-:Y:S04]  /*35e30*/  STS.U16 [R2+UR76+0x39680], R5 ;  /* 0x0396800502007988 */ /* 0x0003e8000800044c */
[----:B0-----:R-:W4:Y:S04]  /*35e40*/  LDL.LU R4, [R1+0x1100] ;  /* 0x0011000001047983 */ /* 0x001f280000300800 */
[----:B-1----:R-:W4:Y:S04]  /*35e50*/  LDL.LU R5, [R1+0x10fc] ;  /* 0x0010fc0001057983 */ /* 0x002f280000300800 */
[----:B------:R0:W-:Y:S04]  /*35e60*/  STS.U16 [R2+UR76+0x21a80], R51 ;  /* 0x021a803302007988 */ /* 0x0001e8000800044c */
[----:B------:R1:W-:Y:S04]  /*35e70*/  STS.U16 [R2+UR76+0x29a80], R50 ;  /* 0x029a803202007988 */ /* 0x0003e8000800044c */
[----:B------:R-:W-:Y:S04]  /*35e80*/  STS.U16 [R2+UR76+0x31a80], R75 ;  /* 0x031a804b02007988 */ /* 0x000fe8000800044c */
[----:B------:R0:W-:Y:S04]  /*35e90*/  STS.U16 [R2+UR76+0x39a80], R63 ;  /* 0x039a803f02007988 */ /* 0x0001e8000800044c */
[----:B--2---:R2:W-:Y:S04]  /*35ea0*/  STS.U16 [R2+UR76+0x21e80], R9 ;  /* 0x021e800902007988 */ /* 0x0045e8000800044c */
[----:B------:R2:W-:Y:S04]  /*35eb0*/  STS.U16 [R2+UR76+0x29e80], R62 ;  /* 0x029e803e02007988 */ /* 0x0005e8000800044c */
[----:B0-----:R-:W4:Y:S04]  /*35ec0*/  LDL.LU R51, [R1+0x10f8] ;  /* 0x0010f80001337983 */ /* 0x001f280000300800 */
[----:B-1----:R-:W4:Y:S04]  /*35ed0*/  LDL.LU R50, [R1+0x10a4] ;  /* 0x0010a40001327983 */ /* 0x002f280000300800 */
[----:B------:R-:W4:Y:S04]  /*35ee0*/  LDL.LU R63, [R1+0x10a0] ;  /* 0x0010a000013f7983 */ /* 0x000f280000300800 */
[----:B--2---:R-:W2:Y:S04]  /*35ef0*/  LDL.LU R9, [R1+0x109c] ;  /* 0x00109c0001097983 */ /* 0x004ea80000300800 */
[----:B------:R-:W2:Y:S04]  /*35f00*/  LDL.LU R62, [R1+0x1098] ;  /* 0x00109800013e7983 */ /* 0x000ea80000300800 */
        /* <DEDUP_REMOVED lines=12> */
[----:B---3--:R1:W-:Y:S04]  /*35fd0*/  STS.U16 [R2+UR76+0x32a80], R61 ;  /* 0x032a803d02007988 */ /* 0x0083e8000800044c */
[----:B------:R-:W-:Y:S04]  /*35fe0*/  STS.U16 [R2+UR76+0x3aa80], R60 ;  /* 0x03aa803c02007988 */ /* 0x000fe8000800044c */
[----:B------:R3:W-:Y:S04]  /*35ff0*/  STS.U16 [R2+UR76+0x22e80], R7 ;  /* 0x022e800702007988 */ /* 0x0007e8000800044c */
[----:B0-----:R-:W2:Y:S04]  /*36000*/  LDL.LU R3, [R1+0x1554] ;  /* 0x0015540001037983 */ /* 0x001ea80000300800 */
[----:B-1----:R-:W2:Y:S04]  /*36010*/  LDL.LU R61, [R1+0x1550] ;  /* 0x00155000013d7983 */ /* 0x002ea80000300800 */
[----:B---3--:R-:W3:Y:S04]  /*36020*/  LDL.LU R7, [R1+0x154c] ;  /* 0x00154c0001077983 */ /* 0x008ee80000300800 */
[----:B----4-:R0:W-:Y:S04]  /*36030*/  STS.U16 [R2+UR76+0x2ae80], R4 ;  /* 0x02ae800402007988 */ /* 0x0101e8000800044c */
[----:B------:R1:W-:Y:S04]  /*36040*/  STS.U16 [R2+UR76+0x32e80], R5 ;  /* 0x032e800502007988 */ /* 0x0003e8000800044c */
[----:B0-----:R-:W4:Y:S04]  /*36050*/  LDL.LU R4, [R1+0x1548] ;  /* 0x0015480001047983 */ /* 0x001f280000300800 */
[----:B-1----:R-:W3:Y:S04]  /*36060*/  LDL.LU R5, [R1+0x14e4] ;  /* 0x0014e40001057983 */ /* 0x002ee80000300800 */
[----:B------:R-:W3:Y:S04]  /*36070*/  LDL.LU R60, [R1+0x14e0] ;  /* 0x0014e000013c7983 */ /* 0x000ee80000300800 */
[----:B------:R0:W-:Y:S04]  /*36080*/  STS.U16 [R2+UR76+0x3ae80], R51 ;  /* 0x03ae803302007988 */ /* 0x0001e8000800044c */
[----:B------:R1:W-:Y:S04]  /*36090*/  STS.U16 [R2+UR76+0x23280], R50 ;  /* 0x0232803202007988 */ /* 0x0003e8000800044c */
[----:B------:R-:W-:Y:S04]  /*360a0*/  STS.U16 [R2+UR76+0x2b280], R63 ;  /* 0x02b2803f02007988 */ /* 0x000fe8000800044c */
[----:B--2---:R2:W-:Y:S04]  /*360b0*/  STS.U16 [R2+UR76+0x33280], R9 ;  /* 0x0332800902007988 */ /* 0x0045e8000800044c */
[----:B------:R-:W-:Y:S04]  /*360c0*/  STS.U16 [R2+UR76+0x3b280], R62 ;  /* 0x03b2803e02007988 */ /* 0x000fe8000800044c */
[----:B------:R2:W-:Y:S04]  /*360d0*/  STS.U16 [R2+UR76+0x23680], R32 ;  /* 0x0236802002007988 */ /* 0x0005e8000800044c */
[----:B0-----:R-:W4:Y:S04]  /*360e0*/  LDL.LU R51, [R1+0x14dc] ;  /* 0x0014dc0001337983 */ /* 0x001f280000300800 */
[----:B-1----:R-:W4:Y:S04]  /*360f0*/  LDL.LU R50, [R1+0x14d8] ;  /* 0x0014d80001327983 */ /* 0x002f280000300800 */
[----:B------:R0:W-:Y:S04]  /*36100*/  STS.U16 [R2+UR76+0x2b680], R33 ;  /* 0x02b6802102007988 */ /* 0x0001e8000800044c */
[----:B------:R1:W-:Y:S04]  /*36110*/  STS.U16 [R2+UR76+0x33680], R30 ;  /* 0x0336801e02007988 */ /* 0x0003e8000800044c */
[----:B--2---:R-:W2:Y:S04]  /*36120*/  LDL.LU R9, [R1+0x1474] ;  /* 0x0014740001097983 */ /* 0x004ea80000300800 */
[----:B------:R-:W2:Y:S04]  /*36130*/  LDL.LU R32, [R1+0x1f1c] ;  /* 0x001f1c0001207983 */ /* 0x000ea80000300800 */
[----:B------:R0:W-:Y:S04]  /*36140*/  STS.U16 [R2+UR76+0x3b680], R31 ;  /* 0x03b6801f02007988 */ /* 0x0001e8000800044c */
[----:B------:R1:W-:Y:S04]  /*36150*/  STS.U16 [R2+UR76+0x23a80], R28 ;  /* 0x023a801c02007988 */ /* 0x0003e8000800044c */
[----:B------:R1:W-:Y:S04]  /*36160*/  STS.U16 [R2+UR76+0x2ba80], R29 ;  /* 0x02ba801d02007988 */ /* 0x0003e8000800044c */
[----:B0-----:R-:W2:Y:S04]  /*36170*/  LDL.LU R33, [R1+0x1f18] ;  /* 0x001f180001217983 */ /* 0x001ea80000300800 */
[----:B-1----:R-:W2:Y:S04]  /*36180*/  LDL.LU R30, [R1+0x1f14] ;  /* 0x001f1400011e7983 */ /* 0x002ea80000300800 */
[----:B------:R0:W-:Y:S04]  /*36190*/  STS.U16 [R2+UR76+0x33a80], R26 ;  /* 0x033a801a02007988 */ /* 0x0001e8000800044c */
[----:B------:R-:W2:Y:S04]  /*361a0*/  LDL.LU R31, [R1+0x1f10] ;  /* 0x001f1000011f7983 */ /* 0x000ea80000300800 */
[----:B------:R-:W2:Y:S04]  /*361b0*/  LDL.LU R28, [R1+0x1f0c] ;  /* 0x001f0c00011c7983 */ /* 0x000ea80000300800 */
[----:B------:R-:W2:Y:S04]  /*361c0*/  LDL.LU R29, [R1+0x1f08] ;  /* 0x001f0800011d7983 */ /* 0x000ea80000300800 */
[----:B------:R1:W-:Y:S04]  /*361d0*/  STS.U16 [R2+UR76+0x3ba80], R27 ;  /* 0x03ba801b02007988 */ /* 0x0003e8000800044c */
[----:B0-----:R-:W2:Y:S04]  /*361e0*/  LDL.LU R26, [R1+0x1f04] ;  /* 0x001f0400011a7983 */ /* 0x001ea80000300800 */
[----:B-1----:R-:W2:Y:S04]  /*361f0*/  LDL.LU R27, [R1+0x1f00] ;  /* 0x001f0000011b7983 */ /* 0x002ea80000300800 */
[----:B------:R0:W-:Y:S01]  /*36200*/  STS.U16 [R2+UR76+0x23e80], R8 ;  /* 0x023e800802007988 */ /* 0x0001e2000800044c */
[----:B------:R-:W-:-:S03]  /*36210*/  LOP3.LUT R35, R0, 0x60, RZ, 0x3c, !PT ;  /* 0x0000006000237812 */ /* 0x000fc600078e3cff */
[----:B------:R1:W-:Y:S04]  /*36220*/  STS.U16 [R2+UR76+0x2be80], R6 ;  /* 0x02be800602007988 */ /* 0x0003e8000800044c */
[----:B------:R-:W-:Y:S04]  /*36230*/  STS.U16 [R2+UR76+0x33e80], R93 ;  /* 0x033e805d02007988 */ /* 0x000fe8000800044c */
[----:B------:R-:W-:Y:S04]  /*36240*/  STS.U16 [R2+UR76+0x3be80], R92 ;  /* 0x03be805c02007988 */ /* 0x000fe8000800044c */
[----:B------:R-:W-:Y:S04]  /*36250*/  STS.U16 [R35+UR76+0x20300], R3 ;  /* 0x0203000323007988 */ /* 0x000fe8000800044c */
[----:B------:R-:W-:Y:S04]  /*36260*/  STS.U16 [R35+UR76+0x28300], R61 ;  /* 0x0283003d23007988 */ /* 0x000fe8000800044c */
[----:B------:R-:W2:Y:S04]  /*36270*/  LDL R36, [R1+0x1014] ;  /* 0x0010140001247983 */ /* 0x000ea80000100800 */
[----:B0-----:R-:W2:Y:S04]  /*36280*/  LDL R8, [R1+0x100c] ;  /* 0x00100c0001087983 */ /* 0x001ea80000100800 */
[----:B------:R-:W2:Y:S04]  /*36290*/  LDL R34, [R1+0x1054] ;  /* 0x0010540001227983 */ /* 0x000ea80000100800 */
[----:B-1----:R-:W2:Y:S04]  /*362a0*/  LDL R6, [R1+0x1010] ;  /* 0x0010100001067983 */ /* 0x002ea80000100800 */
[----:B---3--:R0:W-:Y:S04]  /*362b0*/  STS.U16 [R35+UR76+0x30300], R7 ;  /* 0x0303000723007988 */ /* 0x0081e8000800044c */
[----:B----4-:R-:W-:Y:S04]  /*362c0*/  STS.U16 [R35+UR76+0x38300], R4 ;  /* 0x0383000423007988 */ /* 0x010fe8000800044c */
[----:B------:R1:W-:Y:S04]  /*362d0*/  STS.U16 [R35+UR76+0x20700], R5 ;  /* 0x0207000523007988 */ /* 0x0003e8000800044c */
[----:B------:R-:W3:Y:S04]  /*362e0*/  LDL R12, [R1+0x1058] ;  /* 0x00105800010c7983 */ /* 0x000ee80000100800 */
[----:B------:R-:W4:Y:S04]  /*362f0*/  LDL R11, [R1+0x101c] ;  /* 0x00101c00010b7983 */ /* 0x000f280000100800 */
[----:B------:R-:W3:Y:S04]  /*36300*/  LDL R10, [R1+0x1020] ;  /* 0x00102000010a7983 */ /* 0x000ee80000100800 */
[----:B0-----:R-:W3:Y:S04]  /*36310*/  LDL R7, [R1+0x1018] ;  /* 0x0010180001077983 */ /* 0x001ee80000100800 */
[----:B-1----:R-:W3:Y:S04]  /*36320*/  LDL R5, [R1+0x104c] ;  /* 0x00104c0001057983 */ /* 0x002ee80000100800 */
[----:B------:R-:W3:Y:S04]  /*36330*/  LDL R4, [R1+0x1050] ;  /* 0x0010500001047983 */ /* 0x000ee80000100800 */
[----:B------:R-:W-:Y:S04]  /*36340*/  STS.U16 [R35+UR76+0x28700], R60 ;  /* 0x0287003c23007988 */ /* 0x000fe8000800044c */
[----:B------:R-:W-:Y:S04]  /*36350*/  STS.U16 [R35+UR76+0x30700], R51 ;  /* 0x0307003323007988 */ /* 0x000fe8000800044c */
[----:B------:R-:W-:Y:S04]  /*36360*/  STS.U16 [R35+UR76+0x38700], R50 ;  /* 0x0387003223007988 */ /* 0x000fe8000800044c */
[----:B--2---:R-:W-:Y:S04]  /*36370*/  STS.U16 [R35+UR76+0x20b00], R9 ;  /* 0x020b000923007988 */ /* 0x004fe8000800044c */
[----:B------:R0:W-:Y:S04]  /*36380*/  STS.U16 [R35+UR76+0x28b00], R27 ;  /* 0x028b001b23007988 */ /* 0x0001e8000800044c */
[----:B0-----:R-:W2:Y:S04]  /*36390*/  LDL.LU R27, [R1+0x1efc] ;  /* 0x001efc00011b7983 */ /* 0x001ea80000300800 */
[----:B------:R-:W2:Y:S04]  /*363a0*/  LDL R2, [R1+0x1060] ;  /* 0x0010600001027983 */ /* 0x000ea80000100800 */
[----:B------:R-:W2:Y:S04]  /*363b0*/  LDL R3, [R1+0x105c] ;  /* 0x00105c0001037983 */ /* 0x000ea80000100800 */
[----:B------:R0:W-:Y:S01]  /*363c0*/  STS.U16 [R35+UR76+0x30b00], R26 ;  /* 0x030b001a23007988 */ /* 0x0001e2000800044c */
[----:B------:R-:W-:-:S03]  /*363d0*/  PRMT R21, RZ, 0x7610, R21 ;  /* 0x00007610ff157816 */ /* 0x000fc60000000015 */
[----:B------:R1:W-:Y:S01]  /*363e0*/  STS.U16 [R35+UR76+0x38b00], R29 ;  /* 0x038b001d23007988 */ /* 0x0003e2000800044c */
[----:B------:R-:W-:Y:S01]  /*363f0*/  @!P5 MOV R92, R6 ;  /* 0x00000006005cd202 */ /* 0x000fe20000000f00 */
[----:B------:R-:W-:Y:S02]  /*36400*/  @!P5 IMAD.MOV.U32 R93, RZ, RZ, R8 ;  /* 0x000000ffff5dd224 */ /* 0x000fe400078e0008 */
[----:B------:R0:W-:Y:S04]  /*36410*/  STS.U16 [R35+UR76+0x20f00], R28 ;  /* 0x020f001c23007988 */ /* 0x0001e8000800044c */
[----:B------:R1:W-:Y:S04]  /*36420*/  STS.U16 [R35+UR76+0x28f00], R31 ;  /* 0x028f001f23007988 */ /* 0x0003e8000800044c */
[----:B------:R3:W-:Y:S04]  /*36430*/  STS.U16 [R35+UR76+0x30f00], R30 ;  /* 0x030f001e23007988 */ /* 0x0007e8000800044c */
[----:B0-----:R-:W2:Y:S04]  /*36440*/  LDL.LU R26, [R1+0x1ef8] ;  /* 0x001ef800011a7983 */ /* 0x001ea80000300800 */
[----:B-1----:R-:W2:Y:S04]  /*36450*/  LDL.LU R29, [R1+0x1ef4] ;  /* 0x001ef400011d7983 */ /* 0x002ea80000300800 */
[----:B------:R0:W-:Y:S01]  /*36460*/  STS.U16 [R35+UR76+0x38f00], R33 ;  /* 0x038f002123007988 */ /* 0x0001e2000800044c */
[----:B------:R-:W-:-:S03]  /*36470*/  PRMT R18, RZ, 0x7610, R18 ;  /* 0x00007610ff127816 */ /* 0x000fc60000000012 */
[----:B------:R1:W2:Y:S04]  /*36480*/  @!P5 LDG.E.U16 R21, desc[UR6][R92.64] ;  /* 0x000000065c15d981 */ /* 0x0002a8000c1e1500 */
[----:B------:R-:W2:Y:S04]  /*36490*/  LDL.LU R28, [R1+0x1ef0] ;  /* 0x001ef000011c7983 */ /* 0x000ea80000300800 */
[----:B------:R-:W2:Y:S04]  /*364a0*/  LDL.LU R31, [R1+0x1eec] ;  /* 0x001eec00011f7983 */ /* 0x000ea80000300800 */
[----:B---3--:R-:W3:Y:S04]  /*364b0*/  LDL.LU R30, [R1+0x1ee8] ;  /* 0x001ee800011e7983 */ /* 0x008ee80000300800 */
[----:B------:R4:W-:Y:S04]  /*364c0*/  STS.U16 [R35+UR76+0x21300], R32 ;  /* 0x0213002023007988 */ /* 0x0009e8000800044c */
[----:B0-----:R-:W3:Y:S01]  /*364d0*/  LDL.LU R33, [R1+0x1ee4] ;  /* 0x001ee40001217983 */ /* 0x001ee20000300800 */
[----:B-1----:R-:W-:-:S02]  /*364e0*/  @!P5 IMAD.MOV.U32 R92, RZ, RZ, R7 ;  /* 0x000000ffff5cd224 */ /* 0x002fc400078e0007 */
[----:B------:R-:W-:Y:S01]  /*364f0*/  @!P5 IMAD.MOV.U32 R93, RZ, RZ, R36 ;  /* 0x000000ffff5dd224 */ /* 0x000fe200078e0024 */
[----:B----4-:R-:W4:Y:S04]  /*36500*/  LDL.LU R32, [R1+0x1ee0] ;  /* 0x001ee00001207983 */ /* 0x010f280000300800 */
[----:B------:R-:W3:Y:S04]  /*36510*/  LDL R9, [R1+0x1024] ;  /* 0x0010240001097983 */ /* 0x000ee80000100800 */
[----:B------:R-:W4:Y:S01]  /*36520*/  LDL R8, [R1+0x1028] ;  /* 0x0010280001087983 */ /* 0x000f220000100800 */
[----:B------:R-:W-:-:S03]  /*36530*/  PRMT R17, RZ, 0x7610, R17 ;  /* 0x00007610ff117816 */ /* 0x000fc60000000011 */
[----:B------:R0:W4:Y:S04]  /*36540*/  @!P5 LDG.E.U16 R18, desc[UR6][R92.64] ;  /* 0x000000065c12d981 */ /* 0x000128000c1e1500 */
[----:B------:R-:W4:Y:S04]  /*36550*/  LDL R6, [R1+0x1068] ;  /* 0x0010680001067983 */ /* 0x000f280000100800 */
[----:B------:R-:W4:Y:S01]  /*36560*/  LDL R7, [R1+0x1064] ;  /* 0x0010640001077983 */ /* 0x000f220000100800 */
[----:B------:R-:W-:Y:S02]  /*36570*/  PRMT R20, RZ, 0x7610, R20 ;  /* 0x00007610ff147816 */ /* 0x000fe40000000014 */
[----:B------:R-:W-:-:S02]  /*36580*/  PRMT R25, RZ, 0x7610, R25 ;  /* 0x00007610ff197816 */ /* 0x000fc40000000019 */
[----:B------:R-:W-:Y:S02]  /*36590*/  PRMT R22, RZ, 0x7610, R22 ;  /* 0x00007610ff167816 */ /* 0x000fe40000000016 */
[----:B------:R-:W-:Y:S01]  /*365a0*/  PRMT R23, RZ, 0x7610, R23 ;  /* 0x00007610ff177816 */ /* 0x000fe20000000017 */
[----:B------:R-:W4:Y:S04]  /*365b0*/  LDL R63, [R1+0x1034] ;  /* 0x00103400013f7983 */ /* 0x000f280000100800 */
[----:B------:R-:W4:Y:S04]  /*365c0*/  LDL R62, [R1+0x1038] ;  /* 0x00103800013e7983 */ /* 0x000f280000100800 */
[----:B------:R-:W4:Y:S01]  /*365d0*/  LDL R60, [R1+0x1078] ;  /* 0x00107800013c7983 */ /* 0x000f220000100800 */
[----:B0-----:R-:W-:-:S02]  /*365e0*/  @!P5 IMAD.MOV.U32 R92, RZ, RZ, R4 ;  /* 0x000000ffff5cd224 */ /* 0x001fc400078e0004 */
[----:B------:R-:W-:Y:S01]  /*365f0*/  @!P5 IMAD.MOV.U32 R93, RZ, RZ, R5 ;  /* 0x000000ffff5dd224 */ /* 0x000fe200078e0005 */
[----:B------:R-:W4:Y:S04]  /*36600*/  LDL R4, [R1+0x1030] ;  /* 0x0010300001047983 */ /* 0x000f280000100800 */
[----:B------:R-:W4:Y:S04]  /*36610*/  LDL R5, [R1+0x102c] ;  /* 0x00102c0001057983 */ /* 0x000f280000100800 */
[----:B------:R0:W4:Y:S04]  /*36620*/  @!P5 LDG.E.U16 R17, desc[UR6][R92.64] ;  /* 0x000000065c11d981 */ /* 0x000128000c1e1500 */
[----:B------:R-:W4:Y:S04]  /*36630*/  LDL R61, [R1+0x1074] ;  /* 0x00107400013d7983 */ /* 0x000f280000100800 */
[----:B------:R-:W4:Y:S04]  /*36640*/  LDL R37, [R1+0x103c] ;  /* 0x00103c0001257983 */ /* 0x000f280000100800 */
[----:B------:R-:W4:Y:S01]  /*36650*/  LDL R36, [R1+0x1040] ;  /* 0x0010400001247983 */ /* 0x000f220000100800 */
[----:B0-----:R-:W-:-:S02]  /*36660*/  @!P5 IMAD.MOV.U32 R92, RZ, RZ, R12 ;  /* 0x000000ffff5cd224 */ /* 0x001fc400078e000c */
[----:B------:R-:W-:Y:S01]  /*36670*/  @!P5 IMAD.MOV.U32 R93, RZ, RZ, R34 ;  /* 0x000000ffff5dd224 */ /* 0x000fe200078e0022 */
[----:B------:R-:W4:Y:S04]  /*36680*/  LDL R12, [R1+0x1080] ;  /* 0x00108000010c7983 */ /* 0x000f280000100800 */
[----:B------:R0:W4:Y:S02]  /*36690*/  @!P5 LDG.E.U16 R20, desc[UR6][R92.64] ;  /* 0x000000065c14d981 */ /* 0x000124000c1e1500 */
[----:B0-----:R-:W-:Y:S02]  /*366a0*/  @!P5 IMAD.MOV.U32 R92, RZ, RZ, R10 ;  /* 0x000000ffff5cd224 */ /* 0x001fe400078e000a */
[----:B------:R-:W-:-:S05]  /*366b0*/  @!P5 IMAD.MOV.U32 R93, RZ, RZ, R11 ;  /* 0x000000ffff5dd224 */ /* 0x000fca00078e000b */
[----:B------:R2:W4:Y:S02]  /*366c0*/  @!P5 LDG.E.U16 R25, desc[UR6][R92.64] ;  /* 0x000000065c19d981 */ /* 0x000524000c1e1500 */
[----:B--2---:R-:W-:Y:S02]  /*366d0*/  @!P5 IMAD.MOV.U32 R92, RZ, RZ, R2 ;  /* 0x000000ffff5cd224 */ /* 0x004fe400078e0002 */
[----:B------:R-:W2:Y:S01]  /*366e0*/  LDL R2, [R1+0x1070] ;  /* 0x0010700001027983 */ /* 0x000ea20000100800 */
[----:B------:R-:W-:-:S03]  /*366f0*/  @!P5 IMAD.MOV.U32 R93, RZ, RZ, R3 ;  /* 0x000000ffff5dd224 */ /* 0x000fc600078e0003 */
[----:B------:R-:W2:Y:S04]  /*36700*/  LDL R3, [R1+0x106c] ;  /* 0x00106c0001037983 */ /* 0x000ea80000100800 */
[----:B------:R3:W2:Y:S01]  /*36710*/  @!P5 LDG.E.U16 R22, desc[UR6][R92.64] ;  /* 0x000000065c16d981 */ /* 0x0006a2000c1e1500 */
[----:B------:R-:W-:Y:S01]  /*36720*/  PRMT R28, RZ, 0x7610, R28 ;  /* 0x00007610ff1c7816 */ /* 0x000fe2000000001c */
[----:B---3--:R-:W-:Y:S02]  /*36730*/  @!P5 IMAD.MOV.U32 R93, RZ, RZ, R9 ;  /* 0x000000ffff5dd224 */ /* 0x008fe400078e0009 */
[----:B----4-:R-:W-:-:S05]  /*36740*/  @!P5 IMAD.MOV.U32 R92, RZ, RZ, R8 ;  /* 0x000000ffff5cd224 */ /* 0x010fca00078e0008 */
[----:B------:R0:W3:Y:S02]  /*36750*/  @!P5 LDG.E.U16 R23, desc[UR6][R92.64] ;  /* 0x000000065c17d981 */ /* 0x0000e4000c1e1500 */
[----:B0-----:R-:W-:Y:S02]  /*36760*/  @!P5 IMAD.MOV.U32 R92, RZ, RZ, R6 ;  /* 0x000000ffff5cd224 */ /* 0x001fe400078e0006 */
[----:B------:R-:W-:-:S05]  /*36770*/  @!P5 IMAD.MOV.U32 R93, RZ, RZ, R7 ;  /* 0x000000ffff5dd224 */ /* 0x000fca00078e0007 */
[----:B------:R0:W4:Y:S01]  /*36780*/  @!P5 LDG.E.U16 R28, desc[UR6][R92.64] ;  /* 0x000000065c1cd981 */ /* 0x000122000c1e1500 */
[----:B------:R-:W-:Y:S01]  /*36790*/  PRMT R24, RZ, 0x7610, R24 ;  /* 0x00007610ff187816 */ /* 0x000fe20000000018 */
[----:B0-----:R-:W-:Y:S02]  /*367a0*/  @!P5 IMAD.MOV.U32 R92, RZ, RZ, R4 ;  /* 0x000000ffff5cd224 */ /* 0x001fe400078e0004 */
[----:B------:R-:W3:Y:S04]  /*367b0*/  LDL.LU R4, [R1+0x16dc] ;  /* 0x0016dc0001047983 */ /* 0x000ee80000300800 */
[----:B------:R-:W3:Y:S01]  /*367c0*/  LDL.LU R51, [R1+0x16d8] ;  /* 0x0016d80001337983 */ /* 0x000ee20000300800 */
[----:B------:R-:W-:-:S03]  /*367d0*/  @!P5 IMAD.MOV.U32 R93, RZ, RZ, R5 ;  /* 0x000000ffff5dd224 */ /* 0x000fc600078e0005 */
[----:B------:R-:W3:Y:S04]  /*367e0*/  LDL.LU R50, [R1+0x16d4] ;  /* 0x0016d40001327983 */ /* 0x000ee80000300800 */
[----:B------:R-:W3:Y:S04]  /*367f0*/  LDL.LU R5, [R1+0x16c0] ;  /* 0x0016c00001057983 */ /* 0x000ee80000300800 */
[----:B------:R-:W3:Y:S04]  /*36800*/  LDL.LU R7, [R1+0x16bc] ;  /* 0x0016bc0001077983 */ /* 0x000ee80000300800 */
[----:B------:R-:W3:Y:S04]  /*36810*/  LDL.LU R8, [R1+0x16b8] ;  /* 0x0016b80001087983 */ /* 0x000ee80000300800 */
[----:B------:R-:W3:Y:S04]  /*36820*/  LDL R34, [R1+0x107c] ;  /* 0x00107c0001227983 */ /* 0x000ee80000100800 */
[----:B------:R2:W4:Y:S04]  /*36830*/  @!P5 LDG.E.U16 R24, desc[UR6][R92.64] ;  /* 0x000000065c18d981 */ /* 0x000528000c1e1500 */
[----:B------:R-:W4:Y:S04]  /*36840*/  LDL R11, [R1+0x1044] ;  /* 0x00104400010b7983 */ /* 0x000f280000100800 */
[----:B------:R-:W4:Y:S01]  /*36850*/  LDL R10, [R1+0x1084] ;  /* 0x00108400010a7983 */ /* 0x000f220000100800 */
[----:B--2---:R-:W-:-:S03]  /*36860*/  @!P5 IMAD.MOV.U32 R92, RZ, RZ, R2 ;  /* 0x000000ffff5cd224 */ /* 0x004fc600078e0002 */
[----:B------:R-:W2:Y:S01]  /*36870*/  LDL R2, [R1+0x1048] ;  /* 0x0010480001027983 */ /* 0x000ea20000100800 */
[----:B------:R-:W-:-:S03]  /*36880*/  @!P5 IMAD.MOV.U32 R93, RZ, RZ, R3 ;  /* 0x000000ffff5dd224 */ /* 0x000fc600078e0003 */
[----:B------:R-:W2:Y:S01]  /*36890*/  LDL R3, [R1+0x1088] ;  /* 0x0010880001037983 */ /* 0x000ea20000100800 */
[----:B------:R-:W-:Y:S02]  /*368a0*/  PRMT R26, RZ, 0x7610, R26 ;  /* 0x00007610ff1a7816 */ /* 0x000fe4000000001a */
[----:B------:R-:W-:Y:S02]  /*368b0*/  PRMT R27, RZ, 0x7610, R27 ;  /* 0x00007610ff1b7816 */ /* 0x000fe4000000001b */
[----:B------:R-:W-:Y:S02]  /*368c0*/  PRMT R29, RZ, 0x7610, R29 ;  /* 0x00007610ff1d7816 */ /* 0x000fe4000000001d */
[----:B------:R-:W-:Y:S02]  /*368d0*/  PRMT R30, RZ, 0x7610, R30 ;  /* 0x00007610ff1e7816 */ /* 0x000fe4000000001e */
[----:B------:R-:W-:Y:S02]  /*368e0*/  PRMT R31, RZ, 0x7610, R31 ;  /* 0x00007610ff1f7816 */ /* 0x000fe4000000001f */
[----:B------:R-:W-:Y:S01]  /*368f0*/  PRMT R32, RZ, 0x7610, R32 ;  /* 0x00007610ff207816 */ /* 0x000fe20000000020 */
[----:B------:R0:W2:Y:S01]  /*36900*/  @!P5 LDG.E.U16 R26, desc[UR6][R92.64] ;  /* 0x000000065c1ad981 */ /* 0x0000a2000c1e1500 */
[----:B------:R-:W-:-:S03]  /*36910*/  PRMT R33, RZ, 0x7610, R33 ;  /* 0x00007610ff217816 */ /* 0x000fc60000000021 */
[----:B------:R-:W2:Y:S04]  /*36920*/  LDL.LU R6, [R1+0x16b4] ;  /* 0x0016b40001067983 */ /* 0x000ea80000300800 */
[----:B------:R-:W2:Y:S01]  /*36930*/  LDL.LU R9, [R1+0x16a0] ;  /* 0x0016a00001097983 */ /* 0x000ea20000300800 */
[----:B0-----:R-:W-:Y:S02]  /*36940*/  @!P5 IMAD.MOV.U32 R92, RZ, RZ, R62 ;  /* 0x000000ffff5cd224 */ /* 0x001fe400078e003e */
[----:B------:R-:W-:-:S05]  /*36950*/  @!P5 IMAD.MOV.U32 R93, RZ, RZ, R63 ;  /* 0x000000ffff5dd224 */ /* 0x000fca00078e003f */
[----:B------:R0:W2:Y:S02]  /*36960*/  @!P5 LDG.E.U16 R27, desc[UR6][R92.64] ;  /* 0x000000065c1bd981 */ /* 0x0000a4000c1e1500 */
[----:B0-----:R-:W-:Y:S02]  /*36970*/  @!P5 IMAD.MOV.U32 R92, RZ, RZ, R60 ;  /* 0x000000ffff5cd224 */ /* 0x001fe400078e003c */
[----:B------:R-:W-:-:S05]  /*36980*/  @!P5 IMAD.MOV.U32 R93, RZ, RZ, R61 ;  /* 0x000000ffff5dd224 */ /* 0x000fca00078e003d */
[----:B------:R0:W2:Y:S02]  /*36990*/  @!P5 LDG.E.U16 R29, desc[UR6][R92.64] ;  /* 0x000000065c1dd981 */ /* 0x0000a4000c1e1500 */
[----:B0-----:R-:W-:Y:S02]  /*369a0*/  @!P5 IMAD.MOV.U32 R92, RZ, RZ, R36 ;  /* 0x000000ffff5cd224 */ /* 0x001fe400078e0024 */
[----:B------:R-:W-:-:S05]  /*369b0*/  @!P5 IMAD.MOV.U32 R93, RZ, RZ, R37 ;  /* 0x000000ffff5dd224 */ /* 0x000fca00078e0025 */
[----:B------:R0:W2:Y:S02]  /*369c0*/  @!P5 LDG.E.U16 R30, desc[UR6][R92.64] ;  /* 0x000000065c1ed981 */ /* 0x0000a4000c1e1500 */
[----:B0-----:R-:W-:Y:S02]  /*369d0*/  @!P5 IMAD.MOV.U32 R92, RZ, RZ, R12 ;  /* 0x000000ffff5cd224 */ /* 0x001fe400078e000c */
[----:B---3--:R-:W-:-:S05]  /*369e0*/  @!P5 IMAD.MOV.U32 R93, RZ, RZ, R34 ;  /* 0x000000ffff5dd224 */ /* 0x008fca00078e0022 */
[----:B------:R4:W3:Y:S04]  /*369f0*/  @!P5 LDG.E.U16 R31, desc[UR6][R92.64] ;  /* 0x000000065c1fd981 */ /* 0x0008e8000c1e1500 */
[----:B------:R-:W-:Y:S04]  /*36a00*/  STS.U16 [R35+UR76+0x29300], R4 ;  /* 0x0293000423007988 */ /* 0x000fe8000800044c */
[----:B------:R-:W-:Y:S01]  /*36a10*/  STS.U16 [R35+UR76+0x31300], R51 ;  /* 0x0313003323007988 */ /* 0x000fe2000800044c */
[----:B----4-:R-:W-:-:S03]  /*36a20*/  @!P5 MOV R93, R11 ;  /* 0x0000000b005dd202 */ /* 0x010fc60000000f00 */
[----:B------:R-:W-:Y:S04]  /*36a30*/  STS.U16 [R35+UR76+0x39300], R50 ;  /* 0x0393003223007988 */ /* 0x000fe8000800044c */
[----:B------:R-:W-:Y:S04]  /*36a40*/  STS.U16 [R35+UR76+0x21700], R5 ;  /* 0x0217000523007988 */ /* 0x000fe8000800044c */
[----:B------:R-:W-:Y:S04]  /*36a50*/  STS.U16 [R35+UR76+0x29700], R7 ;  /* 0x0297000723007988 */ /* 0x000fe8000800044c */
[----:B------:R0:W-:Y:S04]  /*36a60*/  STS.U16 [R35+UR76+0x31700], R8 ;  /* 0x0317000823007988 */ /* 0x0001e8000800044c */
[----:B0-----:R-:W4:Y:S04]  /*36a70*/  LDL.LU R8, [R1+0x169c] ;  /* 0x00169c0001087983 */ /* 0x001f280000300800 */
[----:B------:R-:W3:Y:S04]  /*36a80*/  LDL.LU R36, [R1+0x1698] ;  /* 0x0016980001247983 */ /* 0x000ee80000300800 */
[----:B------:R-:W3:Y:S04]  /*36a90*/  LDL.LU R37, [R1+0x1694] ;  /* 0x0016940001257983 */ /* 0x000ee80000300800 */
[----:B------:R-:W3:Y:S01]  /*36aa0*/  LDL.LU R34, [R1+0x1680] ;  /* 0x0016800001227983 */ /* 0x000ee20000300800 */
[----:B--2---:R-:W-:-:S02]  /*36ab0*/  @!P5 IMAD.MOV.U32 R92, RZ, RZ, R2 ;  /* 0x000000ffff5cd224 */ /* 0x004fc400078e0002 */
[----:B------:R-:W0:Y:S03]  /*36ac0*/  S2R R2, SR_TID.X ;  /* 0x0000000000027919 */ /* 0x000e260000002100 */
[----:B------:R1:W2:Y:S02]  /*36ad0*/  @!P5 LDG.E.U16 R32, desc[UR6][R92.64] ;  /* 0x000000065c20d981 */ /* 0x0002a4000c1e1500 */
[----:B-1----:R-:W-:Y:S02]  /*36ae0*/  @!P5 IMAD.MOV.U32 R92, RZ, RZ, R3 ;  /* 0x000000ffff5cd224 */ /* 0x002fe400078e0003 */
[----:B------:R-:W-:-:S05]  /*36af0*/  @!P5 IMAD.MOV.U32 R93, RZ, RZ, R10 ;  /* 0x000000ffff5dd224 */ /* 0x000fca00078e000a */
[----:B------:R0:W2:Y:S02]  /*36b00*/  @!P5 LDG.E.U16 R33, desc[UR6][R92.64] ;  /* 0x000000065c21d981 */ /* 0x0000a4000c1e1500 */
[C---:B0-----:R-:W-:Y:S01]  /*36b10*/  IMAD.SHL.U32 R92, R2.reuse, 0x2, RZ ;  /* 0x00000002025c7824 */ /* 0x041fe200078e00ff */
[----:B------:R-:W-:Y:S02]  /*36b20*/  LOP3.LUT R93, R2, 0x40, RZ, 0xc0, !PT ;  /* 0x00000040025d7812 */ /* 0x000fe400078ec0ff */
[----:B------:R-:W2:Y:S04]  /*36b30*/  LDL.LU R2, [R1+0x167c] ;  /* 0x00167c0001027983 */ /* 0x000ea80000300800 */
[----:B------:R-:W2:Y:S01]  /*36b40*/  LDL.LU R3, [R1+0x1678] ;  /* 0x0016780001037983 */ /* 0x000ea20000300800 */
[----:B------:R-:W-:-:S03]  /*36b50*/  LOP3.LUT R92, R92, 0x7e, RZ, 0xc0, !PT ;  /* 0x0000007e5c5c7812 */ /* 0x000fc600078ec0ff */
[----:B------:R-:W2:Y:S02]  /*36b60*/  LDL.LU R4, [R1+0x1674] ;  /* 0x0016740001047983 */ /* 0x000ea40000300800 */
[----:B------:R-:W-:Y:S02]  /*36b70*/  IMAD R92, R93, 0x20, R92 ;  /* 0x000000205d5c7824 */ /* 0x000fe400078e025c */
        /* <DEDUP_REMOVED lines=24> */
[----:B-1----:R-:W2:Y:S04]  /*36d00*/  LDL.LU R9, [R1+0x1000] ;  /* 0x0010000001097983 */ /* 0x002ea80000300800 */
[----:B----4-:R0:W-:Y:S04]  /*36d10*/  STS.U16 [R35+UR76+0x29b00], R8 ;  /* 0x029b000823007988 */ /* 0x0101e8000800044c */
[----:B---3--:R1:W-:Y:S04]  /*36d20*/  STS.U16 [R35+UR76+0x31b00], R36 ;  /* 0x031b002423007988 */ /* 0x0083e8000800044c */
[----:B------:R3:W-:Y:S04]  /*36d30*/  STS.U16 [R35+UR76+0x39b00], R37 ;  /* 0x039b002523007988 */ /* 0x0007e8000800044c */
[----:B------:R4:W-:Y:S04]  /*36d40*/  STS.U16 [R35+UR76+0x21f00], R34 ;  /* 0x021f002223007988 */ /* 0x0009e8000800044c */
[----:B0-----:R-:W2:Y:S04]  /*36d50*/  LDL.LU R8, [R1+0xffc] ;  /* 0x000ffc0001087983 */ /* 0x001ea80000300800 */
[----:B-1----:R0:W5:Y:S04]  /*36d60*/  LDL.LU R36, [R1+0x1edc] ;  /* 0x001edc0001247983 */ /* 0x0021680000300800 */
[----:B---3--:R0:W5:Y:S04]  /*36d70*/  LDL.LU R37, [R1+0x1ed8] ;  /* 0x001ed80001257983 */ /* 0x0081680000300800 */
[----:B----4-:R0:W5:Y:S04]  /*36d80*/  LDL.LU R34, [R1+0x1ed4] ;  /* 0x001ed40001227983 */ /* 0x0101680000300800 */
[----:B--2---:R1:W-:Y:S04]  /*36d90*/  STS.U16 [R35+UR76+0x29f00], R2 ;  /* 0x029f000223007988 */ /* 0x0043e8000800044c */
[----:B------:R2:W-:Y:S04]  /*36da0*/  STS.U16 [R35+UR76+0x31f00], R3 ;  /* 0x031f000323007988 */ /* 0x0005e8000800044c */
[----:B------:R3:W-:Y:S04]  /*36db0*/  STS.U16 [R35+UR76+0x39f00], R4 ;  /* 0x039f000423007988 */ /* 0x0007e8000800044c */
[----:B-1----:R-:W4:Y:S04]  /*36dc0*/  LDL.LU R2, [R1+0x1ed0] ;  /* 0x001ed00001027983 */ /* 0x002f280000300800 */
[----:B--2---:R-:W2:Y:S04]  /*36dd0*/  LDL.LU R3, [R1+0x1ecc] ;  /* 0x001ecc0001037983 */ /* 0x004ea80000300800 */
[----:B---3--:R-:W3:Y:S04]  /*36de0*/  LDL.LU R4, [R1+0x1ec8] ;  /* 0x001ec80001047983 */ /* 0x008ee80000300800 */
[----:B------:R-:W-:Y:S04]  /*36df0*/  STS.U16 [R35+UR76+0x22300], R93 ;  /* 0x0223005d23007988 */ /* 0x000fe8000800044c */
[----:B------:R1:W-:Y:S04]  /*36e00*/  STS.U16 [R35+UR76+0x2a300], R75 ;  /* 0x02a3004b23007988 */ /* 0x0003e8000800044c */
[----:B------:R0:W-:Y:S04]  /*36e10*/  STS.U16 [R35+UR76+0x32300], R12 ;  /* 0x0323000c23007988 */ /* 0x0001e8000800044c */
[----:B------:R0:W-:Y:S04]  /*36e20*/  STS.U16 [R35+UR76+0x3a300], R71 ;  /* 0x03a3004723007988 */ /* 0x0001e8000800044c */
[----:B-1----:R-:W4:Y:S04]  /*36e30*/  LDL.LU R75, [R1+0xfdc] ;  /* 0x000fdc00014b7983 */ /* 0x002f280000300800 */
[----:B0-----:R-:W4:Y:S04]  /*36e40*/  LDL.LU R12, [R1+0x171c] ;  /* 0x00171c00010c7983 */ /* 0x001f280000300800 */
[----:B------:R0:W-:Y:S04]  /*36e50*/  STS.U16 [R35+UR76+0x22700], R70 ;  /* 0x0227004623007988 */ /* 0x0001e8000800044c */
[----:B------:R-:W4:Y:S04]  /*36e60*/  LDL.LU R71, [R1+0x1718] ;  /* 0x0017180001477983 */ /* 0x000f280000300800 */
        /* <DEDUP_REMOVED lines=20> */
[----:B------:R0:W-:Y:S04]  /*36fb0*/  STS.U16 [R35+UR76+0x33300], R50 ;  /* 0x0333003223007988 */ /* 0x0001e8000800044c */
[----:B------:R-:W4:Y:S04]  /*36fc0*/  LDL.LU R65, [R1+0x16f8] ;  /* 0x0016f80001417983 */ /* 0x000f280000300800 */
[----:B------:R-:W-:Y:S04]  /*36fd0*/  STS.U16 [R35+UR76+0x3b300], R5 ;  /* 0x03b3000523007988 */ /* 0x000fe8000800044c */
[----:B------:R-:W4:Y:S04]  /*36fe0*/  LDL.LU R64, [R1+0x16f4] ;  /* 0x0016f40001407983 */ /* 0x000f280000300800 */
[----:B------:R-:W-:Y:S04]  /*36ff0*/  STS.U16 [R35+UR76+0x23700], R7 ;  /* 0x0237000723007988 */ /* 0x000fe8000800044c */
[----:B------:R-:W4:Y:S04]  /*37000*/  LDL.LU R63, [R1+0x16f0] ;  /* 0x0016f000013f7983 */ /* 0x000f280000300800 */
[----:B------:R-:W-:Y:S04]  /*37010*/  STS.U16 [R35+UR76+0x2b700], R6 ;  /* 0x02b7000623007988 */ /* 0x000fe8000800044c */
[----:B------:R-:W4:Y:S04]  /*37020*/  LDL.LU R62, [R1+0x16ec] ;  /* 0x0016ec00013e7983 */ /* 0x000f280000300800 */
[----:B------:R-:W-:Y:S04]  /*37030*/  STS.U16 [R35+UR76+0x33700], R9 ;  /* 0x0337000923007988 */ /* 0x000fe8000800044c */
[----:B------:R-:W4:Y:S04]  /*37040*/  LDL.LU R61, [R1+0x16e8] ;  /* 0x0016e800013d7983 */ /* 0x000f280000300800 */
[----:B------:R-:W4:Y:S04]  /*37050*/  LDL.LU R60, [R1+0x16e4] ;  /* 0x0016e400013c7983 */ /* 0x000f280000300800 */
[----:B------:R-:W4:Y:S04]  /*37060*/  LDL.LU R51, [R1+0x16e0] ;  /* 0x0016e00001337983 */ /* 0x000f280000300800 */
[----:B0-----:R-:W4:Y:S04]  /*37070*/  LDL.LU R50, [R1+0x16d0] ;  /* 0x0016d00001327983 */ /* 0x001f280000300800 */
[----:B------:R-:W-:Y:S01]  /*37080*/  STS.U16 [R35+UR76+0x3b700], R8 ;  /* 0x03b7000823007988 */ /* 0x000fe2000800044c */
[----:B------:R-:W-:-:S03]  /*37090*/  LOP3.LUT R93, R0, 0x70, RZ, 0x3c, !PT ;  /* 0x00000070005d7812 */ /* 0x000fc600078e3cff */
[----:B---3--:R-:W-:Y:S04]  /*370a0*/  STS.U16 [R35+UR76+0x23b00], R4 ;  /* 0x023b000423007988 */ /* 0x008fe8000800044c */
[----:B--2---:R0:W-:Y:S04]  /*370b0*/  STS.U16 [R35+UR76+0x2bb00], R3 ;  /* 0x02bb000323007988 */ /* 0x0041e8000800044c */
[----:B----4-:R1:W-:Y:S04]  /*370c0*/  STS.U16 [R35+UR76+0x33b00], R2 ;  /* 0x033b000223007988 */ /* 0x0103e8000800044c */
[----:B0-----:R-:W2:Y:S04]  /*370d0*/  LDL.LU R3, [R1+0x16cc] ;  /* 0x0016cc0001037983 */ /* 0x001ea80000300800 */
[----:B-1----:R-:W3:Y:S04]  /*370e0*/  LDL.LU R2, [R1+0x16c8] ;  /* 0x0016c80001027983 */ /* 0x002ee80000300800 */
[----:B------:R-:W4:Y:S04]  /*370f0*/  LDL.LU R5, [R1+0x16c4] ;  /* 0x0016c40001057983 */ /* 0x000f280000300800 */
[----:B------:R-:W4:Y:S04]  /*37100*/  LDL.LU R4, [R1+0x16b0] ;  /* 0x0016b00001047983 */ /* 0x000f280000300800 */
        /* <DEDUP_REMOVED lines=8> */
[----:B------:R0:W-:Y:S04]  /*37190*/  STS.U16 [R35+UR76+0x3bf00], R13 ;  /* 0x03bf000d23007988 */ /* 0x0001e8000800044c */
[----:B------:R1:W-:Y:S04]  /*371a0*/  STS.U16 [R93+UR76+0x20380], R12 ;  /* 0x0203800c5d007988 */ /* 0x0003e8000800044c */
[----:B------:R-:W-:Y:S04]  /*371b0*/  STS.U16 [R93+UR76+0x28380], R71 ;  /* 0x028380475d007988 */ /* 0x000fe8000800044c */
[----:B------:R-:W-:Y:S04]  /*371c0*/  STS.U16 [R93+UR76+0x30380], R70 ;  /* 0x030380465d007988 */ /* 0x000fe8000800044c */
[----:B------:R1:W-:Y:S04]  /*371d0*/  STS.U16 [R93+UR76+0x38380], R11 ;  /* 0x0383800b5d007988 */ /* 0x0003e8000800044c */
[----:B0-----:R-:W4:Y:S04]  /*371e0*/  LDL.LU R35, [R1+0x168c] ;  /* 0x00168c0001237983 */ /* 0x001f280000300800 */
[----:B------:R-:W4:Y:S04]  /*371f0*/  LDL.LU R13, [R1+0x1688] ;  /* 0x00168800010d7983 */ /* 0x000f280000300800 */
[----:B------:R-:W4:Y:S04]  /*37200*/  LDL.LU R74, [R1+0x1684] ;  /* 0x00168400014a7983 */ /* 0x000f280000300800 */
[----:B------:R-:W4:Y:S04]  /*37210*/  LDL.LU R75, [R1+0x1670] ;  /* 0x00167000014b7983 */ /* 0x000f280000300800 */
[----:B-1----:R-:W4:Y:S04]  /*37220*/  LDL.LU R12, [R1+0x166c] ;  /* 0x00166c00010c7983 */ /* 0x002f280000300800 */
[----:B------:R-:W4:Y:S04]  /*37230*/  LDL.LU R72, [R1+0x1668] ;  /* 0x0016680001487983 */ /* 0x000f280000300800 */
[----:B------:R-:W4:Y:S04]  /*37240*/  LDL.LU R73, [R1+0x1664] ;  /* 0x0016640001497983 */ /* 0x000f280000300800 */
[----:B------:R-:W-:Y:S04]  /*37250*/  STS.U16 [R93+UR76+0x20780], R69 ;  /* 0x020780455d007988 */ /* 0x000fe8000800044c */
[----:B------:R-:W4:Y:S04]  /*37260*/  LDL.LU R11, [R1+0x1650] ;  /* 0x00165000010b7983 */ /* 0x000f280000300800 */
[----:B------:R-:W-:Y:S04]  /*37270*/  STS.U16 [R93+UR76+0x28780], R68 ;  /* 0x028780445d007988 */ /* 0x000fe8000800044c */
[----:B------:R-:W4:Y:S04]  /*37280*/  LDL.LU R70, [R1+0x164c] ;  /* 0x00164c0001467983 */ /* 0x000f280000300800 */
[----:B------:R0:W-:Y:S04]  /*37290*/  STS.U16 [R93+UR76+0x30780], R10 ;  /* 0x0307800a5d007988 */ /* 0x0001e8000800044c */
[----:B------:R-:W4:Y:S04]  /*372a0*/  LDL.LU R71, [R1+0x1648] ;  /* 0x0016480001477983 */ /* 0x000f280000300800 */
[----:B0-----:R-:W4:Y:S04]  /*372b0*/  LDL.LU R10, [R1+0x1644] ;  /* 0x00164400010a7983 */ /* 0x001f280000300800 */
[----:B------:R-:W-:Y:S04]  /*372c0*/  STS.U16 [R93+UR76+0x38780], R67 ;  /* 0x038780435d007988 */ /* 0x000fe8000800044c */
[----:B------:R-:W4:Y:S04]  /*372d0*/  LDL.LU R68, [R1+0x1630] ;  /* 0x0016300001447983 */ /* 0x000f280000300800 */
[----:B------:R0:W-:Y:S04]  /*372e0*/  STS.U16 [R93+UR76+0x20b80], R66 ;  /* 0x020b80425d007988 */ /* 0x0001e8000800044c */
[----:B------:R-:W4:Y:S04]  /*372f0*/  LDL.LU R69, [R1+0x162c] ;  /* 0x00162c0001457983 */ /* 0x000f280000300800 */
[----:B------:R-:W-:Y:S04]  /*37300*/  STS.U16 [R93+UR76+0x28b80], R65 ;  /* 0x028b80415d007988 */ /* 0x000fe8000800044c */
[----:B------:R1:W-:Y:S04]  /*37310*/  STS.U16 [R93+UR76+0x30b80], R64 ;  /* 0x030b80405d007988 */ /* 0x0003e8000800044c */
[----:B------:R-:W-:Y:S04]  /*37320*/  STS.U16 [R93+UR76+0x38b80], R63 ;  /* 0x038b803f5d007988 */ /* 0x000fe8000800044c */
[----:B------:R1:W-:Y:S04]  /*37330*/  STS.U16 [R93+UR76+0x20f80], R62 ;  /* 0x020f803e5d007988 */ /* 0x0003e8000800044c */
[----:B------:R-:W-:Y:S04]  /*37340*/  STS.U16 [R93+UR76+0x28f80], R61 ;  /* 0x028f803d5d007988 */ /* 0x000fe8000800044c */
[----:B0-----:R-:W4:Y:S04]  /*37350*/  LDL.LU R66, [R1+0x1628] ;  /* 0x0016280001427983 */ /* 0x001f280000300800 */
[----:B------:R-:W4:Y:S04]  /*37360*/  LDL.LU R67, [R1+0x1624] ;  /* 0x0016240001437983 */ /* 0x000f280000300800 */
[----:B-1----:R-:W4:Y:S04]  /*37370*/  LDL.LU R64, [R1+0x1610] ;  /* 0x0016100001407983 */ /* 0x002f280000300800 */
[----:B------:R-:W4:Y:S04]  /*37380*/  LDL.LU R65, [R1+0x160c] ;  /* 0x00160c0001417983 */ /* 0x000f280000300800 */
[----:B------:R0:W-:Y:S04]  /*37390*/  STS.U16 [R93+UR76+0x30f80], R60 ;  /* 0x030f803c5d007988 */ /* 0x0001e8000800044c */
[----:B------:R-:W4:Y:S04]  /*373a0*/  LDL.LU R62, [R1+0x1608] ;  /* 0x00160800013e7983 */ /* 0x000f280000300800 */
[----:B------:R-:W4:Y:S04]  /*373b0*/  LDL.LU R63, [R1+0x1604] ;  /* 0x00160400013f7983 */ /* 0x000f280000300800 */
[----:B------:R-:W-:Y:S04]  /*373c0*/  STS.U16 [R93+UR76+0x38f80], R51 ;  /* 0x038f80335d007988 */ /* 0x000fe8000800044c */
[----:B------:R1:W-:Y:S04]  /*373d0*/  STS.U16 [R93+UR76+0x21380], R50 ;  /* 0x021380325d007988 */ /* 0x0003e8000800044c */
[----:B0-----:R-:W4:Y:S04]  /*373e0*/  LDL.LU R60, [R1+0x15f0] ;  /* 0x0015f000013c7983 */ /* 0x001f280000300800 */
[----:B------:R-:W4:Y:S04]  /*373f0*/  LDL.LU R61, [R1+0x15ec] ;  /* 0x0015ec00013d7983 */ /* 0x000f280000300800 */
[----:B-1----:R-:W4:Y:S04]  /*37400*/  LDL.LU R50, [R1+0x15e8] ;  /* 0x0015e80001327983 */ /* 0x002f280000300800 */
[----:B------:R-:W4:Y:S04]  /*37410*/  LDL.LU R51, [R1+0x15e4] ;  /* 0x0015e40001337983 */ /* 0x000f280000300800 */
[----:B--2---:R-:W-:Y:S04]  /*37420*/  STS.U16 [R93+UR76+0x29380], R3 ;  /* 0x029380035d007988 */ /* 0x004fe8000800044c */
[----:B---3--:R0:W-:Y:S04]  /*37430*/  STS.U16 [R93+UR76+0x31380], R2 ;  /* 0x031380025d007988 */ /* 0x0081e8000800044c */
[----:B----4-:R-:W-:Y:S04]  /*37440*/  STS.U16 [R93+UR76+0x39380], R5 ;  /* 0x039380055d007988 */ /* 0x010fe8000800044c */
[----:B------:R1:W-:Y:S04]  /*37450*/  STS.U16 [R93+UR76+0x21780], R4 ;  /* 0x021780045d007988 */ /* 0x0003e8000800044c */
[----:B------:R-:W-:Y:S04]  /*37460*/  STS.U16 [R93+UR76+0x29780], R7 ;  /* 0x029780075d007988 */ /* 0x000fe8000800044c */
[----:B------:R2:W-:Y:S04]  /*37470*/  STS.U16 [R93+UR76+0x31780], R6 ;  /* 0x031780065d007988 */ /* 0x0005e8000800044c */
[----:B0-----:R-:W3:Y:S04]  /*37480*/  LDL.LU R2, [R1+0x15d0] ;  /* 0x0015d00001027983 */ /* 0x001ee80000300800 */
[----:B------:R-:W4:Y:S04]  /*37490*/  LDL.LU R3, [R1+0x15cc] ;  /* 0x0015cc0001037983 */ /* 0x000f280000300800 */
[----:B-1----:R-:W4:Y:S04]  /*374a0*/  LDL.LU R4, [R1+0x15c8] ;  /* 0x0015c80001047983 */ /* 0x002f280000300800 */
[----:B------:R-:W4:Y:S04]  /*374b0*/  LDL.LU R5, [R1+0x15c4] ;  /* 0x0015c40001057983 */ /* 0x000f280000300800 */
[----:B------:R-:W-:Y:S04]  /*374c0*/  STS.U16 [R93+UR76+0x39780], R9 ;  /* 0x039780095d007988 */ /* 0x000fe8000800044c */
[----:B--2---:R-:W2:Y:S04]  /*374d0*/  LDL.LU R6, [R1+0xff8] ;  /* 0x000ff80001067983 */ /* 0x004ea80000300800 */
[----:B------:R0:W-:Y:S04]  /*374e0*/  STS.U16 [R93+UR76+0x21b80], R8 ;  /* 0x021b80085d007988 */ /* 0x0001e8000800044c */
[----:B------:R-:W2:Y:S04]  /*374f0*/  LDL.LU R7, [R1+0xff4] ;  /* 0x000ff40001077983 */ /* 0x000ea80000300800 */
[----:B------:R1:W-:Y:S04]  /*37500*/  STS.U16 [R93+UR76+0x29b80], R35 ;  /* 0x029b80235d007988 */ /* 0x0003e8000800044c */
[----:B------:R1:W-:Y:S04]  /*37510*/  STS.U16 [R93+UR76+0x31b80], R13 ;  /* 0x031b800d5d007988 */ /* 0x0003e8000800044c */
[----:B------:R1:W-:Y:S04]  /*37520*/  STS.U16 [R93+UR76+0x39b80], R74 ;  /* 0x039b804a5d007988 */ /* 0x0003e8000800044c */
[----:B0-----:R-:W2:Y:S04]  /*37530*/  LDL.LU R8, [R1+0xff0] ;  /* 0x000ff00001087983 */ /* 0x001ea80000300800 */
[----:B------:R-:W2:Y:S04]  /*37540*/  LDL.LU R9, [R1+0xfec] ;  /* 0x000fec0001097983 */ /* 0x000ea80000300800 */
[----:B------:R0:W-:Y:S04]  /*37550*/  STS.U16 [R93+UR76+0x21f80], R75 ;  /* 0x021f804b5d007988 */ /* 0x0001e8000800044c */
[----:B-1----:R1:W5:Y:S04]  /*37560*/  LDL.LU R35, [R1+0x1ec4] ;  /* 0x001ec40001237983 */ /* 0x0023680000300800 */
[----:B------:R-:W2:Y:S04]  /*37570*/  LDL.LU R13, [R1+0x1ec0] ;  /* 0x001ec000010d7983 */ /* 0x000ea80000300800 */
[----:B------:R1:W5:Y:S04]  /*37580*/  LDL.LU R74, [R1+0x1ebc] ;  /* 0x001ebc00014a7983 */ /* 0x0003680000300800 */
[----:B------:R1:W-:Y:S04]  /*37590*/  STS.U16 [R93+UR76+0x29f80], R12 ;  /* 0x029f800c5d007988 */ /* 0x0003e8000800044c */
[----:B------:R1:W-:Y:S04]  /*375a0*/  STS.U16 [R93+UR76+0x31f80], R72 ;  /* 0x031f80485d007988 */ /* 0x0003e8000800044c */
[----:B0-----:R0:W5:Y:S04]  /*375b0*/  LDL.LU R75, [R1+0x1eb8] ;  /* 0x001eb800014b7983 */ /* 0x0011680000300800 */
[----:B------:R0:W-:Y:S04]  /*375c0*/  STS.U16 [R93+UR76+0x39f80], R73 ;  /* 0x039f80495d007988 */ /* 0x0001e8000800044c */
[----:B------:R0:W-:Y:S04]  /*375d0*/  STS.U16 [R93+UR76+0x22380], R11 ;  /* 0x0223800b5d007988 */ /* 0x0001e8000800044c */
[----:B------:R0:W-:Y:S04]  /*375e0*/  STS.U16 [R93+UR76+0x2a380], R70 ;  /* 0x02a380465d007988 */ /* 0x0001e8000800044c */
[----:B------:R0:W-:Y:S04]  /*375f0*/  STS.U16 [R93+UR76+0x32380], R71 ;  /* 0x032380475d007988 */ /* 0x0001e8000800044c */
[----:B-1----:R-:W2:Y:S04]  /*37600*/  LDL.LU R12, [R1+0x1eb4] ;  /* 0x001eb400010c7983 */ /* 0x002ea80000300800 */
[----:B------:R1:W5:Y:S04]  /*37610*/  LDL.LU R72, [R1+0x1eb0] ;  /* 0x001eb00001487983 */ /* 0x0003680000300800 */
[----:B0-----:R1:W5:Y:S04]  /*37620*/  LDL.LU R73, [R1+0x1eac] ;  /* 0x001eac0001497983 */ /* 0x0013680000300800 */
[----:B------:R-:W2:Y:S04]  /*37630*/  LDL.LU R11, [R1+0x1ea8] ;  /* 0x001ea800010b7983 */ /* 0x000ea80000300800 */
[----:B------:R1:W5:Y:S04]  /*37640*/  LDL.LU R70, [R1+0x1ea4] ;  /* 0x001ea40001467983 */ /* 0x0003680000300800 */
[----:B------:R1:W5:Y:S04]  /*37650*/  LDL.LU R71, [R1+0x1ea0] ;  /* 0x001ea00001477983 */ /* 0x0003680000300800 */
[----:B------:R0:W-:Y:S04]  /*37660*/  STS.U16 [R93+UR76+0x3a380], R10 ;  /* 0x03a3800a5d007988 */ /* 0x0001e8000800044c */
[----:B0-----:R-:W2:Y:S04]  /*37670*/  LDL.LU R10, [R1+0x1e9c] ;  /* 0x001e9c00010a7983 */ /* 0x001ea80000300800 */
        /* <DEDUP_REMOVED lines=9> */
[----:B0-----:R0:W5:Y:S04]  /*37710*/  LDL.LU R68, [R1+0x1e98] ;  /* 0x001e980001447983 */ /* 0x0011680000300800 */
[----:B------:R0:W5:Y:S04]  /*37720*/  LDL.LU R69, [R1+0x1e94] ;  /* 0x001e940001457983 */ /* 0x0001680000300800 */
[----:B------:R0:W5:Y:S04]  /*37730*/  LDL.LU R66, [R1+0x1e90] ;  /* 0x001e900001427983 */ /* 0x0001680000300800 */
[----:B------:R0:W-:Y:S04]  /*37740*/  STS.U16 [R93+UR76+0x2af80], R61 ;  /* 0x02af803d5d007988 */ /* 0x0001e8000800044c */
[----:B------:R0:W5:Y:S04]  /*37750*/  LDL.LU R67, [R1+0x1e8c] ;  /* 0x001e8c0001437983 */ /* 0x0001680000300800 */
[----:B------:R0:W-:Y:S04]  /*37760*/  STS.U16 [R93+UR76+0x32f80], R50 ;  /* 0x032f80325d007988 */ /* 0x0001e8000800044c */
[----:B------:R0:W5:Y:S04]  /*37770*/  LDL.LU R64, [R1+0x1e88] ;  /* 0x001e880001407983 */ /* 0x0001680000300800 */
[----:B------:R0:W-:Y:S04]  /*37780*/  STS.U16 [R93+UR76+0x3af80], R51 ;  /* 0x03af80335d007988 */ /* 0x0001e8000800044c */
[----:B------:R0:W5:Y:S04]  /*37790*/  LDL.LU R65, [R1+0x1e84] ;  /* 0x001e840001417983 */ /* 0x0001680000300800 */
[----:B------:R0:W5:Y:S04]  /*377a0*/  LDL.LU R62, [R1+0x1e80] ;  /* 0x001e8000013e7983 */ /* 0x0001680000300800 */
[----:B-1----:R1:W5:Y:S04]  /*377b0*/  LDL.LU R63, [R1+0x1e7c] ;  /* 0x001e7c00013f7983 */ /* 0x0023680000300800 */
[----:B------:R1:W5:Y:S04]  /*377c0*/  LDL.LU R60, [R1+0x1e78] ;  /* 0x001e7800013c7983 */ /* 0x0003680000300800 */
[----:B0-----:R1:W5:Y:S04]  /*377d0*/  LDL.LU R61, [R1+0x1e74] ;  /* 0x001e7400013d7983 */ /* 0x0013680000300800 */
[----:B------:R1:W5:Y:S04]  /*377e0*/  LDL.LU R50, [R1+0x1e70] ;  /* 0x001e700001327983 */ /* 0x0003680000300800 */
[----:B------:R1:W5:Y:S04]  /*377f0*/  LDL.LU R51, [R1+0x1e6c] ;  /* 0x001e6c0001337983 */ /* 0x0003680000300800 */
[----:B---3--:R0:W-:Y:S04]  /*37800*/  STS.U16 [R93+UR76+0x23380], R2 ;  /* 0x023380025d007988 */ /* 0x0081e8000800044c */
[----:B----4-:R3:W-:Y:S04]  /*37810*/  STS.U16 [R93+UR76+0x2b380], R3 ;  /* 0x02b380035d007988 */ /* 0x0107e8000800044c */
[----:B------:R4:W-:Y:S04]  /*37820*/  STS.U16 [R93+UR76+0x33380], R4 ;  /* 0x033380045d007988 */ /* 0x0009e8000800044c */
[----:B------:R0:W-:Y:S04]  /*37830*/  STS.U16 [R93+UR76+0x3b380], R5 ;  /* 0x03b380055d007988 */ /* 0x0001e8000800044c */
[----:B--2---:R2:W-:Y:S04]  /*37840*/  STS.U16 [R93+UR76+0x23780], R6 ;  /* 0x023780065d007988 */ /* 0x0045e8000800044c */
[----:B------:R1:W-:Y:S04]  /*37850*/  STS.U16 [R93+UR76+0x2b780], R7 ;  /* 0x02b780075d007988 */ /* 0x0003e8000800044c */
[----:B0-----:R0:W5:Y:S04]  /*37860*/  LDL.LU R2, [R1+0x1e68] ;  /* 0x001e680001027983 */ /* 0x0011680000300800 */
[----:B---3--:R0:W5:Y:S04]  /*37870*/  LDL.LU R3, [R1+0x1e64] ;  /* 0x001e640001037983 */ /* 0x0081680000300800 */
[----:B----4-:R0:W5:Y:S04]  /*37880*/  LDL.LU R4, [R1+0x1e60] ;  /* 0x001e600001047983 */ /* 0x0101680000300800 */
[----:B------:R0:W5:Y:S04]  /*37890*/  LDL.LU R5, [R1+0x1e5c] ;  /* 0x001e5c0001057983 */ /* 0x0001680000300800 */
[----:B--2---:R0:W5:Y:S04]  /*378a0*/  LDL.LU R6, [R1+0x1e58] ;  /* 0x001e580001067983 */ /* 0x0041680000300800 */
[----:B------:R2:W-:Y:S04]  /*378b0*/  STS.U16 [R93+UR76+0x33780], R8 ;  /* 0x033780085d007988 */ /* 0x0005e8000800044c */
[----:B------:R3:W-:Y:S04]  /*378c0*/  STS.U16 [R93+UR76+0x3b780], R9 ;  /* 0x03b780095d007988 */ /* 0x0007e8000800044c */
[----:B-1----:R0:W5:Y:S04]  /*378d0*/  LDL.LU R7, [R1+0x1e54] ;  /* 0x001e540001077983 */ /* 0x0021680000300800 */
[----:B--2---:R0:W5:Y:S04]  /*378e0*/  LDL.LU R8, [R1+0x1e50] ;  /* 0x001e500001087983 */ /* 0x0041680000300800 */
[----:B---3--:R0:W5:Y:S04]  /*378f0*/  LDL.LU R9, [R1+0x1e4c] ;  /* 0x001e4c0001097983 */ /* 0x0081680000300800 */
        /* <DEDUP_REMOVED lines=9> */
[----:B-1----:R1:W5:Y:S04]  /*37990*/  LDL.LU R10, [R1+0x1e48] ;  /* 0x001e4800010a7983 */ /* 0x0023680000300800 */
[----:B--2---:R1:W5:Y:S04]  /*379a0*/  LDL.LU R11, [R1+0x1e44] ;  /* 0x001e4400010b7983 */ /* 0x0043680000300800 */
[----:B---3--:R1:W5:Y:S04]  /*379b0*/  LDL.LU R12, [R1+0x1e40] ;  /* 0x001e4000010c7983 */ /* 0x0083680000300800 */
[----:B------:R2:W-:Y:S04]  /*379c0*/  STS.U16 [R92+UR76+0x41400], R17 ;  /* 0x041400115c007988 */ /* 0x0005e8000800044c */
[----:B----4-:R1:W5:Y:S04]  /*379d0*/  LDL.LU R13, [R1+0x1e3c] ;  /* 0x001e3c00010d7983 */ /* 0x0103680000300800 */
[----:B0-----:R1:W5:Y:S04]  /*379e0*/  LDL.LU R14, [R1+0x1e38] ;  /* 0x001e3800010e7983 */ /* 0x0013680000300800 */
[----:B------:R1:W5:Y:S01]  /*379f0*/  LDL.LU R15, [R1+0x1e34] ;  /* 0x001e3400010f7983 */ /* 0x0003620000300800 */
[----:B------:R-:W-:-:S02]  /*37a00*/  LOP3.LUT R19, R92, 0x10, RZ, 0x3c, !PT ;  /* 0x000000105c137812 */ /* 0x000fc400078e3cff */
[C---:B------:R-:W-:Y:S02]  /*37a10*/  LOP3.LUT R93, R92.reuse, 0x30, RZ, 0x3c, !PT ;  /* 0x000000305c5d7812 */ /* 0x040fe400078e3cff */
[C---:B------:R-:W-:Y:S01]  /*37a20*/  LOP3.LUT R21, R92.reuse, 0x20, RZ, 0x3c, !PT ;  /* 0x000000205c157812 */ /* 0x040fe200078e3cff */
[----:B------:R1:W5:Y:S04]  /*37a30*/  LDL.LU R16, [R1+0x1e30] ;  /* 0x001e300001107983 */ /* 0x0003680000300800 */
[----:B------:R0:W-:Y:S04]  /*37a40*/  STS.U16 [R19+UR76+0x41080], R18 ;  /* 0x0410801213007988 */ /* 0x0001e8000800044c */
[----:B------:R3:W-:Y:S04]  /*37a50*/  STS.U16 [R19+UR76+0x41480], R20 ;  /* 0x0414801413007988 */ /* 0x0007e8000800044c */
[----:B--2---:R1:W5:Y:S04]  /*37a60*/  LDL.LU R17, [R1+0x1e2c] ;  /* 0x001e2c0001117983 */ /* 0x0043680000300800 */
[----:B------:R2:W-:Y:S04]  /*37a70*/  STS.U16 [R21+UR76+0x41100], R25 ;  /* 0x0411001915007988 */ /* 0x0005e8000800044c */
[----:B------:R4:W-:Y:S04]  /*37a80*/  STS.U16 [R21+UR76+0x41500], R22 ;  /* 0x0415001615007988 */ /* 0x0009e8000800044c */
[----:B------:R1:W-:Y:S04]  /*37a90*/  STS.U16 [R93+UR76+0x41580], R28 ;  /* 0x0415801c5d007988 */ /* 0x0003e8000800044c */
[----:B------:R1:W-:Y:S04]  /*37aa0*/  STS.U16 [R93+UR76+0x41180], R23 ;  /* 0x041180175d007988 */ /* 0x0003e8000800044c */
[----:B0-----:R0:W5:Y:S04]  /*37ab0*/  LDL.LU R18, [R1+0x1e28] ;  /* 0x001e280001127983 */ /* 0x0011680000300800 */
[----:B---3--:R0:W5:Y:S04]  /*37ac0*/  LDL.LU R19, [R1+0x1e24] ;  /* 0x001e240001137983 */ /* 0x0081680000300800 */
[----:B------:R0:W5:Y:S01]  /*37ad0*/  LDL.LU R20, [R1+0x1e20] ;  /* 0x001e200001147983 */ /* 0x0001620000300800 */
[----:B--2---:R-:W-:-:S03]  /*37ae0*/  LOP3.LUT R25, R92, 0x40, RZ, 0x3c, !PT ;  /* 0x000000405c197812 */ /* 0x004fc600078e3cff */
[----:B----4-:R0:W5:Y:S01]  /*37af0*/  LDL.LU R21, [R1+0x1e1c] ;  /* 0x001e1c0001157983 */ /* 0x0101620000300800 */
[----:B-1----:R-:W-:-:S03]  /*37b00*/  LOP3.LUT R28, R92, 0x50, RZ, 0x3c, !PT ;  /* 0x000000505c1c7812 */ /* 0x002fc600078e3cff */
[----:B------:R0:W5:Y:S04]  /*37b10*/  LDL.LU R22, [R1+0x1e18] ;  /* 0x001e180001167983 */ /* 0x0001680000300800 */
[----:B------:R0:W5:Y:S04]  /*37b20*/  LDL.LU R23, [R1+0x1e14] ;  /* 0x001e140001177983 */ /* 0x0001680000300800 */
[----:B------:R1:W-:Y:S01]  /*37b30*/  STS.U16 [R25+UR76+0x41200], R24 ;  /* 0x0412001819007988 */ /* 0x0003e2000800044c */
[----:B------:R-:W-:-:S03]  /*37b40*/  LOP3.LUT R93, R92, 0x60, RZ, 0x3c, !PT ;  /* 0x000000605c5d7812 */ /* 0x000fc600078e3cff */
[----:B------:R2:W-:Y:S01]  /*37b50*/  STS.U16 [R25+UR76+0x41600], R26 ;  /* 0x0416001a19007988 */ /* 0x0005e2000800044c */
[----:B------:R-:W-:-:S03]  /*37b60*/  LOP3.LUT R92, R92, 0x70, RZ, 0x3c, !PT ;  /* 0x000000705c5c7812 */ /* 0x000fc600078e3cff */
[----:B------:R3:W-:Y:S04]  /*37b70*/  STS.U16 [R28+UR76+0x41280], R27 ;  /* 0x0412801b1c007988 */ /* 0x0007e8000800044c */
[----:B------:R4:W-:Y:S04]  /*37b80*/  STS.U16 [R28+UR76+0x41680], R29 ;  /* 0x0416801d1c007988 */ /* 0x0009e8000800044c */
[----:B-1----:R0:W5:Y:S04]  /*37b90*/  LDL.LU R24, [R1+0x1e10] ;  /* 0x001e100001187983 */ /* 0x0021680000300800 */
[----:B--2---:R0:W5:Y:S04]  /*37ba0*/  LDL.LU R25, [R1+0x1e0c] ;  /* 0x001e0c0001197983 */ /* 0x0041680000300800 */
[----:B------:R0:W5:Y:S04]  /*37bb0*/  LDL.LU R26, [R1+0x1e08] ;  /* 0x001e0800011a7983 */ /* 0x0001680000300800 */
[----:B---3--:R0:W5:Y:S04]  /*37bc0*/  LDL.LU R27, [R1+0x1e04] ;  /* 0x001e0400011b7983 */ /* 0x0081680000300800 */
[----:B----4-:R0:W5:Y:S04]  /*37bd0*/  LDL.LU R28, [R1+0x1e00] ;  /* 0x001e0000011c7983 */ /* 0x0101680000300800 */
[----:B------:R0:W5:Y:S04]  /*37be0*/  LDL.LU R29, [R1+0x1dfc] ;  /* 0x001dfc00011d7983 */ /* 0x0001680000300800 */
[----:B------:R1:W-:Y:S04]  /*37bf0*/  STS.U16 [R93+UR76+0x41300], R30 ;  /* 0x0413001e5d007988 */ /* 0x0003e8000800044c */
[----:B------:R2:W-:Y:S04]  /*37c00*/  STS.U16 [R93+UR76+0x41700], R31 ;  /* 0x0417001f5d007988 */ /* 0x0005e8000800044c */
[----:B------:R3:W-:Y:S04]  /*37c10*/  STS.U16 [R92+UR76+0x41380], R32 ;  /* 0x041380205c007988 */ /* 0x0007e8000800044c */
[----:B------:R4:W-:Y:S01]  /*37c20*/  STS.U16 [R92+UR76+0x41780], R33 ;  /* 0x041780215c007988 */ /* 0x0009e2000800044c */
[----:B------:R0:W-:Y:S06]  /*37c30*/  MEMBAR.ALL.CTA ;  /* 0x0000000000007992 */ /* 0x0001ec0000008000 */
[----:B0-----:R-:W0:Y:S04]  /*37c40*/  FENCE.VIEW.ASYNC.S ;  /* 0x00000000000073c6 */ /* 0x001e280000000000 */
[----:B-1----:R1:W5:Y:S04]  /*37c50*/  LDL.LU R30, [R1+0x1df8] ;  /* 0x001df800011e7983 */ /* 0x0023680000300800 */
[----:B--2---:R1:W5:Y:S04]  /*37c60*/  LDL.LU R31, [R1+0x1df4] ;  /* 0x001df400011f7983 */ /* 0x0043680000300800 */
[----:B---3--:R1:W5:Y:S04]  /*37c70*/  LDL.LU R32, [R1+0x1df0] ;  /* 0x001df00001207983 */ /* 0x0083680000300800 */
[----:B----4-:R1:W5:Y:S04]  /*37c80*/  LDL.LU R33, [R1+0x1dec] ;  /* 0x001dec0001217983 */ /* 0x0103680000300800 */
[----:B------:R-:W2:Y:S01]  /*37c90*/  LDL R92, [R1+0x13b0] ;  /* 0x0013b000015c7983 */ /* 0x000ea20000100800 */
[----:B0-----:R-:W-:Y:S01]  /*37ca0*/  BAR.SYNC.DEFER_BLOCKING 0x0 ;  /* 0x0000000000007b1d */ /* 0x001fe20000010000 */
[----:B--2---:R-:W-:-:S05]  /*37cb0*/  LEA R92, R92, UR76, 0x3 ;  /* 0x0000004c5c5c7c11 */ /* 0x004fca000f8e18ff */
[----:B------:R-:W-:-:S05]  /*37cc0*/  VIADD R92, R92, 0x42000 ;  /* 0x000420005c5c7836 */ /* 0x000fca0000000000 */
[----:B------:R-:W-:Y:S01]  /*37cd0*/  R2UR UR4, R92 ;  /* 0x000000005c0472ca */ /* 0x000fe200000e0000 */
[----:B-1----:R-:W-:-:S14]  /*37ce0*/  @P0 BRA `(.L_x_9) ;  /* 0x0000000400880947 */ /* 0x002fdc0003800000 */
[----:B------:R-:W2:Y:S01]  /*37cf0*/  LDL R92, [R1+0x1dd8] ;  /* 0x001dd800015c7983 */ /* 0x000ea20000100800 */
[----:B------:R-:W-:-:S03]  /*37d00*/  ELECT P2, URZ, PT ;  /* 0x0000000000ff782f */ /* 0x000fc60003840000 */
[----:B-----5:R0:W-:Y:S04]  /*37d10*/  STL [R1+0x1df4], R3 ;  /* 0x001df40301007387 */ /* 0x0201e80000100800 */
[----:B------:R1:W-:Y:S04]  /*37d20*/  STL [R1+0x1df0], R2 ;  /* 0x001df00201007387 */ /* 0x0003e80000100800 */
[----:B------:R3:W-:Y:S02]  /*37d30*/  STL [R1+0x1dec], R0 ;  /* 0x001dec0001007387 */ /* 0x0007e40000100800 */
[----:B------:R-:W-:Y:S01]  /*37d40*/  @P2 IMAD.MOV.U32 R93, RZ, RZ, 0x40004040 ;  /* 0x40004040ff5d2424 */ /* 0x000fe200078e00ff */
[----:B0-----:R-:W-:-:S02]  /*37d50*/  MOV.SPILL R3, UR72 ;  /* 0x0000004800037c02 */ /* 0x001fc40009000f00 */
[----:B-1----:R-:W-:Y:S02]  /*37d60*/  MOV.SPILL R2, UR7 ;  /* 0x0000000700027c02 */ /* 0x002fe40009000f00 */
[----:B------:R-:W-:Y:S02]  /*37d70*/  @P2 R2UR UR75, R93 ;  /* 0x000000005d4b22ca */ /* 0x000fe400000e0000 */
[----:B---3--:R-:W-:-:S05]  /*37d80*/  MOV.SPILL R0, UR73 ;  /* 0x0000004900007c02 */ /* 0x008fca0009000f00 */
[----:B------:R0:W-:Y:S01]  /*37d90*/  STL [R1+0xea8], R0 ;  /* 0x000ea80001007387 */ /* 0x0001e20000100800 */
[----:B------:R-:W-:Y:S01]  /*37da0*/  UMOV UR72, 0x0 ;  /* 0x0000000000487882 */ /* 0x000fe20000000000 */
[----:B------:R-:W-:Y:S01]  /*37db0*/  UMOV UR73, 0x8048490 ;  /* 0x0804849000497882 */ /* 0x000fe20000000000 */
[----:B0-----:R-:W-:Y:S01]  /*37dc0*/  MOV.SPILL R0, UR6 ;  /* 0x0000000600007c02 */ /* 0x001fe20009000f00 */
[----:B------:R-:W-:Y:S02]  /*37dd0*/  UIADD3.64 UR6, UPT, UPT, UR8, 0x100, URZ ;  /* 0x0000010008067897 */ /* 0x000fe4000fffe0ff */
[----:B------:R-:W-:Y:S01]  /*37de0*/  UIADD3 UR77, UPT, UPT, UR5, 0x10, URZ ;  /* 0x00000010054d7890 */ /* 0x000fe2000fffe0ff */
[----:B--2---:R-:W-:-:S13]  /*37df0*/  R2UR UR74, R92 ;  /* 0x000000005c4a72ca */ /* 0x004fda00000e0000 */
[----:B------:R-:W-:-:S05]  /*37e00*/  IMAD.U32 R92, RZ, RZ, UR74 ;  /* 0x0000004aff5c7e24 */ /* 0x000fca000f8e00ff */
[----:B------:R-:W-:Y:S02]  /*37e10*/  @P2 R2UR UR74, R92 ;  /* 0x000000005c4a22ca */ /* 0x000fe400000e0000 */
[----:B------:R-:W2:Y:S11]  /*37e20*/  LDL.LU R92, [R1+0xea8] ;  /* 0x000ea800015c7983 */ /* 0x000eb60000300800 */
[----:B------:R0:W-:Y:S02]  /*37e30*/  UTCHMMA gdesc[UR74], gdesc[UR12], tmem[UR5], tmem[UR72], idesc[UR73], UPT ;  /* 0x00ff480c4a0075ea */ /* 0x0001e4000b800005 */
[----:B0-----:R-:W-:Y:S01]  /*37e40*/  UIADD3.64 UR72, UPT, UPT, UR8, 0x80, URZ ;  /* 0x0000008008487897 */ /* 0x001fe2000fffe0ff */
[----:B------:R-:W-:Y:S01]  /*37e50*/  UMOV UR74, 0x0 ;  /* 0x00000000004a7882 */ /* 0x000fe20000000000 */
[----:B------:R-:W-:-:S02]  /*37e60*/  UMOV UR75, 0x8048490 ;  /* 0x08048490004b7882 */ /* 0x000fc40000000000 */
[----:B------:R-:W-:Y:S05]  /*37e70*/  UTCHMMA gdesc[UR8], gdesc[UR10], tmem[UR5], tmem[UR74], idesc[UR75], UPT ;  /* 0x00ff4a0a080075ea */ /* 0x000fea000b800005 */
[----:B------:R0:W-:Y:S01]  /*37e80*/  UTCHMMA gdesc[UR72], gdesc[UR14], tmem[UR5], tmem[UR74], idesc[UR75], UPT ;  /* 0x00ff4a0e480075ea */ /* 0x0001e2000b800005 */
[----:B------:R1:W-:Y:S01]  /*37e90*/  UTCHMMA gdesc[UR6], gdesc[UR16], tmem[UR5], tmem[UR74], idesc[UR75], UPT ;  /* 0x00ff4a10060075ea */ /* 0x0003e2000b800005 */
[----:B0-----:R-:W-:Y:S02]  /*37ea0*/  UIADD3.64 UR72, UPT, UPT, UR8, 0x180, URZ ;  /* 0x0000018008487897 */ /* 0x001fe4000fffe0ff */
[----:B-1----:R-:W-:-:S07]  /*37eb0*/  UIADD3.64 UR6, UPT, UPT, UR8, 0x200, URZ ;  /* 0x0000020008067897 */ /* 0x002fce000fffe0ff */
[----:B------:R0:W-:Y:S02]  /*37ec0*/  UTCHMMA gdesc[UR72], gdesc[UR18], tmem[UR5], tmem[UR74], idesc[UR75], UPT ;  /* 0x00ff4a12480075ea */ /* 0x0001e4000b800005 */
[----:B------:R1:W-:Y:S01]  /*37ed0*/  UTCHMMA gdesc[UR6], gdesc[UR20], tmem[UR5], tmem[UR74], idesc[UR75], UPT ;  /* 0x00ff4a14060075ea */ /* 0x0003e2000b800005 */
[----:B0-----:R-:W-:Y:S02]  /*37ee0*/  UIADD3.64 UR72, UPT, UPT, UR8, 0x280, URZ ;  /* 0x0000028008487897 */ /* 0x001fe4000fffe0ff */
[----:B-1----:R-:W-:-:S07]  /*37ef0*/  UIADD3.64 UR6, UPT, UPT, UR8, 0x300, URZ ;  /* 0x0000030008067897 */ /* 0x002fce000fffe0ff */
[----:B------:R0:W-:Y:S02]  /*37f00*/  UTCHMMA gdesc[UR72], gdesc[UR22], tmem[UR5], tmem[UR74], idesc[UR75], UPT ;  /* 0x00ff4a16480075ea */ /* 0x0001e4000b800005 */
[----:B------:R1:W-:Y:S01]  /*37f10*/  UTCHMMA gdesc[UR6], gdesc[UR24], tmem[UR5], tmem[UR74], idesc[UR75], UPT ;  /* 0x00ff4a18060075ea */ /* 0x0003e2000b800005 */
[----:B0-----:R-:W-:Y:S01]  /*37f20*/  R2UR.FILL UR72, R3 ;  /* 0x00000000034872ca */ /* 0x001fe200004e0000 */
[----:B-1----:R-:W-:Y:S01]  /*37f30*/  UIADD3 UR74, UPT, UPT, UR5, 0x10, URZ ;  /* 0x00000010054a7890 */ /* 0x002fe2000fffe0ff */
[----:B------:R0:W5:Y:S01]  /*37f40*/  LDL.LU R3, [R1+0x1df4] ;  /* 0x001df40001037983 */ /* 0x0001620000300800 */
[----:B------:R-:W-:Y:S01]  /*37f50*/  UIADD3 UR75, UPT, UPT, UR5, 0x10, URZ ;  /* 0x00000010054b7890 */ /* 0x000fe2000fffe0ff */
[----:B------:R-:W-:Y:S01]  /*37f60*/  UMOV UR6, 0x0 ;  /* 0x0000000000067882 */ /* 0x000fe20000000000 */
[----:B------:R-:W-:-:S05]  /*37f70*/  UMOV UR7, 0x8048490 ;  /* 0x0804849000077882 */ /* 0x000fca0000000000 */
[----:B------:R1:W-:Y:S02]  /*37f80*/  UTCHMMA gdesc[UR26], gdesc[UR12], tmem[UR74], tmem[UR6], idesc[UR7], UPT ;  /* 0x00ff060c1a0075ea */ /* 0x0003e4000b80004a */
[----:B------:R3:W-:Y:S01]  /*37f90*/  UTCHMMA gdesc[UR28], gdesc[UR10], tmem[UR75], tmem[UR6], idesc[UR7], UPT ;  /* 0x00ff060a1c0075ea */ /* 0x0007e2000b80004b */
[----:B-1----:R-:W-:Y:S01]  /*37fa0*/  UMOV UR74, 0x0 ;  /* 0x00000000004a7882 */ /* 0x002fe20000000000 */
[----:B---3--:R-:W-:Y:S02]  /*37fb0*/  UMOV UR75, 0x8048490 ;  /* 0x08048490004b7882 */ /* 0x008fe40000000000 */
[----:B------:R1:W-:Y:S02]  /*37fc0*/  UTCHMMA gdesc[UR30], gdesc[UR14], tmem[UR77], tmem[UR74], idesc[UR75], UPT ;  /* 0x00ff4a0e1e0075ea */ /* 0x0003e4000b80004d */
[----:B-1----:R-:W-:Y:S02]  /*37fd0*/  UIADD3 UR74, UPT, UPT, UR5, 0x10, URZ ;  /* 0x00000010054a7890 */ /* 0x002fe4000fffe0ff */
[----:B------:R-:W-:-:S07]  /*37fe0*/  UIADD3 UR75, UPT, UPT, UR5, 0x10, URZ ;  /* 0x00000010054b7890 */ /* 0x000fce000fffe0ff */
[----:B------:R-:W-:Y:S02]  /*37ff0*/  UTCHMMA gdesc[UR32], gdesc[UR16], tmem[UR74], tmem[UR6], idesc[UR7], UPT ;  /* 0x00ff0610200075ea */ /* 0x000fe4000b80004a */
[----:B------:R-:W-:Y:S01]  /*38000*/  UTCHMMA gdesc[UR34], gdesc[UR18], tmem[UR75], tmem[UR6], idesc[UR7], UPT ;  /* 0x00ff0612220075ea */ /* 0x000fe2000b80004b */
[----:B------:R1:W-:Y:S01]  /*38010*/  UTCHMMA gdesc[UR36], gdesc[UR20], tmem[UR74], tmem[UR6], idesc[UR7], UPT ;  /* 0x00ff0614240075ea */ /* 0x0003e2000b80004a */
[----:B------:R3:W-:Y:S01]  /*38020*/  UTCHMMA gdesc[UR38], gdesc[UR22], tmem[UR75], tmem[UR6], idesc[UR7], UPT ;  /* 0x00ff0616260075ea */ /* 0x0007e2000b80004b */
[----:B-1----:R-:W-:Y:S01]  /*38030*/  UMOV UR74, 0x0 ;  /* 0x00000000004a7882 */ /* 0x002fe20000000000 */
[----:B---3--:R-:W-:Y:S02]  /*38040*/  UMOV UR75, 0x8048490 ;  /* 0x08048490004b7882 */ /* 0x008fe40000000000 */
[----:B------:R1:W-:Y:S02]  /*38050*/  UTCHMMA gdesc[UR40], gdesc[UR24], tmem[UR77], tmem[UR74], idesc[UR75], UPT ;  /* 0x00ff4a18280075ea */ /* 0x0003e4000b80004d */
[----:B-1----:R-:W-:-:S02]  /*38060*/  UIADD3 UR74, UPT, UPT, UR5, 0x20, URZ ;  /* 0x00000020054a7890 */ /* 0x002fc4000fffe0ff */
[----:B------:R-:W-:Y:S02]  /*38070*/  UIADD3 UR75, UPT, UPT, UR5, 0x20, URZ ;  /* 0x00000020054b7890 */ /* 0x000fe4000fffe0ff */
[----:B------:R-:W-:-:S05]  /*38080*/  UIADD3 UR77, UPT, UPT, UR5, 0x20, URZ ;  /* 0x00000020054d7890 */ /* 0x000fca000fffe0ff */
        /* <DEDUP_REMOVED lines=11> */
[----:B------:R1:W-:Y:S01]  /*38140*/  UTCHMMA gdesc[UR54], gdesc[UR22], tmem[UR75], tmem[UR6], idesc[UR7], UPT ;  /* 0x00ff0616360075ea */ /* 0x0003e2000b80004b */
[----:B------:R3:W-:Y:S01]  /*38150*/  UTCHMMA gdesc[UR56], gdesc[UR24], tmem[UR74], tmem[UR6], idesc[UR7], UPT ;  /* 0x00ff0618380075ea */ /* 0x0007e2000b80004a */
[----:B-1----:R-:W-:Y:S01]  /*38160*/  UIADD3 UR75, UPT, UPT, UR5, 0x30, URZ ;  /* 0x00000030054b7890 */ /* 0x002fe2000fffe0ff */
[----:B---3--:R-:W-:-:S08]  /*38170*/  UMOV UR74, 0x0 ;  /* 0x00000000004a7882 */ /* 0x008fd00000000000 */
[----:B------:R1:W-:Y:S02]  /*38180*/  UTCHMMA gdesc[UR58], gdesc[UR12], tmem[UR75], tmem[UR6], idesc[UR7], UPT ;  /* 0x00ff060c3a0075ea */ /* 0x0003e4000b80004b */
[----:B-1----:R-:W-:Y:S02]  /*38190*/  UMOV UR75, 0x8048490 ;  /* 0x08048490004b7882 */ /* 0x002fe40000000000 */
        /* <DEDUP_REMOVED lines=10> */
[----:B-1----:R-:W-:Y:S01]  /*38240*/  UIADD3 UR74, UPT, UPT, UR5, 0x30, URZ ;  /* 0x00000030054a7890 */ /* 0x002fe2000fffe0ff */
[----:B--2---:R-:W-:-:S13]  /*38250*/  R2UR.FILL UR73, R92 ;  /* 0x000000005c4972ca */ /* 0x004fda00004e0000 */
[----:B------:R1:W-:Y:S02]  /*38260*/  UTCHMMA gdesc[UR72], gdesc[UR24], tmem[UR74], tmem[UR6], idesc[UR7], UPT ;  /* 0x00ff0618480075ea */ /* 0x0003e4000b80004a */
[----:B-1----:R-:W-:Y:S02]  /*38270*/  R2UR.FILL UR7, R2 ;  /* 0x00000000020772ca */ /* 0x002fe400004e0000 */
[----:B------:R0:W5:Y:S01]  /*38280*/  LDL.LU R2, [R1+0x1df0] ;  /* 0x001df00001027983 */ /* 0x0001620000300800 */
[----:B------:R-:W-:-:S03]  /*38290*/  R2UR.FILL UR6, R0 ;  /* 0x00000000000672ca */ /* 0x000fc600004e0000 */
[----:B------:R0:W5:Y:S01]  /*382a0*/  LDL.LU R0, [R1+0x1dec] ;  /* 0x001dec0001007983 */ /* 0x0001620000300800 */
[----:B------:R-:W-:Y:S02]  /*382b0*/  IMAD.U32 R92, RZ, RZ, UR4 ;  /* 0x00000004ff5c7e24 */ /* 0x000fe4000f8e00ff */
[----:B------:R-:W-:-:S05]  /*382c0*/  IMAD.MOV.U32 R93, RZ, RZ, RZ ;  /* 0x000000ffff5d7224 */ /* 0x000fca00078e00ff */
[----:B------:R-:W-:-:S04]  /*382d0*/  @P2 MOV R92, R92 ;  /* 0x0000005c005c2202 */ /* 0x000fc80000000f00 */
[----:B------:R-:W-:-:S13]  /*382e0*/  @P2 R2UR UR74, R92 ;  /* 0x000000005c4a22ca */ /* 0x000fda00000e0000 */
[----:B------:R0:W-:Y:S01]  /*382f0*/  UTCBAR [UR74], URZ ;  /* 0x000000ff4a0073e9 */ /* 0x0001e200080000ff */
[----:B------:R-:W-:Y:S01]  /*38300*/  NOP ;  /* 0x0000000000007918 */ /* 0x000fe20000000000 */
.L_x_9:
[----:B------:R-:W1:Y:S01]  /*38310*/  LDC R92, c[0x0][0x3a0] ;  /* 0x0000e800ff5c7b82 */ /* 0x000e620000000800 */
[----:B-----5:R2:W-:Y:S04]  /*38320*/  STL [R1+0x1df0], R2 ;  /* 0x001df00201007387 */ /* 0x0205e80000100800 */
[----:B--2---:R-:W2:Y:S04]  /*38330*/  LDL R2, [R1+0xfa8] ;  /* 0x000fa80001027983 */ /* 0x004ea80000100800 */
[----:B------:R3:W-:Y:S01]  /*38340*/  STL [R1+0x1dec], R0 ;  /* 0x001dec0001007387 */ /* 0x0007e20000100800 */
[----:B-1----:R-:W-:-:S03]  /*38350*/  VIADD R92, R92, 0x7f ;  /* 0x0000007f5c5c7836 */ /* 0x002fc60000000000 */
[----:B---3--:R-:W3:Y:S02]  /*38360*/  LDL.LU R0, [R1+0x15c0] ;  /* 0x0015c00001007983 */ /* 0x008ee40000300800 */
[----:B------:R-:W-:-:S04]  /*38370*/  SHF.R.S32.HI R93, RZ, 0x1f, R92 ;  /* 0x0000001fff5d7819 */ /* 0x000fc8000001145c */
[----:B------:R-:W-:-:S04]  /*38380*/  LEA.HI R92, R93, R92, RZ, 0x7 ;  /* 0x0000005c5d5c7211 */ /* 0x000fc800078f38ff */
[----:B------:R-:W-:-:S04]  /*38390*/  SHF.R.S32.HI R92, RZ, 0x7, R92 ;  /* 0x00000007ff5c7819 */ /* 0x000fc8000001145c */
[----:B------:R-:W-:Y:S02]  /*383a0*/  VIMNMX R93, PT, PT, R92, 0x1, !PT ;  /* 0x000000015c5d7848 */ /* 0x000fe40007fe0100 */
[----:B------:R-:W4:Y:S03]  /*383b0*/  LDL.LU R92, [R1+0x13b0] ;  /* 0x0013b000015c7983 */ /* 0x000f260000300800 */
[----:B------:R-:W-:-:S05]  /*383c0*/  VIADD R93, R93, 0xffffffff ;  /* 0xffffffff5d5d7836 */ /* 0x000fca0000000000 */
[----:B--2---:R-:W-:Y:S02]  /*383d0*/  ISETP.NE.U32.AND P4, PT, R2, R93, PT ;  /* 0x0000005d0200720c */ /* 0x004fe40003f85070 */
[----:B------:R1:W5:Y:S04]  /*383e0*/  LDL.LU R2, [R1+0x1df0] ;  /* 0x001df00001027983 */ /* 0x0003680000300800 */
[----:B---3--:R2:W-:Y:S01]  /*383f0*/  STL [R1+0xea8], R0 ;  /* 0x000ea80001007387 */ /* 0x0085e20000100800 */
[----:B----4-:R-:W-:-:S05]  /*38400*/  VIADD R92, R92, 0x1 ;  /* 0x000000015c5c7836 */ /* 0x010fca0000000000 */
[----:B------:R-:W-:-:S04]  /*38410*/  ISETP.GT.AND P2, PT, R92, 0x1, PT ;  /* 0x000000015c00780c */ /* 0x000fc80003f44270 */
[----:B------:R-:W-:Y:S02]  /*38420*/  SEL R93, RZ, 0x1, !P2 ;  /* 0x00000001ff5d7807 */ /* 0x000fe40005000000 */
[----:B------:R-:W-:Y:S02]  /*38430*/  SEL R92, R92, RZ, !P2 ;  /* 0x000000ff5c5c7207 */ /* 0x000fe40005000000 */
[----:B------:R-:W-:Y:S02]  /*38440*/  LOP3.LUT R93, R0, R93, RZ, 0x3c, !PT ;  /* 0x0000005d005d7212 */ /* 0x000fe400078e3cff */
[----:B--2---:R1:W5:Y:S04]  /*38450*/  LDL.LU R0, [R1+0x1dec] ;  /* 0x001dec0001007983 */ /* 0x0043680000300800 */
[----:B------:R1:W-:Y:S04]  /*38460*/  STL [R1+0x15c0], R93 ;  /* 0x0015c05d01007387 */ /* 0x0003e80000100800 */
[----:B------:R1:W-:Y:S01]  /*38470*/  STL [R1+0x13b0], R92 ;  /* 0x0013b05c01007387 */ /* 0x0003e20000100800 */
[----:B------:R-:W-:Y:S05]  /*38480*/  @P4 BRA `(.L_x_10) ;  /* 0xfffffdc000944947 */ /* 0x000fea000383ffff */
.L_x_7:
[----:B-----5:R-:W3:Y:S02]  /*38490*/  LDC R0, c[0x0][0x3a0] ;  /* 0x0000e800ff007b82 */ /* 0x020ee40000000800 */
[----:B---3--:R-:W-:-:S05]  /*384a0*/  VIADD R0, R0, 0x7f ;  /* 0x0000007f00007836 */ /* 0x008fca0000000000 */
[----:B------:R-:W-:-:S13]  /*384b0*/  ISETP.GE.AND P0, PT, R0, 0x80, PT ;  /* 0x000000800000780c */ /* 0x000fda0003f06270 */
[----:B------:R-:W-:Y:S05]  /*384c0*/  @!P0 BRA `(.L_x_11) ;  /* 0x0000000000108947 */ /* 0x000fea0003800000 */
[----:B-1----:R-:W3:Y:S02]  /*384d0*/  LDL.LU R92, [R1+0xea8] ;  /* 0x000ea800015c7983 */ /* 0x002ee40000300800 */
[----:B---3--:R-:W-:-:S04]  /*384e0*/  IMAD.U32 R0, R92, -0x80000000, RZ ;  /* 0x800000005c007824 */ /* 0x008fc800078e00ff */
[----:B------:R-:W1:Y:S02]  /*384f0*/  SYNCS.PHASECHK.TRANS64.TRYWAIT P0, [UR4], R0 ;  /* 0x00000000ff0075a7 */ /* 0x000e640008001104 */
[----:B-1----:R-:W-:Y:S05]  /*38500*/  @!P0 BRA `(.L_x_12) ;  /* 0x0000001400f08947 */ /* 0x002fea0003800000 */
.L_x_11:
[----:B------:R-:W3:Y:S01]  /*38510*/  LDL.LU R2, [R1+0x1de8] ;  /* 0x001de80001027983 */ /* 0x000ee20000300800 */
[----:B------:R-:W4:Y:S03]  /*38520*/  LDC R0, c[0x0][0x3b4] ;  /* 0x0000ed00ff007b82 */ /* 0x000f260000000800 */
[----:B------:R-:W5:Y:S04]  /*38530*/  LDL.LU R72, [R1+0x1ac0] ;  /* 0x001ac00001487983 */ /* 0x000f680000300800 */
[----:B------:R-:W4:Y:S04]  /*38540*/  LDL.LU R71, [R1+0x1dd4] ;  /* 0x001dd40001477983 */ /* 0x000f280000300800 */
[----:B--2---:R-:W2:Y:S04]  /*38550*/  LDL.LU R70, [R1+0x1de0] ;  /* 0x001de00001467983 */ /* 0x004ea80000300800 */
[----:B------:R-:W2:Y:S04]  /*38560*/  LDL.LU R69, [R1+0x1ddc] ;  /* 0x001ddc0001457983 */ /* 0x000ea80000300800 */
[----:B------:R-:W2:Y:S01]  /*38570*/  LDL.LU R68, [R1+0x1de4] ;  /* 0x001de40001447983 */ /* 0x000ea20000300800 */
[----:B------:R-:W-:Y:S06]  /*38580*/  BAR.SYNC.DEFER_BLOCKING 0x0 ;  /* 0x0000000000007b1d */ /* 0x000fec0000010000 */
[----:B------:R-:W0:Y:S02]  /*38590*/  @!P1 SYNCS.CCTL.IV [UR76+0x42000] ;  /* 0x04200000ff0099b1 */ /* 0x000e24000800004c */
[----:B0-----:R-:W-:Y:S06]  /*385a0*/  BAR.SYNC.DEFER_BLOCKING 0x0 ;  /* 0x0000000000007b1d */ /* 0x001fec0000010000 */
[----:B------:R-:W0:Y:S01]  /*385b0*/  @!P1 SYNCS.CCTL.IV [UR76+0x42008] ;  /* 0x04200800ff0099b1 */ /* 0x000e22000800004c */
[----:B---3--:R-:W-:-:S02]  /*385c0*/  R2UR UR4, R2 ;  /* 0x00000000020472ca */ /* 0x008fc400000e0000 */
[----:B------:R-:W3:Y:S11]  /*385d0*/  LDC.64 R2, c[0x0][0x390] ;  /* 0x0000e400ff027b82 */ /* 0x000ef60000000a00 */
[----:B------:R-:W1:Y:S01]  /*385e0*/  LDTM.x64 R4, tmem[UR4] ;  /* 0x00000004000479ee */ /* 0x000e620008340000 */
[----:B------:R-:W-:Y:S01]  /*385f0*/  NOP ;  /* 0x0000000000007918 */ /* 0x000fe20000000000 */
[----:B-1----:R-:W-:-:S02]  /*38600*/  F2FP.BF16.F32.PACK_AB R54, R23, R54 ;  /* 0x000000361736723e */ /* 0x002fc400000010ff */
[----:B------:R-:W-:Y:S02]  /*38610*/  F2FP.BF16.F32.PACK_AB R38, R38, R22 ;  /* 0x000000162626723e */ /* 0x000fe400000010ff */
[----:B------:R-:W1:Y:S01]  /*38620*/  LDC.64 R22, c[0x0][0x398] ;  /* 0x0000e600ff167b82 */ /* 0x000e620000000a00 */
[----:B------:R-:W-:Y:S02]  /*38630*/  F2FP.BF16.F32.PACK_AB R24, R40, R24 ;  /* 0x000000182818723e */ /* 0x000fe400000010ff */
[----:B------:R-:W-:Y:S01]  /*38640*/  F2FP.BF16.F32.PACK_AB R40, R21, R20 ;  /* 0x000000141528723e */ /* 0x000fe200000010ff */
[----:B----4-:R-:W-:Y:S01]  /*38650*/  IMAD R21, R71, R0, RZ ;  /* 0x0000000047157224 */ /* 0x010fe200078e02ff */
[----:B------:R-:W-:Y:S02]  /*38660*/  F2FP.BF16.F32.PACK_AB R19, R19, R18 ;  /* 0x000000121313723e */ /* 0x000fe400000010ff */
[----:B------:R-:W-:Y:S01]  /*38670*/  F2FP.BF16.F32.PACK_AB R14, R15, R14 ;  /* 0x0000000e0f0e723e */ /* 0x000fe200000010ff */
[----:B------:R-:W4:Y:S01]  /*38680*/  LDC R18, c[0x0][0x3b8] ;  /* 0x0000ee00ff127b82 */ /* 0x000f220000000800 */
[----:B------:R-:W-:Y:S01]  /*38690*/  IMAD R15, R0, 0x80, R21 ;  /* 0x00000080000f7824 */ /* 0x000fe200078e0215 */
[----:B------:R-:W-:-:S03]  /*386a0*/  F2FP.BF16.F32.PACK_AB R16, R17, R16 ;  /* 0x000000101110723e */ /* 0x000fc600000010ff */
[C---:B------:R-:W-:Y:S01]  /*386b0*/  IMAD R17, R0.reuse, 0x80, R15 ;  /* 0x0000008000117824 */ /* 0x040fe200078e020f */
[----:B------:R-:W-:Y:S02]  /*386c0*/  F2FP.BF16.F32.PACK_AB R12, R13, R12 ;  /* 0x0000000c0d0c723e */ /* 0x000fe400000010ff */
[----:B------:R-:W-:Y:S02]  /*386d0*/  F2FP.BF16.F32.PACK_AB R13, R7, R6 ;  /* 0x00000006070d723e */ /* 0x000fe400000010ff */
[----:B---3--:R-:W-:Y:S01]  /*386e0*/  LEA R6, P4, R17, R2, 0x1 ;  /* 0x0000000211067211 */ /* 0x008fe200078808ff */
[----:B------:R-:W-:Y:S01]  /*386f0*/  IMAD R0, R0, 0x80, R17 ;  /* 0x0000008000007824 */ /* 0x000fe200078e0211 */
[----:B------:R-:W-:Y:S02]  /*38700*/  F2FP.BF16.F32.PACK_AB R10, R11, R10 ;  /* 0x0000000a0b0a723e */ /* 0x000fe400000010ff */
[----:B------:R-:W-:Y:S02]  /*38710*/  F2FP.BF16.F32.PACK_AB R11, R9, R8 ;  /* 0x00000008090b723e */ /* 0x000fe400000010ff */
[----:B------:R-:W-:-:S02]  /*38720*/  F2FP.BF16.F32.PACK_AB R26, R42, R26 ;  /* 0x0000001a2a1a723e */ /* 0x000fc400000010ff */
[----:B------:R-:W-:Y:S02]  /*38730*/  LEA R8, P2, R15, R2, 0x1 ;  /* 0x000000020f087211 */ /* 0x000fe400078408ff */
[----:B------:R-:W-:Y:S02]  /*38740*/  LEA.HI.X.SX32 R7, R17, R3, 0x1, P4 ;  /* 0x0000000311077211 */ /* 0x000fe400020f0eff */
[----:B------:R-:W-:Y:S02]  /*38750*/  F2FP.BF16.F32.PACK_AB R42, R52, R36 ;  /* 0x00000024342a723e */ /* 0x000fe400000010ff */
[----:B-1----:R-:W-:Y:S02]  /*38760*/  ISETP.GE.AND P4, PT, R71, R22, PT ;  /* 0x000000164700720c */ /* 0x002fe40003f86270 */
[----:B------:R-:W-:Y:S02]  /*38770*/  F2FP.BF16.F32.PACK_AB R36, R5, R4 ;  /* 0x000000040524723e */ /* 0x000fe400000010ff */
[----:B------:R-:W-:-:S02]  /*38780*/  LEA R4, P0, R21, R2, 0x1 ;  /* 0x0000000215047211 */ /* 0x000fc400078008ff */
[----:B------:R-:W-:Y:S02]  /*38790*/  LEA R2, P5, R0, R2, 0x1 ;  /* 0x0000000200027211 */ /* 0x000fe400078a08ff */
[----:B------:R-:W-:Y:S02]  /*387a0*/  LEA.HI.X.SX32 R9, R15, R3, 0x1, P2 ;  /* 0x000000030f097211 */ /* 0x000fe400010f0eff */
[CC--:B-----5:R-:W-:Y:S02]  /*387b0*/  ISETP.GE.AND P2, PT, R72.reuse, R23.reuse, PT ;  /* 0x000000174800720c */ /* 0x0e0fe40003f46270 */
[C---:B------:R-:W-:Y:S02]  /*387c0*/  ISETP.LT.AND P4, PT, R72.reuse, R23, !P4 ;  /* 0x000000174800720c */ /* 0x040fe40006781270 */
[-C--:B------:R-:W-:Y:S01]  /*387d0*/  LEA.HI.X.SX32 R5, R21, R3.reuse, 0x1, P0 ;  /* 0x0000000315057211 */ /* 0x080fe200000f0eff */
[----:B----4-:R-:W-:Y:S01]  /*387e0*/  IMAD R15, R72, R18, RZ ;  /* 0x00000012480f7224 */ /* 0x010fe200078e02ff */
[----:B------:R-:W-:Y:S01]  /*387f0*/  LEA.HI.X.SX32 R3, R0, R3, 0x1, P5 ;  /* 0x0000000300037211 */ /* 0x000fe200028f0eff */
[----:B------:R-:W-:Y:S01]  /*38800*/  VIADD R20, R72, 0x1 ;  /* 0x0000000148147836 */ /* 0x000fe20000000000 */
[----:B--2---:R-:W-:-:S02]  /*38810*/  ISETP.LT.AND P5, PT, R70, R22, !P2 ;  /* 0x000000164600720c */ /* 0x004fc400057a1270 */
[----:B------:R-:W-:Y:S02]  /*38820*/  ISETP.LT.AND P6, PT, R69, R22, !P2 ;  /* 0x000000164500720c */ /* 0x000fe400057c1270 */
[----:B------:R-:W-:Y:S02]  /*38830*/  F2FP.BF16.F32.PACK_AB R41, R57, R41 ;  /* 0x000000293929723e */ /* 0x000fe400000010ff */
[----:B------:R-:W-:Y:S01]  /*38840*/  F2FP.BF16.F32.PACK_AB R25, R25, R56 ;  /* 0x000000381919723e */ /* 0x000fe200000010ff */
[----:B------:R-:W-:Y:S01]  /*38850*/  IMAD.WIDE R56, R15, 0x2, R4 ;  /* 0x000000020f387825 */ /* 0x000fe200078e0204 */
[----:B------:R-:W-:Y:S02]  /*38860*/  ISETP.GE.AND P0, PT, R20, R23, PT ;  /* 0x000000171400720c */ /* 0x000fe40003f06270 */
[----:B------:R-:W-:Y:S02]  /*38870*/  F2FP.BF16.F32.PACK_AB R43, R59, R43 ;  /* 0x0000002b3b2b723e */ /* 0x000fe400000010ff */
[----:B------:R-:W-:Y:S01]  /*38880*/  F2FP.BF16.F32.PACK_AB R27, R27, R58 ;  /* 0x0000003a1b1b723e */ /* 0x000fe200000010ff */
[----:B------:R-:W-:Y:S01]  /*38890*/  IMAD.WIDE R58, R15, 0x2, R8 ;  /* 0x000000020f3a7825 */ /* 0x000fe200078e0208 */
[----:B------:R-:W-:Y:S01]  /*388a0*/  F2FP.BF16.F32.PACK_AB R45, R61, R45 ;  /* 0x0000002d3d2d723e */ /* 0x000fe200000010ff */
[----:B------:R1:W-:Y:S01]  /*388b0*/  @P4 STG.E.U16 desc[UR6][R56.64], R36 ;  /* 0x0000002438004986 */ /* 0x0003e2000c101506 */
[----:B------:R-:W-:Y:S01]  /*388c0*/  F2FP.BF16.F32.PACK_AB R29, R29, R60 ;  /* 0x0000003c1d1d723e */ /* 0x000fe200000010ff */
[----:B------:R-:W-:Y:S01]  /*388d0*/  IMAD.WIDE R60, R15, 0x2, R6 ;  /* 0x000000020f3c7825 */ /* 0x000fe200078e0206 */
[----:B------:R-:W-:-:S02]  /*388e0*/  ISETP.LT.AND P2, PT, R68, R22, !P2 ;  /* 0x000000164400720c */ /* 0x000fc40005741270 */
[-C--:B------:R-:W-:Y:S01]  /*388f0*/  ISETP.LT.AND P4, PT, R71, R22.reuse, !P0 ;  /* 0x000000164700720c */ /* 0x080fe20004781270 */
[----:B------:R2:W-:Y:S01]  /*38900*/  @P5 STG.E.U16 desc[UR6][R58.64], R40 ;  /* 0x000000283a005986 */ /* 0x0005e2000c101506 */
[----:B------:R-:W-:Y:S01]  /*38910*/  IMAD.IADD R17, R15, 0x1, R18 ;  /* 0x000000010f117824 */ /* 0x000fe200078e0212 */
[-C--:B------:R-:W-:Y:S01]  /*38920*/  ISETP.LT.AND P5, PT, R70, R22.reuse, !P0 ;  /* 0x000000164600720c */ /* 0x080fe200047a1270 */
[----:B------:R-:W-:Y:S01]  /*38930*/  VIADD R0, R72, 0x2 ;  /* 0x0000000248007836 */ /* 0x000fe20000000000 */
[----:B------:R3:W-:Y:S01]  /*38940*/  @P6 STG.E.U16 desc[UR6][R60.64], R42 ;  /* 0x0000002a3c006986 */ /* 0x0007e2000c101506 */
[----:B------:R-:W-:Y:S02]  /*38950*/  ISETP.LT.AND P6, PT, R69, R22, !P0 ;  /* 0x000000164500720c */ /* 0x000fe400047c1270 */
[----:B-1----:R-:W-:Y:S01]  /*38960*/  PRMT R36, R42, 0x7632, R36 ;  /* 0x000076322a247816 */ /* 0x002fe20000000024 */
[----:B------:R-:W-:Y:S01]  /*38970*/  IMAD.WIDE R56, R15, 0x2, R2 ;  /* 0x000000020f387825 */ /* 0x000fe200078e0202 */
[----:B------:R-:W-:-:S03]  /*38980*/  ISETP.GE.AND P1, PT, R0, R23, PT ;  /* 0x000000170000720c */ /* 0x000fc60003f26270 */
[----:B------:R-:W-:Y:S01]  /*38990*/  IMAD.WIDE R20, R17, 0x2, R4 ;  /* 0x0000000211147825 */ /* 0x000fe200078e0204 */
[----:B--2---:R-:W-:Y:S01]  /*389a0*/  PRMT R40, R36, 0x7632, R40 ;  /* 0x0000763224287816 */ /* 0x004fe20000000028 */
[----:B------:R1:W-:Y:S01]  /*389b0*/  @P2 STG.E.U16 desc[UR6][R56.64], R36 ;  /* 0x0000002438002986 */ /* 0x0003e2000c101506 */
[----:B------:R-:W-:Y:S01]  /*389c0*/  F2FP.BF16.F32.PACK_AB R37, R53, R37 ;  /* 0x000000253525723e */ /* 0x000fe200000010ff */
[C---:B------:R-:W-:Y:S01]  /*389d0*/  IMAD.WIDE R52, R17.reuse, 0x2, R8 ;  /* 0x0000000211347825 */ /* 0x040fe200078e0208 */
[----:B---3--:R-:W-:Y:S01]  /*389e0*/  PRMT R42, R40, 0x7632, R42 ;  /* 0x00007632282a7816 */ /* 0x008fe2000000002a */
[----:B------:R2:W-:Y:S01]  /*389f0*/  @P4 STG.E.U16 desc[UR6][R20.64], R40 ;  /* 0x0000002814004986 */ /* 0x0005e2000c101506 */
[-C--:B------:R-:W-:Y:S01]  /*38a00*/  ISETP.LT.AND P0, PT, R68, R22.reuse, !P0 ;  /* 0x000000164400720c */ /* 0x080fe20004701270 */
[----:B------:R-:W-:Y:S01]  /*38a10*/  IMAD.WIDE R58, R17, 0x2, R6 ;  /* 0x00000002113a7825 */ /* 0x000fe200078e0206 */
[-C--:B------:R-:W-:Y:S01]  /*38a20*/  ISETP.LT.AND P4, PT, R71, R22.reuse, !P1 ;  /* 0x000000164700720c */ /* 0x080fe20004f81270 */
[----:B------:R3:W-:Y:S01]  /*38a30*/  @P5 STG.E.U16 desc[UR6][R52.64], R42 ;  /* 0x0000002a34005986 */ /* 0x0007e2000c101506 */
[----:B------:R-:W-:Y:S01]  /*38a40*/  ISETP.LT.AND P5, PT, R70, R22, !P1 ;  /* 0x000000164600720c */ /* 0x000fe20004fa1270 */
[----:B------:R-:W-:-:S02]  /*38a50*/  IMAD.IADD R15, R17, 0x1, R18 ;  /* 0x00000001110f7824 */ /* 0x000fc400078e0212 */
[----:B------:R4:W-:Y:S01]  /*38a60*/  @P6 STG.E.U16 desc[UR6][R58.64], R37 ;  /* 0x000000253a006986 */ /* 0x0009e2000c101506 */
[----:B------:R-:W-:Y:S01]  /*38a70*/  VIADD R0, R72, 0x3 ;  /* 0x0000000348007836 */ /* 0x000fe20000000000 */
[----:B------:R-:W-:Y:S01]  /*38a80*/  ISETP.LT.AND P6, PT, R69, R22, !P1 ;  /* 0x000000164500720c */ /* 0x000fe20004fc1270 */
[----:B-1----:R-:W-:Y:S01]  /*38a90*/  IMAD.WIDE R56, R15, 0x2, R4 ;  /* 0x000000020f387825 */ /* 0x002fe200078e0204 */
[----:B--2---:R-:W-:-:S03]  /*38aa0*/  PRMT R40, R37, 0x7632, R40 ;  /* 0x0000763225287816 */ /* 0x004fc60000000028 */
[----:B------:R-:W-:Y:S01]  /*38ab0*/  IMAD.WIDE R20, R17, 0x2, R2 ;  /* 0x0000000211147825 */ /* 0x000fe200078e0202 */
[----:B------:R-:W-:Y:S02]  /*38ac0*/  ISETP.GE.AND P2, PT, R0, R23, PT ;  /* 0x000000170000720c */ /* 0x000fe40003f46270 */
[----:B---3--:R-:W-:Y:S01]  /*38ad0*/  PRMT R42, R38, 0x7632, R42 ;  /* 0x00007632262a7816 */ /* 0x008fe2000000002a */
[C---:B------:R-:W-:Y:S01]  /*38ae0*/  IMAD.WIDE R60, R15.reuse, 0x2, R8 ;  /* 0x000000020f3c7825 */ /* 0x040fe200078e0208 */
[----:B------:R-:W-:Y:S01]  /*38af0*/  @P0 STG.E.U16 desc[UR6][R20.64], R40 ;  /* 0x0000002814000986 */ /* 0x000fe2000c101506 */
[-C--:B------:R-:W-:Y:S02]  /*38b00*/  ISETP.LT.AND P1, PT, R68, R22.reuse, !P1 ;  /* 0x000000164400720c */ /* 0x080fe40004f21270 */
[----:B----4-:R-:W-:Y:S01]  /*38b10*/  IMAD.WIDE R36, R15, 0x2, R6 ;  /* 0x000000020f247825 */ /* 0x010fe200078e0206 */
[----:B------:R1:W-:Y:S01]  /*38b20*/  @P4 STG.E.U16 desc[UR6][R56.64], R13 ;  /* 0x0000000d38004986 */ /* 0x0003e2000c101506 */
[----:B------:R-:W-:-:S02]  /*38b30*/  ISETP.LT.AND P4, PT, R71, R22, !P2 ;  /* 0x000000164700720c */ /* 0x000fc40005781270 */
[----:B------:R-:W-:Y:S01]  /*38b40*/  IMAD.IADD R17, R15, 0x1, R18 ;  /* 0x000000010f117824 */ /* 0x000fe200078e0212 */
[----:B------:R2:W-:Y:S01]  /*38b50*/  @P5 STG.E.U16 desc[UR6][R60.64], R38 ;  /* 0x000000263c005986 */ /* 0x0005e2000c101506 */
[-C--:B------:R-:W-:Y:S01]  /*38b60*/  ISETP.LT.AND P5, PT, R70, R22.reuse, !P2 ;  /* 0x000000164600720c */ /* 0x080fe200057a1270 */
[----:B------:R-:W-:Y:S02]  /*38b70*/  VIADD R0, R72, 0x4 ;  /* 0x0000000448007836 */ /* 0x000fe40000000000 */
[----:B------:R3:W-:Y:S01]  /*38b80*/  @P6 STG.E.U16 desc[UR6][R36.64], R42 ;  /* 0x0000002a24006986 */ /* 0x0007e2000c101506 */
[----:B------:R-:W-:Y:S01]  /*38b90*/  ISETP.LT.AND P6, PT, R69, R22, !P2 ;  /* 0x000000164500720c */ /* 0x000fe200057c1270 */
[----:B------:R-:W-:Y:S01]  /*38ba0*/  IMAD.WIDE R52, R17, 0x2, R4 ;  /* 0x0000000211347825 */ /* 0x000fe200078e0204 */
[----:B------:R-:W-:-:S03]  /*38bb0*/  ISETP.GE.AND P0, PT, R0, R23, PT ;  /* 0x000000170000720c */ /* 0x000fc60003f06270 */
[----:B-1----:R-:W-:Y:S01]  /*38bc0*/  IMAD.WIDE R56, R15, 0x2, R2 ;  /* 0x000000020f387825 */ /* 0x002fe200078e0202 */
[----:B------:R-:W-:Y:S02]  /*38bd0*/  PRMT R15, R13, 0x7632, R15 ;  /* 0x000076320d0f7816 */ /* 0x000fe4000000000f */
[----:B--2---:R-:W-:Y:S01]  /*38be0*/  PRMT R38, R54, 0x7632, R38 ;  /* 0x0000763236267816 */ /* 0x004fe20000000026 */
[----:B------:R-:W-:Y:S01]  /*38bf0*/  IMAD.WIDE R20, R17, 0x2, R8 ;  /* 0x0000000211147825 */ /* 0x000fe200078e0208 */
[----:B------:R1:W-:Y:S01]  /*38c00*/  @P1 STG.E.U16 desc[UR6][R56.64], R54 ;  /* 0x0000003638001986 */ /* 0x0003e2000c101506 */
[----:B------:R-:W-:Y:S02]  /*38c10*/  F2FP.BF16.F32.PACK_AB R39, R55, R39 ;  /* 0x000000273727723e */ /* 0x000fe400000010ff */
[----:B---3--:R-:W-:Y:S01]  /*38c20*/  IMAD.WIDE R36, R17, 0x2, R6 ;  /* 0x0000000211247825 */ /* 0x008fe200078e0206 */
[----:B------:R2:W-:Y:S01]  /*38c30*/  @P4 STG.E.U16 desc[UR6][R52.64], R15 ;  /* 0x0000000f34004986 */ /* 0x0005e2000c101506 */
[----:B------:R-:W-:-:S02]  /*38c40*/  ISETP.LT.AND P2, PT, R68, R22, !P2 ;  /* 0x000000164400720c */ /* 0x000fc40005741270 */
[-C--:B------:R-:W-:Y:S01]  /*38c50*/  ISETP.LT.AND P4, PT, R71, R22.reuse, !P0 ;  /* 0x000000164700720c */ /* 0x080fe20004781270 */
[----:B------:R-:W-:Y:S01]  /*38c60*/  @P5 STG.E.U16 desc[UR6][R20.64], R38 ;  /* 0x0000002614005986 */ /* 0x000fe2000c101506 */
[----:B------:R-:W-:Y:S01]  /*38c70*/  IMAD.IADD R13, R17, 0x1, R18 ;  /* 0x00000001110d7824 */ /* 0x000fe200078e0212 */
[-C--:B------:R-:W-:Y:S01]  /*38c80*/  ISETP.LT.AND P5, PT, R70, R22.reuse, !P0 ;  /* 0x000000164600720c */ /* 0x080fe200047a1270 */
[----:B------:R-:W-:Y:S01]  /*38c90*/  VIADD R0, R72, 0x5 ;  /* 0x0000000548007836 */ /* 0x000fe20000000000 */
[----:B------:R3:W-:Y:S01]  /*38ca0*/  @P6 STG.E.U16 desc[UR6][R36.64], R39 ;  /* 0x0000002724006986 */ /* 0x0007e2000c101506 */
[----:B------:R-:W-:Y:S01]  /*38cb0*/  ISETP.LT.AND P6, PT, R69, R22, !P0 ;  /* 0x000000164500720c */ /* 0x000fe200047c1270 */
[----:B-1----:R-:W-:-:S04]  /*38cc0*/  IMAD.WIDE R56, R13, 0x2, R4 ;  /* 0x000000020d387825 */ /* 0x002fc800078e0204 */
[----:B--2---:R-:W-:Y:S01]  /*38cd0*/  IMAD.WIDE R52, R17, 0x2, R2 ;  /* 0x0000000211347825 */ /* 0x004fe200078e0202 */
[----:B------:R-:W-:Y:S02]  /*38ce0*/  PRMT R17, R39, 0x7632, R17 ;  /* 0x0000763227117816 */ /* 0x000fe40000000011 */
[----:B------:R-:W-:Y:S01]  /*38cf0*/  ISETP.GE.AND P1, PT, R0, R23, PT ;  /* 0x000000170000720c */ /* 0x000fe20003f26270 */
[C---:B------:R-:W-:Y:S01]  /*38d00*/  IMAD.WIDE R54, R13.reuse, 0x2, R8 ;  /* 0x000000020d367825 */ /* 0x040fe200078e0208 */
[-C--:B------:R-:W-:Y:S01]  /*38d10*/  ISETP.LT.AND P0, PT, R68, R22.reuse, !P0 ;  /* 0x000000164400720c */ /* 0x080fe20004701270 */
[----:B------:R1:W-:Y:S01]  /*38d20*/  @P2 STG.E.U16 desc[UR6][R52.64], R17 ;  /* 0x0000001134002986 */ /* 0x0003e2000c101506 */
[----:B---3--:R-:W-:Y:S01]  /*38d30*/  PRMT R37, R24, 0x7632, R37 ;  /* 0x0000763218257816 */ /* 0x008fe20000000025 */
[----:B------:R-:W-:Y:S02]  /*38d40*/  IMAD.WIDE R20, R13, 0x2, R6 ;  /* 0x000000020d147825 */ /* 0x000fe400078e0206 */
[----:B------:R-:W-:Y:S01]  /*38d50*/  @P4 STG.E.U16 desc[UR6][R56.64], R11 ;  /* 0x0000000b38004986 */ /* 0x000fe2000c101506 */
[----:B------:R-:W-:Y:S01]  /*38d60*/  ISETP.LT.AND P4, PT, R71, R22, !P1 ;  /* 0x000000164700720c */ /* 0x000fe20004f81270 */
[----:B------:R-:W-:-:S02]  /*38d70*/  IMAD.IADD R15, R13, 0x1, R18 ;  /* 0x000000010d0f7824 */ /* 0x000fc400078e0212 */
[----:B------:R-:W-:Y:S01]  /*38d80*/  @P5 STG.E.U16 desc[UR6][R54.64], R24 ;  /* 0x0000001836005986 */ /* 0x000fe2000c101506 */
[-C--:B------:R-:W-:Y:S01]  /*38d90*/  ISETP.LT.AND P5, PT, R70, R22.reuse, !P1 ;  /* 0x000000164600720c */ /* 0x080fe20004fa1270 */
[----:B------:R-:W-:Y:S02]  /*38da0*/  VIADD R0, R72, 0x6 ;  /* 0x0000000648007836 */ /* 0x000fe40000000000 */
[----:B------:R2:W-:Y:S01]  /*38db0*/  @P6 STG.E.U16 desc[UR6][R20.64], R37 ;  /* 0x0000002514006986 */ /* 0x0005e2000c101506 */
[----:B------:R-:W-:Y:S01]  /*38dc0*/  ISETP.LT.AND P6, PT, R69, R22, !P1 ;  /* 0x000000164500720c */ /* 0x000fe20004fc1270 */
[----:B------:R-:W-:Y:S01]  /*38dd0*/  IMAD.WIDE R38, R15, 0x2, R4 ;  /* 0x000000020f267825 */ /* 0x000fe200078e0204 */
[----:B------:R-:W-:Y:S02]  /*38de0*/  ISETP.GE.AND P2, PT, R0, R23, PT ;  /* 0x000000170000720c */ /* 0x000fe40003f46270 */
[----:B-1----:R-:W-:Y:S01]  /*38df0*/  PRMT R17, R25, 0x7632, R17 ;  /* 0x0000763219117816 */ /* 0x002fe20000000011 */
[----:B------:R-:W-:-:S04]  /*38e00*/  IMAD.WIDE R52, R15, 0x2, R8 ;  /* 0x000000020f347825 */ /* 0x000fc800078e0208 */
[----:B--2---:R-:W-:Y:S01]  /*38e10*/  IMAD.WIDE R36, R13, 0x2, R2 ;  /* 0x000000020d247825 */ /* 0x004fe200078e0202 */
[----:B------:R-:W-:Y:S02]  /*38e20*/  PRMT R13, R11, 0x7632, R13 ;  /* 0x000076320b0d7816 */ /* 0x000fe4000000000d */
[-C--:B------:R-:W-:Y:S01]  /*38e30*/  ISETP.LT.AND P1, PT, R68, R22.reuse, !P1 ;  /* 0x000000164400720c */ /* 0x080fe20004f21270 */
[----:B------:R-:W-:Y:S01]  /*38e40*/  IMAD.WIDE R20, R15, 0x2, R6 ;  /* 0x000000020f147825 */ /* 0x000fe200078e0206 */
[----:B------:R1:W-:Y:S04]  /*38e50*/  @P0 STG.E.U16 desc[UR6][R36.64], R25 ;  /* 0x0000001924000986 */ /* 0x0003e8000c101506 */
[----:B------:R-:W-:Y:S01]  /*38e60*/  @P4 STG.E.U16 desc[UR6][R38.64], R13 ;  /* 0x0000000d26004986 */ /* 0x000fe2000c101506 */
[----:B------:R-:W-:Y:S01]  /*38e70*/  ISETP.LT.AND P4, PT, R71, R22, !P2 ;  /* 0x000000164700720c */ /* 0x000fe20005781270 */
[----:B------:R-:W-:-:S02]  /*38e80*/  IMAD.IADD R11, R15, 0x1, R18 ;  /* 0x000000010f0b7824 */ /* 0x000fc400078e0212 */
[----:B------:R2:W-:Y:S01]  /*38e90*/  @P5 STG.E.U16 desc[UR6][R52.64], R17 ;  /* 0x0000001134005986 */ /* 0x0005e2000c101506 */
[----:B------:R-:W-:-:S03]  /*38ea0*/  ISETP.LT.AND P5, PT, R70, R22, !P2 ;  /* 0x000000164600720c */ /* 0x000fc600057a1270 */
[----:B------:R3:W-:Y:S01]  /*38eb0*/  @P6 STG.E.U16 desc[UR6][R20.64], R41 ;  /* 0x0000002914006986 */ /* 0x0007e2000c101506 */
[-C--:B------:R-:W-:Y:S01]  /*38ec0*/  ISETP.LT.AND P6, PT, R69, R22.reuse, !P2 ;  /* 0x000000164500720c */ /* 0x080fe200057c1270 */
[----:B-1----:R-:W-:Y:S01]  /*38ed0*/  IMAD.WIDE R24, R15, 0x2, R2 ;  /* 0x000000020f187825 */ /* 0x002fe200078e0202 */
[----:B------:R-:W-:Y:S02]  /*38ee0*/  IADD3 R0, PT, PT, R72, 0x7, RZ ;  /* 0x0000000748007810 */ /* 0x000fe40007ffe0ff */
[----:B------:R-:W-:Y:S01]  /*38ef0*/  PRMT R15, R41, 0x7632, R15 ;  /* 0x00007632290f7816 */ /* 0x000fe2000000000f */
[C---:B------:R-:W-:Y:S01]  /*38f00*/  IMAD.WIDE R36, R11.reuse, 0x2, R4 ;  /* 0x000000020b247825 */ /* 0x040fe200078e0204 */
[----:B------:R-:W-:Y:S02]  /*38f10*/  ISETP.GE.AND P0, PT, R0, R23, PT ;  /* 0x000000170000720c */ /* 0x000fe40003f06270 */
[----:B--2---:R-:W-:Y:S01]  /*38f20*/  PRMT R17, R26, 0x7632, R17 ;  /* 0x000076321a117816 */ /* 0x004fe20000000011 */
[----:B------:R-:W-:Y:S01]  /*38f30*/  IMAD.WIDE R38, R11, 0x2, R8 ;  /* 0x000000020b267825 */ /* 0x000fe200078e0208 */
[----:B------:R1:W-:Y:S01]  /*38f40*/  @P1 STG.E.U16 desc[UR6][R24.64], R15 ;  /* 0x0000000f18001986 */ /* 0x0003e2000c101506 */
[----:B------:R-:W-:-:S02]  /*38f50*/  ISETP.LT.AND P2, PT, R68, R22, !P2 ;  /* 0x000000164400720c */ /* 0x000fc40005741270 */
[----:B---3--:R-:W-:Y:S01]  /*38f60*/  IMAD.WIDE R20, R11, 0x2, R6 ;  /* 0x000000020b147825 */ /* 0x008fe200078e0206 */
[----:B------:R2:W-:Y:S01]  /*38f70*/  @P4 STG.E.U16 desc[UR6][R36.64], R10 ;  /* 0x0000000a24004986 */ /* 0x0005e2000c101506 */
[-C--:B------:R-:W-:Y:S02]  /*38f80*/  ISETP.LT.AND P4, PT, R71, R22.reuse, !P0 ;  /* 0x000000164700720c */ /* 0x080fe40004781270 */
[----:B------:R-:W-:Y:S01]  /*38f90*/  IMAD.IADD R13, R11, 0x1, R18 ;  /* 0x000000010b0d7824 */ /* 0x000fe200078e0212 */
[----:B------:R-:W-:Y:S01]  /*38fa0*/  @P5 STG.E.U16 desc[UR6][R38.64], R26 ;  /* 0x0000001a26005986 */ /* 0x000fe2000c101506 */
[-C--:B------:R-:W-:Y:S01]  /*38fb0*/  ISETP.LT.AND P5, PT, R70, R22.reuse, !P0 ;  /* 0x000000164600720c */ /* 0x080fe200047a1270 */
[----:B------:R-:W-:Y:S02]  /*38fc0*/  VIADD R0, R72, 0x8 ;  /* 0x0000000848007836 */ /* 0x000fe40000000000 */
[----:B------:R3:W-:Y:S01]  /*38fd0*/  @P6 STG.E.U16 desc[UR6][R20.64], R17 ;  /* 0x0000001114006986 */ /* 0x0007e2000c101506 */
[----:B------:R-:W-:Y:S01]  /*38fe0*/  ISETP.LT.AND P6, PT, R69, R22, !P0 ;  /* 0x000000164500720c */ /* 0x000fe200047c1270 */
[----:B-1----:R-:W-:Y:S01]  /*38ff0*/  IMAD.WIDE R24, R11, 0x2, R2 ;  /* 0x000000020b187825 */ /* 0x002fe200078e0202 */
[----:B------:R-:W-:-:S03]  /*39000*/  PRMT R11, R10, 0x7632, R11 ;  /* 0x000076320a0b7816 */ /* 0x000fc6000000000b */
[C---:B------:R-:W-:Y:S01]  /*39010*/  IMAD.WIDE R40, R13.reuse, 0x2, R4 ;  /* 0x000000020d287825 */ /* 0x040fe200078e0204 */
[----:B------:R-:W-:Y:S01]  /*39020*/  ISETP.GE.AND P1, PT, R0, R23, PT ;  /* 0x000000170000720c */ /* 0x000fe20003f26270 */
[----:B------:R-:W-:Y:S01]  /*39030*/  @P2 STG.E.U16 desc[UR6][R24.64], R27 ;  /* 0x0000001b18002986 */ /* 0x000fe2000c101506 */
[-C--:B------:R-:W-:Y:S01]  /*39040*/  ISETP.LT.AND P0, PT, R68, R22.reuse, !P0 ;  /* 0x000000164400720c */ /* 0x080fe20004701270 */
[----:B--2---:R-:W-:Y:S01]  /*39050*/  IMAD.WIDE R36, R13, 0x2, R8 ;  /* 0x000000020d247825 */ /* 0x004fe200078e0208 */
[----:B---3--:R-:W-:Y:S01]  /*39060*/  PRMT R17, R27, 0x7632, R17 ;  /* 0x000076321b117816 */ /* 0x008fe20000000011 */
[----:B------:R1:W-:Y:S02]  /*39070*/  @P4 STG.E.U16 desc[UR6][R40.64], R11 ;  /* 0x0000000b28004986 */ /* 0x0003e4000c101506 */
[----:B------:R-:W-:Y:S01]  /*39080*/  IMAD.WIDE R20, R13, 0x2, R6 ;  /* 0x000000020d147825 */ /* 0x000fe200078e0206 */
[-C--:B------:R-:W-:Y:S01]  /*39090*/  ISETP.LT.AND P4, PT, R71, R22.reuse, !P1 ;  /* 0x000000164700720c */ /* 0x080fe20004f81270 */
[----:B------:R2:W-:Y:S02]  /*390a0*/  @P5 STG.E.U16 desc[UR6][R36.64], R17 ;  /* 0x0000001124005986 */ /* 0x0005e4000c101506 */
[----:B------:R-:W-:Y:S01]  /*390b0*/  IMAD.IADD R15, R13, 0x1, R18 ;  /* 0x000000010d0f7824 */ /* 0x000fe200078e0212 */
[-C--:B------:R-:W-:Y:S01]  /*390c0*/  ISETP.LT.AND P5, PT, R70, R22.reuse, !P1 ;  /* 0x000000164600720c */ /* 0x080fe20004fa1270 */
[----:B------:R3:W-:Y:S01]  /*390d0*/  @P6 STG.E.U16 desc[UR6][R20.64], R43 ;  /* 0x0000002b14006986 */ /* 0x0007e2000c101506 */
[----:B------:R-:W-:Y:S01]  /*390e0*/  ISETP.LT.AND P6, PT, R69, R22, !P1 ;  /* 0x000000164500720c */ /* 0x000fe20004fc1270 */
[----:B------:R-:W-:-:S02]  /*390f0*/  VIADD R0, R72, 0x9 ;  /* 0x0000000948007836 */ /* 0x000fc40000000000 */
[----:B-1----:R-:W-:Y:S01]  /*39100*/  IMAD.WIDE R10, R13, 0x2, R2 ;  /* 0x000000020d0a7825 */ /* 0x002fe200078e0202 */
[----:B------:R-:W-:Y:S02]  /*39110*/  PRMT R13, R43, 0x7632, R13 ;  /* 0x000076322b0d7816 */ /* 0x000fe4000000000d */
[----:B------:R-:W-:Y:S01]  /*39120*/  F2FP.BF16.F32.PACK_AB R28, R44, R28 ;  /* 0x0000001c2c1c723e */ /* 0x000fe200000010ff */
[C---:B------:R-:W-:Y:S01]  /*39130*/  IMAD.WIDE R24, R15.reuse, 0x2, R4 ;  /* 0x000000020f187825 */ /* 0x040fe200078e0204 */
[----:B------:R-:W-:Y:S01]  /*39140*/  ISETP.GE.AND P2, PT, R0, R23, PT ;  /* 0x000000170000720c */ /* 0x000fe20003f46270 */
[----:B------:R1:W-:Y:S01]  /*39150*/  @P0 STG.E.U16 desc[UR6][R10.64], R13 ;  /* 0x0000000d0a000986 */ /* 0x0003e2000c101506 */
[----:B--2---:R-:W-:Y:S01]  /*39160*/  PRMT R36, R28, 0x7632, R36 ;  /* 0x000076321c247816 */ /* 0x004fe20000000024 */
[C---:B------:R-:W-:Y:S02]  /*39170*/  IMAD.WIDE R26, R15.reuse, 0x2, R8 ;  /* 0x000000020f1a7825 */ /* 0x040fe400078e0208 */
[----:B------:R-:W-:Y:S01]  /*39180*/  @P4 STG.E.U16 desc[UR6][R24.64], R12 ;  /* 0x0000000c18004986 */ /* 0x000fe2000c101506 */
[-C--:B------:R-:W-:Y:S01]  /*39190*/  ISETP.LT.AND P4, PT, R68, R22.reuse, !P1 ;  /* 0x000000164400720c */ /* 0x080fe20004f81270 */
[----:B---3--:R-:W-:Y:S01]  /*391a0*/  IMAD.WIDE R20, R15, 0x2, R6 ;  /* 0x000000020f147825 */ /* 0x008fe200078e0206 */
[-C--:B------:R-:W-:Y:S01]  /*391b0*/  ISETP.LT.AND P1, PT, R71, R22.reuse, !P2 ;  /* 0x000000164700720c */ /* 0x080fe20005721270 */
[----:B------:R2:W-:Y:S01]  /*391c0*/  @P5 STG.E.U16 desc[UR6][R26.64], R28 ;  /* 0x0000001c1a005986 */ /* 0x0005e2000c101506 */
[----:B------:R-:W-:Y:S01]  /*391d0*/  ISETP.LT.AND P5, PT, R70, R22, !P2 ;  /* 0x000000164600720c */ /* 0x000fe200057a1270 */
[----:B------:R-:W-:-:S02]  /*391e0*/  IMAD.IADD R17, R15, 0x1, R18 ;  /* 0x000000010f117824 */ /* 0x000fc400078e0212 */
[----:B------:R3:W-:Y:S01]  /*391f0*/  @P6 STG.E.U16 desc[UR6][R20.64], R36 ;  /* 0x0000002414006986 */ /* 0x0007e2000c101506 */
[----:B------:R-:W-:Y:S01]  /*39200*/  ISETP.LT.AND P6, PT, R69, R22, !P2 ;  /* 0x000000164500720c */ /* 0x000fe200057c1270 */
[----:B------:R-:W-:Y:S02]  /*39210*/  VIADD R0, R72, 0xa ;  /* 0x0000000a48007836 */ /* 0x000fe40000000000 */
[----:B-1----:R-:W-:Y:S01]  /*39220*/  IMAD.WIDE R10, R15, 0x2, R2 ;  /* 0x000000020f0a7825 */ /* 0x002fe200078e0202 */
[----:B--2---:R-:W-:-:S03]  /*39230*/  PRMT R27, R12, 0x7632, R27 ;  /* 0x000076320c1b7816 */ /* 0x004fc6000000001b */
[----:B------:R-:W-:Y:S01]  /*39240*/  IMAD.WIDE R12, R17, 0x2, R4 ;  /* 0x00000002110c7825 */ /* 0x000fe200078e0204 */
[----:B------:R-:W-:Y:S01]  /*39250*/  ISETP.GE.AND P0, PT, R0, R23, PT ;  /* 0x000000170000720c */ /* 0x000fe20003f06270 */
[----:B------:R1:W-:Y:S01]  /*39260*/  @P4 STG.E.U16 desc[UR6][R10.64], R29 ;  /* 0x0000001d0a004986 */ /* 0x0003e2000c101506 */
[----:B------:R-:W-:Y:S01]  /*39270*/  PRMT R26, R29, 0x7632, R26 ;  /* 0x000076321d1a7816 */ /* 0x000fe2000000001a */
[C---:B---3--:R-:W-:Y:S02]  /*39280*/  IMAD.WIDE R20, R17.reuse, 0x2, R8 ;  /* 0x0000000211147825 */ /* 0x048fe400078e0208 */
[----:B------:R2:W-:Y:S02]  /*39290*/  @P1 STG.E.U16 desc[UR6][R12.64], R27 ;  /* 0x0000001b0c001986 */ /* 0x0005e4000c101506 */
[----:B------:R-:W-:Y:S01]  /*392a0*/  IMAD.WIDE R24, R17, 0x2, R6 ;  /* 0x0000000211187825 */ /* 0x000fe200078e0206 */
[-C--:B------:R-:W-:Y:S01]  /*392b0*/  ISETP.LT.AND P1, PT, R68, R22.reuse, !P2 ;  /* 0x000000164400720c */ /* 0x080fe20005721270 */
[----:B------:R3:W-:Y:S01]  /*392c0*/  @P5 STG.E.U16 desc[UR6][R20.64], R26 ;  /* 0x0000001a14005986 */ /* 0x0007e2000c101506 */
[----:B------:R-:W-:-:S02]  /*392d0*/  ISETP.LT.AND P2, PT, R71, R22, !P0 ;  /* 0x000000164700720c */ /* 0x000fc40004741270 */
[-C--:B------:R-:W-:Y:S01]  /*392e0*/  ISETP.LT.AND P5, PT, R70, R22.reuse, !P0 ;  /* 0x000000164600720c */ /* 0x080fe200047a1270 */
[----:B------:R4:W-:Y:S01]  /*392f0*/  @P6 STG.E.U16 desc[UR6][R24.64], R45 ;  /* 0x0000002d18006986 */ /* 0x0009e2000c101506 */
[----:B------:R-:W-:Y:S01]  /*39300*/  ISETP.LT.AND P6, PT, R69, R22, !P0 ;  /* 0x000000164500720c */ /* 0x000fe200047c1270 */
[C---:B------:R-:W-:Y:S02]  /*39310*/  IMAD.IADD R15, R17.reuse, 0x1, R18 ;  /* 0x00000001110f7824 */ /* 0x040fe400078e0212 */
[----:B------:R-:W-:Y:S01]  /*39320*/  VIADD R0, R72, 0xb ;  /* 0x0000000b48007836 */ /* 0x000fe20000000000 */
[----:B------:R-:W-:Y:S01]  /*39330*/  F2FP.BF16.F32.PACK_AB R30, R46, R30 ;  /* 0x0000001e2e1e723e */ /* 0x000fe200000010ff */
[----:B-1----:R-:W-:Y:S01]  /*39340*/  IMAD.WIDE R10, R17, 0x2, R2 ;  /* 0x00000002110a7825 */ /* 0x002fe200078e0202 */
[----:B------:R-:W-:-:S03]  /*39350*/  PRMT R28, R45, 0x7632, R28 ;  /* 0x000076322d1c7816 */ /* 0x000fc6000000001c */
[C---:B--2---:R-:W-:Y:S01]  /*39360*/  IMAD.WIDE R12, R15.reuse, 0x2, R4 ;  /* 0x000000020f0c7825 */ /* 0x044fe200078e0204 */
[----:B------:R-:W-:Y:S01]  /*39370*/  ISETP.GE.AND P4, PT, R0, R23, PT ;  /* 0x000000170000720c */ /* 0x000fe20003f86270 */
[----:B------:R1:W-:Y:S01]  /*39380*/  @P1 STG.E.U16 desc[UR6][R10.64], R28 ;  /* 0x0000001c0a001986 */ /* 0x0003e2000c101506 */
[----:B---3--:R-:W-:Y:S01]  /*39390*/  PRMT R26, R30, 0x7632, R26 ;  /* 0x000076321e1a7816 */ /* 0x008fe2000000001a */
[C---:B------:R-:W-:Y:S01]  /*393a0*/  IMAD.WIDE R20, R15.reuse, 0x2, R8 ;  /* 0x000000020f147825 */ /* 0x040fe200078e0208 */
[-C--:B------:R-:W-:Y:S01]  /*393b0*/  ISETP.LT.AND P0, PT, R68, R22.reuse, !P0 ;  /* 0x000000164400720c */ /* 0x080fe20004701270 */
[----:B------:R2:W-:Y:S02]  /*393c0*/  @P2 STG.E.U16 desc[UR6][R12.64], R14 ;  /* 0x0000000e0c002986 */ /* 0x0005e4000c101506 */
[----:B----4-:R-:W-:Y:S01]  /*393d0*/  IMAD.WIDE R24, R15, 0x2, R6 ;  /* 0x000000020f187825 */ /* 0x010fe200078e0206 */
[-C--:B------:R-:W-:Y:S01]  /*393e0*/  ISETP.LT.AND P2, PT, R71, R22.reuse, !P4 ;  /* 0x000000164700720c */ /* 0x080fe20006741270 */
[----:B------:R-:W-:Y:S01]  /*393f0*/  @P5 STG.E.U16 desc[UR6][R20.64], R30 ;  /* 0x0000001e14005986 */ /* 0x000fe2000c101506 */
[----:B------:R-:W-:Y:S01]  /*39400*/  ISETP.LT.AND P5, PT, R70, R22, !P4 ;  /* 0x000000164600720c */ /* 0x000fe200067a1270 */
[----:B------:R-:W-:-:S02]  /*39410*/  IMAD.IADD R17, R15, 0x1, R18 ;  /* 0x000000010f117824 */ /* 0x000fc400078e0212 */
[----:B------:R3:W-:Y:S01]  /*39420*/  @P6 STG.E.U16 desc[UR6][R24.64], R26 ;  /* 0x0000001a18006986 */ /* 0x0007e2000c101506 */
[----:B------:R-:W-:Y:S01]  /*39430*/  ISETP.LT.AND P6, PT, R69, R22, !P4 ;  /* 0x000000164500720c */ /* 0x000fe200067c1270 */
[----:B------:R-:W-:Y:S01]  /*39440*/  VIADD R0, R72, 0xc ;  /* 0x0000000c48007836 */ /* 0x000fe20000000000 */
[----:B------:R-:W-:Y:S01]  /*39450*/  F2FP.BF16.F32.PACK_AB R31, R31, R62 ;  /* 0x0000003e1f1f723e */ /* 0x000fe200000010ff */
[----:B-1----:R-:W-:Y:S01]  /*39460*/  IMAD.WIDE R10, R15, 0x2, R2 ;  /* 0x000000020f0a7825 */ /* 0x002fe200078e0202 */
[----:B------:R-:W-:-:S03]  /*39470*/  F2FP.BF16.F32.PACK_AB R47, R63, R47 ;  /* 0x0000002f3f2f723e */ /* 0x000fc600000010ff */
[----:B--2---:R-:W-:Y:S01]  /*39480*/  IMAD.WIDE R12, R17, 0x2, R4 ;  /* 0x00000002110c7825 */ /* 0x004fe200078e0204 */
[----:B------:R-:W-:Y:S02]  /*39490*/  PRMT R28, R31, 0x7632, R28 ;  /* 0x000076321f1c7816 */ /* 0x000fe4000000001c */
[----:B---3--:R-:W-:Y:S01]  /*394a0*/  PRMT R25, R14, 0x7632, R25 ;  /* 0x000076320e197816 */ /* 0x008fe20000000019 */
[C---:B------:R-:W-:Y:S01]  /*394b0*/  IMAD.WIDE R14, R17.reuse, 0x2, R8 ;  /* 0x00000002110e7825 */ /* 0x040fe200078e0208 */
[----:B------:R-:W-:Y:S01]  /*394c0*/  ISETP.GE.AND P1, PT, R0, R23, PT ;  /* 0x000000170000720c */ /* 0x000fe20003f26270 */
[----:B------:R1:W-:Y:S02]  /*394d0*/  @P0 STG.E.U16 desc[UR6][R10.64], R31 ;  /* 0x0000001f0a000986 */ /* 0x0003e4000c101506 */
[----:B------:R-:W-:Y:S02]  /*394e0*/  IMAD.WIDE R20, R17, 0x2, R6 ;  /* 0x0000000211147825 */ /* 0x000fe400078e0206 */
[----:B------:R2:W-:Y:S01]  /*394f0*/  @P2 STG.E.U16 desc[UR6][R12.64], R25 ;  /* 0x000000190c002986 */ /* 0x0005e2000c101506 */
[----:B------:R-:W-:-:S02]  /*39500*/  ISETP.LT.AND P2, PT, R68, R22, !P4 ;  /* 0x000000164400720c */ /* 0x000fc40006741270 */
[-C--:B------:R-:W-:Y:S01]  /*39510*/  ISETP.LT.AND P4, PT, R71, R22.reuse, !P1 ;  /* 0x000000164700720c */ /* 0x080fe20004f81270 */
[----:B------:R3:W-:Y:S01]  /*39520*/  @P5 STG.E.U16 desc[UR6][R14.64], R28 ;  /* 0x0000001c0e005986 */ /* 0x0007e2000c101506 */
[----:B------:R-:W-:-:S03]  /*39530*/  ISETP.LT.AND P5, PT, R70, R22, !P1 ;  /* 0x000000164600720c */ /* 0x000fc60004fa1270 */
[----:B------:R4:W-:Y:S01]  /*39540*/  @P6 STG.E.U16 desc[UR6][R20.64], R47 ;  /* 0x0000002f14006986 */ /* 0x0009e2000c101506 */
[----:B------:R-:W-:Y:S01]  /*39550*/  ISETP.LT.AND P6, PT, R69, R22, !P1 ;  /* 0x000000164500720c */ /* 0x000fe20004fc1270 */
[----:B------:R-:W-:Y:S01]  /*39560*/  IMAD.IADD R27, R17, 0x1, R18 ;  /* 0x00000001111b7824 */ /* 0x000fe200078e0212 */
[----:B------:R-:W-:Y:S01]  /*39570*/  F2FP.BF16.F32.PACK_AB R32, R48, R32 ;  /* 0x000000203020723e */ /* 0x000fe200000010ff */
[----:B------:R-:W-:Y:S01]  /*39580*/  VIADD R0, R72, 0xd ;  /* 0x0000000d48007836 */ /* 0x000fe20000000000 */
[----:B------:R-:W-:Y:S01]  /*39590*/  PRMT R26, R47, 0x7632, R26 ;  /* 0x000076322f1a7816 */ /* 0x000fe2000000001a */
[----:B-1----:R-:W-:Y:S01]  /*395a0*/  IMAD.WIDE R10, R17, 0x2, R2 ;  /* 0x00000002110a7825 */ /* 0x002fe200078e0202 */
[----:B------:R-:W-:-:S03]  /*395b0*/  ISETP.LT.AND P1, PT, R68, R22, !P1 ;  /* 0x000000164400720c */ /* 0x000fc60004f21270 */
[----:B--2---:R-:W-:Y:S01]  /*395c0*/  IMAD.WIDE R12, R27, 0x2, R4 ;  /* 0x000000021b0c7825 */ /* 0x004fe200078e0204 */
[----:B------:R-:W-:-:S03]  /*395d0*/  PRMT R25, R32, 0x7632, R25 ;  /* 0x0000763220197816 */ /* 0x000fc60000000019 */
[C---:B---3--:R-:W-:Y:S01]  /*395e0*/  IMAD.WIDE R14, R27.reuse, 0x2, R8 ;  /* 0x000000021b0e7825 */ /* 0x048fe200078e0208 */
[----:B------:R-:W-:Y:S01]  /*395f0*/  ISETP.GE.AND P0, PT, R0, R23, PT ;  /* 0x000000170000720c */ /* 0x000fe20003f06270 */
[----:B------:R-:W-:Y:S02]  /*39600*/  @P2 STG.E.U16 desc[UR6][R10.64], R26 ;  /* 0x0000001a0a002986 */ /* 0x000fe4000c101506 */
[----:B----4-:R-:W-:Y:S02]  /*39610*/  IMAD.WIDE R20, R27, 0x2, R6 ;  /* 0x000000021b147825 */ /* 0x010fe400078e0206 */
[----:B------:R-:W-:Y:S02]  /*39620*/  @P4 STG.E.U16 desc[UR6][R12.64], R16 ;  /* 0x000000100c004986 */ /* 0x000fe4000c101506 */
[----:B------:R-:W-:Y:S02]  /*39630*/  VIADD R0, R72, 0xe ;  /* 0x0000000e48007836 */ /* 0x000fe40000000000 */
[----:B------:R-:W-:Y:S01]  /*39640*/  @P5 STG.E.U16 desc[UR6][R14.64], R32 ;  /* 0x000000200e005986 */ /* 0x000fe2000c101506 */
[----:B------:R-:W-:-:S03]  /*39650*/  F2FP.BF16.F32.PACK_AB R33, R33, R64 ;  /* 0x000000402121723e */ /* 0x000fc600000010ff */
[----:B------:R1:W-:Y:S01]  /*39660*/  @P6 STG.E.U16 desc[UR6][R20.64], R25 ;  /* 0x0000001914006986 */ /* 0x0003e2000c101506 */
[-C--:B------:R-:W-:Y:S02]  /*39670*/  ISETP.LT.AND P6, PT, R71, R22.reuse, !P0 ;  /* 0x000000164700720c */ /* 0x080fe400047c1270 */
[----:B------:R-:W-:Y:S01]  /*39680*/  ISETP.GE.AND P2, PT, R0, R23, PT ;  /* 0x000000170000720c */ /* 0x000fe20003f46270 */
[----:B------:R-:W-:Y:S01]  /*39690*/  VIADD R0, R72, 0xf ;  /* 0x0000000f48007836 */ /* 0x000fe20000000000 */
[-C--:B------:R-:W-:Y:S01]  /*396a0*/  ISETP.LT.AND P5, PT, R70, R22.reuse, !P0 ;  /* 0x000000164600720c */ /* 0x080fe200047a1270 */
[----:B------:R-:W-:Y:S01]  /*396b0*/  IMAD.IADD R17, R27, 0x1, R18 ;  /* 0x000000011b117824 */ /* 0x000fe200078e0212 */
[----:B------:R-:W-:Y:S01]  /*396c0*/  ISETP.LT.AND P4, PT, R69, R22, !P0 ;  /* 0x000000164500720c */ /* 0x000fe20004781270 */
[----:B-1----:R-:W-:Y:S01]  /*396d0*/  IMAD.WIDE R24, R27, 0x2, R2 ;  /* 0x000000021b187825 */ /* 0x002fe200078e0202 */
[----:B------:R-:W-:-:S04]  /*396e0*/  PRMT R20, R33, 0x7632, R20 ;  /* 0x0000763221147816 */ /* 0x000fc80000000014 */
[----:B------:R-:W-:Y:S01]  /*396f0*/  @P1 STG.E.U16 desc[UR6][R24.64], R33 ;  /* 0x0000002118001986 */ /* 0x000fe2000c101506 */
[----:B------:R-:W-:Y:S01]  /*39700*/  ISETP.GE.AND P1, PT, R0, R23, PT ;  /* 0x000000170000720c */ /* 0x000fe20003f26270 */
[----:B------:R-:W-:Y:S01]  /*39710*/  IMAD.WIDE R10, R17, 0x2, R4 ;  /* 0x00000002110a7825 */ /* 0x000fe200078e0204 */
[----:B------:R-:W-:-:S03]  /*39720*/  PRMT R0, R16, 0x7632, R0 ;  /* 0x0000763210007816 */ /* 0x000fc60000000000 */
[----:B------:R-:W-:Y:S01]  /*39730*/  IMAD.WIDE R12, R17, 0x2, R8 ;  /* 0x00000002110c7825 */ /* 0x000fe200078e0208 */
[----:B------:R-:W-:Y:S01]  /*39740*/  F2FP.BF16.F32.PACK_AB R49, R65, R49 ;  /* 0x000000314131723e */ /* 0x000fe200000010ff */
[----:B------:R1:W-:Y:S01]  /*39750*/  @P6 STG.E.U16 desc[UR6][R10.64], R0 ;  /* 0x000000000a006986 */ /* 0x0003e2000c101506 */
[-C--:B------:R-:W-:Y:S01]  /*39760*/  ISETP.LT.AND P0, PT, R68, R22.reuse, !P0 ;  /* 0x000000164400720c */ /* 0x080fe20004701270 */
[----:B------:R-:W-:Y:S02]  /*39770*/  IMAD.WIDE R14, R17, 0x2, R6 ;  /* 0x00000002110e7825 */ /* 0x000fe400078e0206 */
[----:B------:R-:W-:Y:S01]  /*39780*/  @P5 STG.E.U16 desc[UR6][R12.64], R20 ;  /* 0x000000140c005986 */ /* 0x000fe2000c101506 */
[-C--:B------:R-:W-:Y:S01]  /*39790*/  ISETP.LT.AND P5, PT, R71, R22.reuse, !P2 ;  /* 0x000000164700720c */ /* 0x080fe200057a1270 */
[C---:B------:R-:W-:Y:S02]  /*397a0*/  IMAD.IADD R21, R17.reuse, 0x1, R18 ;  /* 0x0000000111157824 */ /* 0x040fe400078e0212 */
[----:B------:R2:W-:Y:S01]  /*397b0*/  @P4 STG.E.U16 desc[UR6][R14.64], R49 ;  /* 0x000000310e004986 */ /* 0x0005e2000c101506 */
[----:B------:R-:W-:Y:S01]  /*397c0*/  ISETP.LT.AND P4, PT, R70, R22, !P2 ;  /* 0x000000164600720c */ /* 0x000fe20005781270 */
[----:B------:R-:W-:-:S04]  /*397d0*/  IMAD.WIDE R16, R17, 0x2, R2 ;  /* 0x0000000211107825 */ /* 0x000fc800078e0202 */
[----:B-1----:R-:W-:Y:S01]  /*397e0*/  IMAD.WIDE R10, R21, 0x2, R4 ;  /* 0x00000002150a7825 */ /* 0x002fe200078e0204 */
[----:B------:R-:W-:Y:S02]  /*397f0*/  F2FP.BF16.F32.PACK_AB R34, R50, R34 ;  /* 0x000000223222723e */ /* 0x000fe400000010ff */
[----:B--2---:R-:W-:Y:S01]  /*39800*/  PRMT R15, R49, 0x7632, R15 ;  /* 0x00007632310f7816 */ /* 0x004fe2000000000f */
[----:B------:R-:W-:-:S04]  /*39810*/  IMAD.WIDE R12, R21, 0x2, R8 ;  /* 0x00000002150c7825 */ /* 0x000fc800078e0208 */
[----:B------:R1:W-:Y:S01]  /*39820*/  @P0 STG.E.U16 desc[UR6][R16.64], R15 ;  /* 0x0000000f10000986 */ /* 0x0003e2000c101506 */
[----:B------:R-:W-:-:S03]  /*39830*/  ISETP.LT.AND P6, PT, R71, R22, !P1 ;  /* 0x000000164700720c */ /* 0x000fc60004fc1270 */
[----:B------:R2:W-:Y:S01]  /*39840*/  @P5 STG.E.U16 desc[UR6][R10.64], R19 ;  /* 0x000000130a005986 */ /* 0x0005e2000c101506 */
[CC--:B------:R-:W-:Y:S02]  /*39850*/  ISETP.LT.AND P5, PT, R69.reuse, R22.reuse, !P2 ;  /* 0x000000164500720c */ /* 0x0c0fe400057a1270 */
[-C--:B------:R-:W-:Y:S01]  /*39860*/  ISETP.LT.AND P2, PT, R68, R22.reuse, !P2 ;  /* 0x000000164400720c */ /* 0x080fe20005741270 */
[----:B------:R3:W-:Y:S01]  /*39870*/  @P4 STG.E.U16 desc[UR6][R12.64], R34 ;  /* 0x000000220c004986 */ /* 0x0007e2000c101506 */
[-C--:B------:R-:W-:Y:S02]  /*39880*/  ISETP.LT.AND P0, PT, R70, R22.reuse, !P1 ;  /* 0x000000164600720c */ /* 0x080fe40004f01270 */
[-C--:B------:R-:W-:Y:S01]  /*39890*/  ISETP.LT.AND P4, PT, R69, R22.reuse, !P1 ;  /* 0x000000164500720c */ /* 0x080fe20004f81270 */
[C---:B------:R-:W-:Y:S01]  /*398a0*/  IMAD.IADD R23, R21.reuse, 0x1, R18 ;  /* 0x0000000115177824 */ /* 0x040fe200078e0212 */
[----:B------:R-:W-:Y:S01]  /*398b0*/  ISETP.LT.AND P1, PT, R68, R22, !P1 ;  /* 0x000000164400720c */ /* 0x000fe20004f21270 */
[----:B-1----:R-:W-:Y:S01]  /*398c0*/  IMAD.WIDE R14, R21, 0x2, R6 ;  /* 0x00000002150e7825 */ /* 0x002fe200078e0206 */
[----:B------:R-:W-:-:S02]  /*398d0*/  F2FP.BF16.F32.PACK_AB R35, R35, R66 ;  /* 0x000000422323723e */ /* 0x000fc400000010ff */
[----:B------:R-:W-:Y:S01]  /*398e0*/  PRMT R0, R34, 0x7632, R0 ;  /* 0x0000763222007816 */ /* 0x000fe20000000000 */
[----:B------:R-:W-:Y:S01]  /*398f0*/  IMAD.WIDE R16, R21, 0x2, R2 ;  /* 0x0000000215107825 */ /* 0x000fe200078e0202 */
[----:B------:R-:W-:Y:S02]  /*39900*/  F2FP.BF16.F32.PACK_AB R51, R67, R51 ;  /* 0x000000334333723e */ /* 0x000fe400000010ff */
[----:B--2---:R-:W-:Y:S01]  /*39910*/  PRMT R10, R19, 0x7632, R10 ;  /* 0x00007632130a7816 */ /* 0x004fe2000000000a */
[----:B------:R-:W-:Y:S01]  /*39920*/  IMAD.WIDE R4, R23, 0x2, R4 ;  /* 0x0000000217047825 */ /* 0x000fe200078e0204 */
[----:B------:R-:W-:Y:S01]  /*39930*/  PRMT R11, R35, 0x7632, R11 ;  /* 0x00007632230b7816 */ /* 0x000fe2000000000b */
[----:B------:R1:W-:Y:S02]  /*39940*/  @P5 STG.E.U16 desc[UR6][R14.64], R0 ;  /* 0x000000000e005986 */ /* 0x0003e4000c101506 */
[----:B------:R-:W-:Y:S01]  /*39950*/  IMAD.WIDE R8, R23, 0x2, R8 ;  /* 0x0000000217087825 */ /* 0x000fe200078e0208 */
[----:B---3--:R-:W-:Y:S01]  /*39960*/  PRMT R12, R51, 0x7632, R12 ;  /* 0x00007632330c7816 */ /* 0x008fe2000000000c */
[----:B------:R1:W-:Y:S02]  /*39970*/  @P2 STG.E.U16 desc[UR6][R16.64], R35 ;  /* 0x0000002310002986 */ /* 0x0003e4000c101506 */
[----:B------:R-:W-:-:S02]  /*39980*/  IMAD.WIDE R6, R23, 0x2, R6 ;  /* 0x0000000217067825 */ /* 0x000fc400078e0206 */
[----:B------:R1:W-:Y:S02]  /*39990*/  @P6 STG.E.U16 desc[UR6][R4.64], R10 ;  /* 0x0000000a04006986 */ /* 0x0003e4000c101506 */
[----:B------:R-:W-:Y:S02]  /*399a0*/  IMAD.WIDE R2, R23, 0x2, R2 ;  /* 0x0000000217027825 */ /* 0x000fe400078e0202 */
[----:B------:R1:W-:Y:S04]  /*399b0*/  @P0 STG.E.U16 desc[UR6][R8.64], R11 ;  /* 0x0000000b08000986 */ /* 0x0003e8000c101506 */
[----:B------:R1:W-:Y:S04]  /*399c0*/  @P4 STG.E.U16 desc[UR6][R6.64], R51 ;  /* 0x0000003306004986 */ /* 0x0003e8000c101506 */
[----:B------:R1:W-:Y:S01]  /*399d0*/  @P1 STG.E.U16 desc[UR6][R2.64], R12 ;  /* 0x0000000c02001986 */ /* 0x0003e2000c101506 */
[----:B0-----:R-:W-:Y:S06]  /*399e0*/  BAR.SYNC.DEFER_BLOCKING 0x0 ;  /* 0x0000000000007b1d */ /* 0x001fec0000010000 */
[----:B------:R-:W-:Y:S05]  /*399f0*/  @P3 BRA `(.L_x_13) ;  /* 0x0000000000a03947 */ /* 0x000fea0003800000 */
[----:B-1----:R-:W0:Y:S01]  /*39a00*/  S2R R3, SR_CgaCtaId ;  /* 0x0000000000037919 */ /* 0x002e220000008800 */
[----:B------:R-:W-:Y:S01]  /*39a10*/  NOP ;  /* 0x0000000000007918 */ /* 0x000fe20000000000 */
[----:B------:R-:W-:Y:S01]  /*39a20*/  MOV R0, 0x50 ;  /* 0x0000005000007802 */ /* 0x000fe20000000f00 */
[----:B------:R-:W-:-:S03]  /*39a30*/  IMAD.MOV.U32 R7, RZ, RZ, 0x1 ;  /* 0x00000001ff077424 */ /* 0x000fc600078e00ff */
[----:B0-----:R-:W-:Y:S01]  /*39a40*/  LEA R9, R3, R0, 0x18 ;  /* 0x0000000003097211 */ /* 0x001fe200078ec0ff */
[----:B------:R-:W-:Y:S02]  /*39a50*/  IMAD.U32 R0, RZ, RZ, UR5 ;  /* 0x00000005ff007e24 */ /* 0x000fe4000f8e00ff */
[----:B------:R-:W-:Y:S02]  /*39a60*/  IMAD.MOV.U32 R3, RZ, RZ, 0x3 ;  /* 0x00000003ff037424 */ /* 0x000fe400078e00ff */
[----:B------:R-:W0:Y:S01]  /*39a70*/  LDS R5, [R9] ;  /* 0x0000000009057984 */ /* 0x000e220000000800 */
[----:B------:R-:W-:-:S04]  /*39a80*/  LOP3.LUT R0, R0, 0xffff, RZ, 0xc0, !PT ;  /* 0x0000ffff00007812 */ /* 0x000fc800078ec0ff */
[----:B------:R-:W-:-:S05]  /*39a90*/  SHF.R.U32.HI R0, RZ, 0x5, R0 ;  /* 0x00000005ff007819 */ /* 0x000fca0000011600 */
[----:B------:R-:W-:Y:S01]  /*39aa0*/  VIADD R2, R0, 0x10 ;  /* 0x0000001000027836 */ /* 0x000fe20000000000 */
[----:B------:R-:W-:-:S04]  /*39ab0*/  SHF.L.U32 R0, R3, R0, RZ ;  /* 0x0000000003007219 */ /* 0x000fc800000006ff */
[----:B------:R-:W-:-:S04]  /*39ac0*/  SHF.L.U32 R3, R7, R2, RZ ;  /* 0x0000000207037219 */ /* 0x000fc800000006ff */
[----:B------:R-:W-:-:S04]  /*39ad0*/  LOP3.LUT R0, R3, R0, RZ, 0xfc, !PT ;  /* 0x0000000003007212 */ /* 0x000fc800078efcff */
[C---:B------:R-:W-:Y:S02]  /*39ae0*/  LOP3.LUT R2, R0.reuse, 0xffff, RZ, 0xc0, !PT ;  /* 0x0000ffff00027812 */ /* 0x040fe400078ec0ff */
[----:B0-----:R-:W-:-:S04]  /*39af0*/  LOP3.LUT R3, R0, 0xffff, R5, 0x80, !PT ;  /* 0x0000ffff00037812 */ /* 0x001fc800078e8005 */
[----:B------:R-:W-:-:S13]  /*39b00*/  ISETP.NE.AND P0, PT, R3, R2, PT ;  /* 0x000000020300720c */ /* 0x000fda0003f05270 */
[----:B------:R-:W-:Y:S05]  /*39b10*/  @P0 BRA `(.L_x_14) ;  /* 0x0000000000500947 */ /* 0x000fea0003800000 */
[----:B------:R-:W-:Y:S02]  /*39b20*/  SHF.R.U32.HI R5, RZ, 0x10, R5 ;  /* 0x00000010ff057819 */ /* 0x000fe40000011605 */
[----:B------:R-:W-:-:S04]  /*39b30*/  SHF.R.U32.HI R2, RZ, 0x10, R0 ;  /* 0x00000010ff027819 */ /* 0x000fc80000011600 */
[----:B------:R-:W-:-:S04]  /*39b40*/  LOP3.LUT R5, R5, R2, RZ, 0xc0, !PT ;  /* 0x0000000205057212 */ /* 0x000fc800078ec0ff */
[----:B------:R-:W-:-:S13]  /*39b50*/  ISETP.NE.AND P0, PT, R5, R2, PT ;  /* 0x000000020500720c */ /* 0x000fda0003f05270 */
[----:B------:R-:W-:Y:S05]  /*39b60*/  @P0 BRA `(.L_x_15) ;  /* 0x0000000000300947 */ /* 0x000fea0003800000 */
[----:B------:R-:W-:Y:S01]  /*39b70*/  R2UR UR4, R0 ;  /* 0x00000000000472ca */ /* 0x000fe200000e0000 */
[----:B------:R-:W0:Y:S01]  /*39b80*/  S2R R3, SR_LANEID ;  /* 0x0000000000037919 */ /* 0x000e220000000000 */
[----:B------:R-:W-:-:S06]  /*39b90*/  VOTE.ANY R2, PT, PT ;  /* 0x0000000000027806 */ /* 0x000fcc00038e0100 */
[----:B------:R-:W0:Y:S05]  /*39ba0*/  FLO.U32 R2, R2 ;  /* 0x0000000200027300 */ /* 0x000e2a00000e0000 */
[----:B------:R-:W-:-:S06]  /*39bb0*/  ULOP3.LUT UR4, URZ, UR4, URZ, 0x33, !UPT ;  /* 0x00000004ff047292 */ /* 0x000fcc000f8e33ff */
[----:B------:R-:W-:-:S04]  /*39bc0*/  IMAD.U32 R4, RZ, RZ, UR4 ;  /* 0x00000004ff047e24 */ /* 0x000fc8000f8e00ff */
[----:B------:R-:W1:Y:S02]  /*39bd0*/  REDUX UR5, R4 ;  /* 0x00000000040573c4 */ /* 0x000e640000000000 */
[----:B------:R2:W-:Y:S01]  /*39be0*/  UTCATOMSWS.AND URZ, UR4 ;  /* 0x0000000400ff79e3 */ /* 0x0005e20008000000 */
[----:B0-----:R-:W-:Y:S01]  /*39bf0*/  ISETP.EQ.U32.AND P0, PT, R2, R3, PT ;  /* 0x000000030200720c */ /* 0x001fe20003f02070 */
[----:B-1----:R-:W-:-:S12]  /*39c00*/  IMAD.U32 R0, RZ, RZ, UR5 ;  /* 0x00000005ff007e24 */ /* 0x002fd8000f8e00ff */
[----:B------:R2:W-:Y:S01]  /*39c10*/  @P0 ATOMS.AND RZ, [R9], R0 ;  /* 0x0000000009ff038c */ /* 0x0005e20002800000 */
[----:B------:R-:W-:Y:S05]  /*39c20*/  BRA `(.L_x_13) ;  /* 0x0000000000147947 */ /* 0x000fea0003800000 */
.L_x_15:
[----:B------:R-:W-:-:S07]  /*39c30*/  MOV R2, 0x39c50 ;  /* 0x00039c5000027802 */ /* 0x000fce0000000f00 */
[----:B------:R-:W-:Y:S05]  /*39c40*/  CALL.REL.NOINC `($__internal_0_$__cuda_sm10x_tcgen05_guardrail_trap_col_being_dealloced_not_returned_by_alloc) ;  /* 0x00000000002c7944 */ /* 0x000fea0003c00000 */
[----:B------:R-:W-:Y:S05]  /*39c50*/  BRA `(.L_x_13) ;  /* 0x0000000000087947 */ /* 0x000fea0003800000 */
.L_x_14:
[----:B------:R-:W-:-:S07]  /*39c60*/  MOV R2, 0x39c80 ;  /* 0x00039c8000027802 */ /* 0x000fce0000000f00 */
[----:B------:R-:W-:Y:S05]  /*39c70*/  CALL.REL.NOINC `($__internal_2_$__cuda_sm10x_tcgen05_guardrail_trap_unallocated_columns_being_dealloced) ;  /* 0x0000000000387944 */ /* 0x000fea0003c00000 */
.L_x_13:
[----:B------:R-:W-:Y:S01]  /*39c80*/  NOP ;  /* 0x0000000000007918 */ /* 0x000fe20000000000 */
[----:B--2---:R-:W-:Y:S05]  /*39c90*/  EXIT ;  /* 0x000000000000794d */ /* 0x004fea0003800000 */
.L_x_8:
[----:B------:R-:W0:Y:S02]  /*39ca0*/  SYNCS.PHASECHK.TRANS64.TRYWAIT P2, [UR4], R32 ;  /* 0x00000020ff0075a7 */ /* 0x000e240008041104 */
[----:B0-----:R-:W-:Y:S05]  /*39cb0*/  @!P2 BRA `(.L_x_8) ;  /* 0xfffffffc00f8a947 */ /* 0x001fea000383ffff */
[----:B------:R-:W-:Y:S05]  /*39cc0*/  BRA `(.L_x_16) ;  /* 0xfffffe4800a07947 */ /* 0x000fea000383ffff */
.L_x_12:
[----:B------:R-:W1:Y:S02]  /*39cd0*/  SYNCS.PHASECHK.TRANS64.TRYWAIT P0, [UR4], R0 ;  /* 0x00000000ff0075a7 */ /* 0x000e640008001104 */
[----:B-1----:R-:W-:Y:S05]  /*39ce0*/  @!P0 BRA `(.L_x_12) ;  /* 0xfffffffc00f88947 */ /* 0x002fea000383ffff */
[----:B------:R-:W-:Y:S05]  /*39cf0*/  BRA `(.L_x_11) ;  /* 0xffffffe800047947 */ /* 0x000fea000383ffff */
        .weak           $__internal_0_$__cuda_sm10x_tcgen05_guardrail_trap_col_being_dealloced_not_returned_by_alloc
        .type           $__internal_0_$__cuda_sm10x_tcgen05_guardrail_trap_col_being_dealloced_not_returned_by_alloc,@function
        .size           $__internal_0_$__cuda_sm10x_tcgen05_guardrail_trap_col_being_dealloced_not_returned_by_alloc,($__internal_1_$__cuda_sm10x_tcgen05_guardrail_trap_phase_invalid_during_alloc - $__internal_0_$__cuda_sm10x_tcgen05_guardrail_trap_col_being_dealloced_not_returned_by_alloc)
$__internal_0_$__cuda_sm10x_tcgen05_guardrail_trap_col_being_dealloced_not_returned_by_alloc:
[----:B------:R-:W-:Y:S05]  /*39d00*/  BPT.TRAP 0x1 ;  /* 0x000000040000795c */ /* 0x000fea0000300000 */
[----:B------:R-:W-:-:S04]  /*39d10*/  IMAD.MOV.U32 R3, RZ, RZ, 0x0 ;  /* 0x00000000ff037424 */ /* 0x000fc800078e00ff */
[----:B------:R-:W-:Y:S05]  /*39d20*/  RET.REL.NODEC R2 `(matmul_kernel) ;  /* 0xfffffc6002b47950 */ /* 0x000fea0003c3ffff */
        .weak           $__internal_1_$__cuda_sm10x_tcgen05_guardrail_trap_phase_invalid_during_alloc
        .type           $__internal_1_$__cuda_sm10x_tcgen05_guardrail_trap_phase_invalid_during_alloc,@function
        .size           $__internal_1_$__cuda_sm10x_tcgen05_guardrail_trap_phase_invalid_during_alloc,($__internal_2_$__cuda_sm10x_tcgen05_guardrail_trap_unallocated_columns_being_dealloced - $__internal_1_$__cuda_sm10x_tcgen05_guardrail_trap_phase_invalid_during_alloc)
$__internal_1_$__cuda_sm10x_tcgen05_guardrail_trap_phase_invalid_during_alloc:
[----:B------:R-:W-:Y:S05]  /*39d30*/  BPT.TRAP 0x1 ;  /* 0x000000040000795c */ /* 0x000fea0000300000 */
[----:B------:R-:W-:-:S04]  /*39d40*/  IMAD.MOV.U32 R3, RZ, RZ, 0x0 ;  /* 0x00000000ff037424 */ /* 0x000fc800078e00ff */
[----:B------:R-:W-:Y:S05]  /*39d50*/  RET.REL.NODEC R2 `(matmul_kernel) ;  /* 0xfffffc6002a87950 */ /* 0x000fea0003c3ffff */
        .weak           $__internal_2_$__cuda_sm10x_tcgen05_guardrail_trap_unallocated_columns_being_dealloced
        .type           $__internal_2_$__cuda_sm10x_tcgen05_guardrail_trap_unallocated_columns_being_dealloced,@function
        .size           $__internal_2_$__cuda_sm10x_tcgen05_guardrail_trap_unallocated_columns_being_dealloced,(.L_x_20 - $__internal_2_$__cuda_sm10x_tcgen05_guardrail_trap_unallocated_columns_being_dealloced)
$__internal_2_$__cuda_sm10x_tcgen05_guardrail_trap_unallocated_columns_being_dealloced:
[----:B------:R-:W-:Y:S05]  /*39d60*/  BPT.TRAP 0x1 ;  /* 0x000000040000795c */ /* 0x000fea0000300000 */
[----:B------:R-:W-:-:S04]  /*39d70*/  IMAD.MOV.U32 R3, RZ, RZ, 0x0 ;  /* 0x00000000ff037424 */ /* 0x000fc800078e00ff */
[----:B------:R-:W-:Y:S05]  /*39d80*/  RET.REL.NODEC R2 `(matmul_kernel) ;  /* 0xfffffc60029c7950 */ /* 0x000fea0003c3ffff */
.L_x_17:
[----:B------:R-:W-:-:S00]  /*39d90*/  BRA `(.L_x_17) ;  /* 0xfffffffc00fc7947 */ /* 0x000fc0000383ffff */
[----:B------:R-:W-:-:S00]  /*39da0*/  NOP ;  /* 0x0000000000007918 */ /* 0x000fc00000000000 */
        /* <DEDUP_REMOVED lines=13> */
.L_x_20:


//--------------------- .nv.shared.matmul_kernel  --------------------------
	.section	.nv.shared.matmul_kernel,"aw",@nobits
	.sectionflags	@""
	.align	16
	.zero		1024


//--------------------- .nv.shared.reserved.0     --------------------------
	.section	.nv.shared.reserved.0,"aw",@nobits
	.align	8
	.weak		__nv_reservedSMEM_offset_0_alias
	.size		__nv_reservedSMEM_offset_0_alias, 0, 64
	.other		__nv_reservedSMEM_offset_0_alias,@"STO_CUDA_RESERVED_SHARED STV_DEFAULT"
__nv_reservedSMEM_offset_0_alias:
	.zero		0
.nv.shared.reserved.0:
	.zero		64
	.weak		__nv_reservedSMEM_allocation_phase
	.type		__nv_reservedSMEM_allocation_phase,@object
	.size		__nv_reservedSMEM_allocation_phase,(.L_0 - __nv_reservedSMEM_allocation_phase)
__nv_reservedSMEM_allocation_phase:
	.zero		1
.L_0:
	.zero		7
	.weak		__nv_reservedSMEM_devtool_atexit_pc
	.type		__nv_reservedSMEM_devtool_atexit_pc,@object
	.size		__nv_reservedSMEM_devtool_atexit_pc,(__nv_reservedSMEM_allocation_mask - __nv_reservedSMEM_devtool_atexit_pc)
__nv_reservedSMEM_devtool_atexit_pc:
	.zero		8
	.weak		__nv_reservedSMEM_allocation_mask
	.type		__nv_reservedSMEM_allocation_mask,@object
	.size		__nv_reservedSMEM_allocation_mask,(.L_2 - __nv_reservedSMEM_allocation_mask)
__nv_reservedSMEM_allocation_mask:
	.zero		4
.L_2:


//--------------------- .nv.constant0.matmul_kernel --------------------------
	.section	.nv.constant0.matmul_kernel,"a",@progbits
	.sectionflags	@""
	.align	4
.nv.constant0.matmul_kernel:
	.zero		976


//--------------------- SYMBOLS --------------------------

	.type		.nv.reservedSmem.offset0,@object
	.size		.nv.reservedSmem.offset0,0x4
	.type		.nv.reservedSmem.cap,@object
	.size		.nv.reservedSmem.cap,0x4
